	.target	sm_80

	.elftype	@"ET_EXEC"


//--------------------- .note.nv.tkinfo           --------------------------
	.section	.note.nv.tkinfo,"",@"SHT_NOTE"
	.sectionflags	@"SHF_NOTE_NV_TKINFO"
	.tkinfo
        /*0018*/ 	.word	0x00000002
        /*0030*/ 	.string	""
        /*0030*/ 	.string	"ptxas"
        /*0030*/ 	.string	"Cuda compilation tools, release 13.0, V13.0.88"
        /*0030*/ 	.string	"Build cuda_13.0.r13.0/compiler.36424714_0"
        /*0030*/ 	.string	"-arch sm_80 -m 64 "



//--------------------- .note.nv.cuinfo           --------------------------
	.section	.note.nv.cuinfo,"",@"SHT_NOTE"
	.sectionflags	@"SHF_NOTE_NV_CUINFO"
        /*0018*/ 	.short	0x0002
        /*001a*/ 	.short	0x0050
        /*001c*/ 	.short	0x0082
	.zero		2


//--------------------- .nv.info                  --------------------------
	.section	.nv.info,"",@"SHT_CUDA_INFO"
	.align	4


	//----- nvinfo : EIATTR_REGCOUNT
	.align		4
        /*0000*/ 	.byte	0x04, 0x2f
        /*0002*/ 	.short	(.L_12 - .L_11)
	.align		4
.L_11:
        /*0004*/ 	.word	index@(_ZN5flash25flash_bwd_dot_do_o_kernelILb1E23Flash_bwd_kernel_traitsILi32ELi128ELi128ELi8ELi4ELi4ELi4ELb0ELb0EN7cutlass10bfloat16_tE19Flash_kernel_traitsILi32ELi128ELi128ELi8ES3_EEEEvNS_16Flash_bwd_paramsE)
        /*0008*/ 	.word	0x00000022


	//----- nvinfo : EIATTR_FRAME_SIZE
	.align		4
.L_12:
        /*000c*/ 	.byte	0x04, 0x11
        /*000e*/ 	.short	(.L_14 - .L_13)
	.align		4
.L_13:
        /*0010*/ 	.word	index@(_ZN5flash25flash_bwd_dot_do_o_kernelILb1E23Flash_bwd_kernel_traitsILi32ELi128ELi128ELi8ELi4ELi4ELi4ELb0ELb0EN7cutlass10bfloat16_tE19Flash_kernel_traitsILi32ELi128ELi128ELi8ES3_EEEEvNS_16Flash_bwd_paramsE)
        /*0014*/ 	.word	0x00000000


	//----- nvinfo : EIATTR_REGCOUNT
	.align		4
.L_14:
        /*0018*/ 	.byte	0x04, 0x2f
        /*001a*/ 	.short	(.L_16 - .L_15)
	.align		4
.L_15:
        /*001c*/ 	.word	index@(_ZN5flash25flash_bwd_dot_do_o_kernelILb0E23Flash_bwd_kernel_traitsILi32ELi128ELi128ELi8ELi4ELi4ELi4ELb0ELb0EN7cutlass10bfloat16_tE19Flash_kernel_traitsILi32ELi128ELi128ELi8ES3_EEEEvNS_16Flash_bwd_paramsE)
        /*0020*/ 	.word	0x0000001e


	//----- nvinfo : EIATTR_FRAME_SIZE
	.align		4
.L_16:
        /*0024*/ 	.byte	0x04, 0x11
        /*0026*/ 	.short	(.L_18 - .L_17)
	.align		4
.L_17:
        /*0028*/ 	.word	index@(_ZN5flash25flash_bwd_dot_do_o_kernelILb0E23Flash_bwd_kernel_traitsILi32ELi128ELi128ELi8ELi4ELi4ELi4ELb0ELb0EN7cutlass10bfloat16_tE19Flash_kernel_traitsILi32ELi128ELi128ELi8ES3_EEEEvNS_16Flash_bwd_paramsE)
        /*002c*/ 	.word	0x00000000


	//----- nvinfo : EIATTR_REGCOUNT
	.align		4
.L_18:
        /*0030*/ 	.byte	0x04, 0x2f
        /*0032*/ 	.short	(.L_20 - .L_19)
	.align		4
.L_19:
        /*0034*/ 	.word	index@(_ZN5flash44flash_bwd_dq_dk_dv_loop_seqk_parallel_kernelI23Flash_bwd_kernel_traitsILi32ELi128ELi128ELi8ELi4ELi4ELi4ELb0ELb0EN7cutlass10bfloat16_tE19Flash_kernel_traitsILi32ELi128ELi128ELi8ES3_EELb0ELb1ELb0ELb1ELb0ELb0ELb1EEEvNS_16Flash_bwd_paramsE)
        /*0038*/ 	.word	0x000000ff


	//----- nvinfo : EIATTR_FRAME_SIZE
	.align		4
.L_20:
        /*003c*/ 	.byte	0x04, 0x11
        /*003e*/ 	.short	(.L_22 - .L_21)
	.align		4
.L_21:
        /*0040*/ 	.word	index@(_ZN5flash44flash_bwd_dq_dk_dv_loop_seqk_parallel_kernelI23Flash_bwd_kernel_traitsILi32ELi128ELi128ELi8ELi4ELi4ELi4ELb0ELb0EN7cutlass10bfloat16_tE19Flash_kernel_traitsILi32ELi128ELi128ELi8ES3_EELb0ELb1ELb0ELb1ELb0ELb0ELb1EEEvNS_16Flash_bwd_paramsE)
        /*0044*/ 	.word	0x00000150


	//----- nvinfo : EIATTR_REGCOUNT
	.align		4
.L_22:
        /*0048*/ 	.byte	0x04, 0x2f
        /*004a*/ 	.short	(.L_24 - .L_23)
	.align		4
.L_23:
        /*004c*/ 	.word	index@(_ZN5flash44flash_bwd_dq_dk_dv_loop_seqk_parallel_kernelI23Flash_bwd_kernel_traitsILi32ELi128ELi128ELi8ELi4ELi4ELi4ELb0ELb0EN7cutlass10bfloat16_tE19Flash_kernel_traitsILi32ELi128ELi128ELi8ES3_EELb1ELb1ELb0ELb1ELb0ELb0ELb0EEEvNS_16Flash_bwd_paramsE)
        /*0050*/ 	.word	0x000000ff


	//----- nvinfo : EIATTR_FRAME_SIZE
	.align		4
.L_24:
        /*0054*/ 	.byte	0x04, 0x11
        /*0056*/ 	.short	(.L_26 - .L_25)
	.align		4
.L_25:
        /*0058*/ 	.word	index@(_ZN5flash44flash_bwd_dq_dk_dv_loop_seqk_parallel_kernelI23Flash_bwd_kernel_traitsILi32ELi128ELi128ELi8ELi4ELi4ELi4ELb0ELb0EN7cutlass10bfloat16_tE19Flash_kernel_traitsILi32ELi128ELi128ELi8ES3_EELb1ELb1ELb0ELb1ELb0ELb0ELb0EEEvNS_16Flash_bwd_paramsE)
        /*005c*/ 	.word	0x00000030


	//----- nvinfo : EIATTR_REGCOUNT
	.align		4
.L_26:
        /*0060*/ 	.byte	0x04, 0x2f
        /*0062*/ 	.short	(.L_28 - .L_27)
	.align		4
.L_27:
        /*0064*/ 	.word	index@(_ZN5flash44flash_bwd_dq_dk_dv_loop_seqk_parallel_kernelI23Flash_bwd_kernel_traitsILi32ELi128ELi128ELi8ELi4ELi4ELi4ELb0ELb0EN7cutlass10bfloat16_tE19Flash_kernel_traitsILi32ELi128ELi128ELi8ES3_EELb0ELb1ELb0ELb0ELb0ELb1ELb1EEEvNS_16Flash_bwd_paramsE)
        /*0068*/ 	.word	0x000000ff


	//----- nvinfo : EIATTR_FRAME_SIZE
	.align		4
.L_28:
        /*006c*/ 	.byte	0x04, 0x11
        /*006e*/ 	.short	(.L_30 - .L_29)
	.align		4
.L_29:
        /*0070*/ 	.word	index@(_ZN5flash44flash_bwd_dq_dk_dv_loop_seqk_parallel_kernelI23Flash_bwd_kernel_traitsILi32ELi128ELi128ELi8ELi4ELi4ELi4ELb0ELb0EN7cutlass10bfloat16_tE19Flash_kernel_traitsILi32ELi128ELi128ELi8ES3_EELb0ELb1ELb0ELb0ELb0ELb1ELb1EEEvNS_16Flash_bwd_paramsE)
        /*0074*/ 	.word	0x000000c0


	//----- nvinfo : EIATTR_REGCOUNT
	.align		4
.L_30:
        /*0078*/ 	.byte	0x04, 0x2f
        /*007a*/ 	.short	(.L_32 - .L_31)
	.align		4
.L_31:
        /*007c*/ 	.word	index@(_ZN5flash44flash_bwd_dq_dk_dv_loop_seqk_parallel_kernelI23Flash_bwd_kernel_traitsILi32ELi128ELi128ELi8ELi4ELi4ELi4ELb0ELb0EN7cutlass10bfloat16_tE19Flash_kernel_traitsILi32ELi128ELi128ELi8ES3_EELb1ELb1ELb0ELb0ELb0ELb1ELb0EEEvNS_16Flash_bwd_paramsE)
        /*0080*/ 	.word	0x000000ff


	//----- nvinfo : EIATTR_FRAME_SIZE
	.align		4
.L_32:
        /*0084*/ 	.byte	0x04, 0x11
        /*0086*/ 	.short	(.L_34 - .L_33)
	.align		4
.L_33:
        /*0088*/ 	.word	index@(_ZN5flash44flash_bwd_dq_dk_dv_loop_seqk_parallel_kernelI23Flash_bwd_kernel_traitsILi32ELi128ELi128ELi8ELi4ELi4ELi4ELb0ELb0EN7cutlass10bfloat16_tE19Flash_kernel_traitsILi32ELi128ELi128ELi8ES3_EELb1ELb1ELb0ELb0ELb0ELb1ELb0EEEvNS_16Flash_bwd_paramsE)
        /*008c*/ 	.word	0x00000000


	//----- nvinfo : EIATTR_REGCOUNT
	.align		4
.L_34:
        /*0090*/ 	.byte	0x04, 0x2f
        /*0092*/ 	.short	(.L_36 - .L_35)
	.align		4
.L_35:
        /*0094*/ 	.word	index@(_ZN5flash44flash_bwd_dq_dk_dv_loop_seqk_parallel_kernelI23Flash_bwd_kernel_traitsILi32ELi128ELi128ELi8ELi4ELi4ELi4ELb0ELb0EN7cutlass10bfloat16_tE19Flash_kernel_traitsILi32ELi128ELi128ELi8ES3_EELb0ELb1ELb0ELb0ELb1ELb1ELb1EEEvNS_16Flash_bwd_paramsE)
        /*0098*/ 	.word	0x000000ff


	//----- nvinfo : EIATTR_FRAME_SIZE
	.align		4
.L_36:
        /*009c*/ 	.byte	0x04, 0x11
        /*009e*/ 	.short	(.L_38 - .L_37)
	.align		4
.L_37:
        /*00a0*/ 	.word	index@(_ZN5flash44flash_bwd_dq_dk_dv_loop_seqk_parallel_kernelI23Flash_bwd_kernel_traitsILi32ELi128ELi128ELi8ELi4ELi4ELi4ELb0ELb0EN7cutlass10bfloat16_tE19Flash_kernel_traitsILi32ELi128ELi128ELi8ES3_EELb0ELb1ELb0ELb0ELb1ELb1ELb1EEEvNS_16Flash_bwd_paramsE)
        /*00a4*/ 	.word	0x00000090


	//----- nvinfo : EIATTR_REGCOUNT
	.align		4
.L_38:
        /*00a8*/ 	.byte	0x04, 0x2f
        /*00aa*/ 	.short	(.L_40 - .L_39)
	.align		4
.L_39:
        /*00ac*/ 	.word	index@(_ZN5flash44flash_bwd_dq_dk_dv_loop_seqk_parallel_kernelI23Flash_bwd_kernel_traitsILi32ELi128ELi128ELi8ELi4ELi4ELi4ELb0ELb0EN7cutlass10bfloat16_tE19Flash_kernel_traitsILi32ELi128ELi128ELi8ES3_EELb1ELb1ELb0ELb0ELb1ELb1ELb0EEEvNS_16Flash_bwd_paramsE)
        /*00b0*/ 	.word	0x000000fc


	//----- nvinfo : EIATTR_FRAME_SIZE
	.align		4
.L_40:
        /*00b4*/ 	.byte	0x04, 0x11
        /*00b6*/ 	.short	(.L_42 - .L_41)
	.align		4
.L_41:
        /*00b8*/ 	.word	index@(_ZN5flash44flash_bwd_dq_dk_dv_loop_seqk_parallel_kernelI23Flash_bwd_kernel_traitsILi32ELi128ELi128ELi8ELi4ELi4ELi4ELb0ELb0EN7cutlass10bfloat16_tE19Flash_kernel_traitsILi32ELi128ELi128ELi8ES3_EELb1ELb1ELb0ELb0ELb1ELb1ELb0EEEvNS_16Flash_bwd_paramsE)
        /*00bc*/ 	.word	0x00000000


	//----- nvinfo : EIATTR_REGCOUNT
	.align		4
.L_42:
        /*00c0*/ 	.byte	0x04, 0x2f
        /*00c2*/ 	.short	(.L_44 - .L_43)
	.align		4
.L_43:
        /*00c4*/ 	.word	index@(_ZN5flash44flash_bwd_dq_dk_dv_loop_seqk_parallel_kernelI23Flash_bwd_kernel_traitsILi32ELi128ELi128ELi8ELi4ELi4ELi4ELb0ELb0EN7cutlass10bfloat16_tE19Flash_kernel_traitsILi32ELi128ELi128ELi8ES3_EELb0ELb1ELb0ELb0ELb0ELb0ELb1EEEvNS_16Flash_bwd_paramsE)
        /*00c8*/ 	.word	0x000000ff


	//----- nvinfo : EIATTR_FRAME_SIZE
	.align		4
.L_44:
        /*00cc*/ 	.byte	0x04, 0x11
        /*00ce*/ 	.short	(.L_46 - .L_45)
	.align		4
.L_45:
        /*00d0*/ 	.word	index@(_ZN5flash44flash_bwd_dq_dk_dv_loop_seqk_parallel_kernelI23Flash_bwd_kernel_traitsILi32ELi128ELi128ELi8ELi4ELi4ELi4ELb0ELb0EN7cutlass10bfloat16_tE19Flash_kernel_traitsILi32ELi128ELi128ELi8ES3_EELb0ELb1ELb0ELb0ELb0ELb0ELb1EEEvNS_16Flash_bwd_paramsE)
        /*00d4*/ 	.word	0x000000d0


	//----- nvinfo : EIATTR_REGCOUNT
	.align		4
.L_46:
        /*00d8*/ 	.byte	0x04, 0x2f
        /*00da*/ 	.short	(.L_48 - .L_47)
	.align		4
.L_47:
        /*00dc*/ 	.word	index@(_ZN5flash44flash_bwd_dq_dk_dv_loop_seqk_parallel_kernelI23Flash_bwd_kernel_traitsILi32ELi128ELi128ELi8ELi4ELi4ELi4ELb0ELb0EN7cutlass10bfloat16_tE19Flash_kernel_traitsILi32ELi128ELi128ELi8ES3_EELb1ELb1ELb0ELb0ELb0ELb0ELb0EEEvNS_16Flash_bwd_paramsE)
        /*00e0*/ 	.word	0x000000ff


	//----- nvinfo : EIATTR_FRAME_SIZE
	.align		4
.L_48:
        /*00e4*/ 	.byte	0x04, 0x11
        /*00e6*/ 	.short	(.L_50 - .L_49)
	.align		4
.L_49:
        /*00e8*/ 	.word	index@(_ZN5flash44flash_bwd_dq_dk_dv_loop_seqk_parallel_kernelI23Flash_bwd_kernel_traitsILi32ELi128ELi128ELi8ELi4ELi4ELi4ELb0ELb0EN7cutlass10bfloat16_tE19Flash_kernel_traitsILi32ELi128ELi128ELi8ES3_EELb1ELb1ELb0ELb0ELb0ELb0ELb0EEEvNS_16Flash_bwd_paramsE)
        /*00ec*/ 	.word	0x00000000


	//----- nvinfo : EIATTR_REGCOUNT
	.align		4
.L_50:
        /*00f0*/ 	.byte	0x04, 0x2f
        /*00f2*/ 	.short	(.L_52 - .L_51)
	.align		4
.L_51:
        /*00f4*/ 	.word	index@(_ZN5flash27flash_bwd_convert_dq_kernelI23Flash_bwd_kernel_traitsILi32ELi128ELi128ELi8ELi4ELi4ELi4ELb0ELb0EN7cutlass10bfloat16_tE19Flash_kernel_traitsILi32ELi128ELi128ELi8ES3_EEEEvNS_16Flash_bwd_paramsEi)
        /*00f8*/ 	.word	0x00000030


	//----- nvinfo : EIATTR_FRAME_SIZE
	.align		4
.L_52:
        /*00fc*/ 	.byte	0x04, 0x11
        /*00fe*/ 	.short	(.L_54 - .L_53)
	.align		4
.L_53:
        /*0100*/ 	.word	index@(_ZN5flash27flash_bwd_convert_dq_kernelI23Flash_bwd_kernel_traitsILi32ELi128ELi128ELi8ELi4ELi4ELi4ELb0ELb0EN7cutlass10bfloat16_tE19Flash_kernel_traitsILi32ELi128ELi128ELi8ES3_EEEEvNS_16Flash_bwd_paramsEi)
        /*0104*/ 	.word	0x00000000


	//----- nvinfo : EIATTR_REGCOUNT
	.align		4
.L_54:
        /*0108*/ 	.byte	0x04, 0x2f
        /*010a*/ 	.short	(.L_56 - .L_55)
	.align		4
.L_55:
        /*010c*/ 	.word	index@(_ZN5flash25flash_bwd_dot_do_o_kernelILb1E23Flash_bwd_kernel_traitsILi32ELi128ELi128ELi8ELi4ELi4ELi4ELb1ELb0EN7cutlass10bfloat16_tE19Flash_kernel_traitsILi32ELi128ELi128ELi8ES3_EEEEvNS_16Flash_bwd_paramsE)
        /*0110*/ 	.word	0x00000022


	//----- nvinfo : EIATTR_FRAME_SIZE
	.align		4
.L_56:
        /*0114*/ 	.byte	0x04, 0x11
        /*0116*/ 	.short	(.L_58 - .L_57)
	.align		4
.L_57:
        /*0118*/ 	.word	index@(_ZN5flash25flash_bwd_dot_do_o_kernelILb1E23Flash_bwd_kernel_traitsILi32ELi128ELi128ELi8ELi4ELi4ELi4ELb1ELb0EN7cutlass10bfloat16_tE19Flash_kernel_traitsILi32ELi128ELi128ELi8ES3_EEEEvNS_16Flash_bwd_paramsE)
        /*011c*/ 	.word	0x00000000


	//----- nvinfo : EIATTR_REGCOUNT
	.align		4
.L_58:
        /*0120*/ 	.byte	0x04, 0x2f
        /*0122*/ 	.short	(.L_60 - .L_59)
	.align		4
.L_59:
        /*0124*/ 	.word	index@(_ZN5flash25flash_bwd_dot_do_o_kernelILb0E23Flash_bwd_kernel_traitsILi32ELi128ELi128ELi8ELi4ELi4ELi4ELb1ELb0EN7cutlass10bfloat16_tE19Flash_kernel_traitsILi32ELi128ELi128ELi8ES3_EEEEvNS_16Flash_bwd_paramsE)
        /*0128*/ 	.word	0x0000001e


	//----- nvinfo : EIATTR_FRAME_SIZE
	.align		4
.L_60:
        /*012c*/ 	.byte	0x04, 0x11
        /*012e*/ 	.short	(.L_62 - .L_61)
	.align		4
.L_61:
        /*0130*/ 	.word	index@(_ZN5flash25flash_bwd_dot_do_o_kernelILb0E23Flash_bwd_kernel_traitsILi32ELi128ELi128ELi8ELi4ELi4ELi4ELb1ELb0EN7cutlass10bfloat16_tE19Flash_kernel_traitsILi32ELi128ELi128ELi8ES3_EEEEvNS_16Flash_bwd_paramsE)
        /*0134*/ 	.word	0x00000000


	//----- nvinfo : EIATTR_REGCOUNT
	.align		4
.L_62:
        /*0138*/ 	.byte	0x04, 0x2f
        /*013a*/ 	.short	(.L_64 - .L_63)
	.align		4
.L_63:
        /*013c*/ 	.word	index@(_ZN5flash44flash_bwd_dq_dk_dv_loop_seqk_parallel_kernelI23Flash_bwd_kernel_traitsILi32ELi128ELi128ELi8ELi4ELi4ELi4ELb1ELb0EN7cutlass10bfloat16_tE19Flash_kernel_traitsILi32ELi128ELi128ELi8ES3_EELb0ELb1ELb0ELb1ELb0ELb0ELb1EEEvNS_16Flash_bwd_paramsE)
        /*0140*/ 	.word	0x000000ff


	//----- nvinfo : EIATTR_FRAME_SIZE
	.align		4
.L_64:
        /*0144*/ 	.byte	0x04, 0x11
        /*0146*/ 	.short	(.L_66 - .L_65)
	.align		4
.L_65:
        /*0148*/ 	.word	index@(_ZN5flash44flash_bwd_dq_dk_dv_loop_seqk_parallel_kernelI23Flash_bwd_kernel_traitsILi32ELi128ELi128ELi8ELi4ELi4ELi4ELb1ELb0EN7cutlass10bfloat16_tE19Flash_kernel_traitsILi32ELi128ELi128ELi8ES3_EELb0ELb1ELb0ELb1ELb0ELb0ELb1EEEvNS_16Flash_bwd_paramsE)
        /*014c*/ 	.word	0x00000140


	//----- nvinfo : EIATTR_REGCOUNT
	.align		4
.L_66:
        /*0150*/ 	.byte	0x04, 0x2f
        /*0152*/ 	.short	(.L_68 - .L_67)
	.align		4
.L_67:
        /*0154*/ 	.word	index@(_ZN5flash44flash_bwd_dq_dk_dv_loop_seqk_parallel_kernelI23Flash_bwd_kernel_traitsILi32ELi128ELi128ELi8ELi4ELi4ELi4ELb1ELb0EN7cutlass10bfloat16_tE19Flash_kernel_traitsILi32ELi128ELi128ELi8ES3_EELb1ELb1ELb0ELb1ELb0ELb0ELb0EEEvNS_16Flash_bwd_paramsE)
        /*0158*/ 	.word	0x000000ff


	//----- nvinfo : EIATTR_FRAME_SIZE
	.align		4
.L_68:
        /*015c*/ 	.byte	0x04, 0x11
        /*015e*/ 	.short	(.L_70 - .L_69)
	.align		4
.L_69:
        /*0160*/ 	.word	index@(_ZN5flash44flash_bwd_dq_dk_dv_loop_seqk_parallel_kernelI23Flash_bwd_kernel_traitsILi32ELi128ELi128ELi8ELi4ELi4ELi4ELb1ELb0EN7cutlass10bfloat16_tE19Flash_kernel_traitsILi32ELi128ELi128ELi8ES3_EELb1ELb1ELb0ELb1ELb0ELb0ELb0EEEvNS_16Flash_bwd_paramsE)
        /*0164*/ 	.word	0x000000a8


	//----- nvinfo : EIATTR_REGCOUNT
	.align		4
.L_70:
        /*0168*/ 	.byte	0x04, 0x2f
        /*016a*/ 	.short	(.L_72 - .L_71)
	.align		4
.L_71:
        /*016c*/ 	.word	index@(_ZN5flash44flash_bwd_dq_dk_dv_loop_seqk_parallel_kernelI23Flash_bwd_kernel_traitsILi32ELi128ELi128ELi8ELi4ELi4ELi4ELb1ELb0EN7cutlass10bfloat16_tE19Flash_kernel_traitsILi32ELi128ELi128ELi8ES3_EELb0ELb1ELb0ELb0ELb0ELb1ELb1EEEvNS_16Flash_bwd_paramsE)
        /*0170*/ 	.word	0x000000ff


	//----- nvinfo : EIATTR_FRAME_SIZE
	.align		4
.L_72:
        /*0174*/ 	.byte	0x04, 0x11
        /*0176*/ 	.short	(.L_74 - .L_73)
	.align		4
.L_73:
        /*0178*/ 	.word	index@(_ZN5flash44flash_bwd_dq_dk_dv_loop_seqk_parallel_kernelI23Flash_bwd_kernel_traitsILi32ELi128ELi128ELi8ELi4ELi4ELi4ELb1ELb0EN7cutlass10bfloat16_tE19Flash_kernel_traitsILi32ELi128ELi128ELi8ES3_EELb0ELb1ELb0ELb0ELb0ELb1ELb1EEEvNS_16Flash_bwd_paramsE)
        /*017c*/ 	.word	0x00000128


	//----- nvinfo : EIATTR_REGCOUNT
	.align		4
.L_74:
        /*0180*/ 	.byte	0x04, 0x2f
        /*0182*/ 	.short	(.L_76 - .L_75)
	.align		4
.L_75:
        /*0184*/ 	.word	index@(_ZN5flash44flash_bwd_dq_dk_dv_loop_seqk_parallel_kernelI23Flash_bwd_kernel_traitsILi32ELi128ELi128ELi8ELi4ELi4ELi4ELb1ELb0EN7cutlass10bfloat16_tE19Flash_kernel_traitsILi32ELi128ELi128ELi8ES3_EELb1ELb1ELb0ELb0ELb0ELb1ELb0EEEvNS_16Flash_bwd_paramsE)
        /*0188*/ 	.word	0x000000ff


	//----- nvinfo : EIATTR_FRAME_SIZE
	.align		4
.L_76:
        /*018c*/ 	.byte	0x04, 0x11
        /*018e*/ 	.short	(.L_78 - .L_77)
	.align		4
.L_77:
        /*0190*/ 	.word	index@(_ZN5flash44flash_bwd_dq_dk_dv_loop_seqk_parallel_kernelI23Flash_bwd_kernel_traitsILi32ELi128ELi128ELi8ELi4ELi4ELi4ELb1ELb0EN7cutlass10bfloat16_tE19Flash_kernel_traitsILi32ELi128ELi128ELi8ES3_EELb1ELb1ELb0ELb0ELb0ELb1ELb0EEEvNS_16Flash_bwd_paramsE)
        /*0194*/ 	.word	0x00000038


	//----- nvinfo : EIATTR_REGCOUNT
	.align		4
.L_78:
        /*0198*/ 	.byte	0x04, 0x2f
        /*019a*/ 	.short	(.L_80 - .L_79)
	.align		4
.L_79:
        /*019c*/ 	.word	index@(_ZN5flash44flash_bwd_dq_dk_dv_loop_seqk_parallel_kernelI23Flash_bwd_kernel_traitsILi32ELi128ELi128ELi8ELi4ELi4ELi4ELb1ELb0EN7cutlass10bfloat16_tE19Flash_kernel_traitsILi32ELi128ELi128ELi8ES3_EELb0ELb1ELb0ELb0ELb1ELb1ELb1EEEvNS_16Flash_bwd_paramsE)
        /*01a0*/ 	.word	0x000000ff


	//----- nvinfo : EIATTR_FRAME_SIZE
	.align		4
.L_80:
        /*01a4*/ 	.byte	0x04, 0x11
        /*01a6*/ 	.short	(.L_82 - .L_81)
	.align		4
.L_81:
        /*01a8*/ 	.word	index@(_ZN5flash44flash_bwd_dq_dk_dv_loop_seqk_parallel_kernelI23Flash_bwd_kernel_traitsILi32ELi128ELi128ELi8ELi4ELi4ELi4ELb1ELb0EN7cutlass10bfloat16_tE19Flash_kernel_traitsILi32ELi128ELi128ELi8ES3_EELb0ELb1ELb0ELb0ELb1ELb1ELb1EEEvNS_16Flash_bwd_paramsE)
        /*01ac*/ 	.word	0x000000f8


	//----- nvinfo : EIATTR_REGCOUNT
	.align		4
.L_82:
        /*01b0*/ 	.byte	0x04, 0x2f
        /*01b2*/ 	.short	(.L_84 - .L_83)
	.align		4
.L_83:
        /*01b4*/ 	.word	index@(_ZN5flash44flash_bwd_dq_dk_dv_loop_seqk_parallel_kernelI23Flash_bwd_kernel_traitsILi32ELi128ELi128ELi8ELi4ELi4ELi4ELb1ELb0EN7cutlass10bfloat16_tE19Flash_kernel_traitsILi32ELi128ELi128ELi8ES3_EELb1ELb1ELb0ELb0ELb1ELb1ELb0EEEvNS_16Flash_bwd_paramsE)
        /*01b8*/ 	.word	0x000000ff


	//----- nvinfo : EIATTR_FRAME_SIZE
	.align		4
.L_84:
        /*01bc*/ 	.byte	0x04, 0x11
        /*01be*/ 	.short	(.L_86 - .L_85)
	.align		4
.L_85:
        /*01c0*/ 	.word	index@(_ZN5flash44flash_bwd_dq_dk_dv_loop_seqk_parallel_kernelI23Flash_bwd_kernel_traitsILi32ELi128ELi128ELi8ELi4ELi4ELi4ELb1ELb0EN7cutlass10bfloat16_tE19Flash_kernel_traitsILi32ELi128ELi128ELi8ES3_EELb1ELb1ELb0ELb0ELb1ELb1ELb0EEEvNS_16Flash_bwd_paramsE)
        /*01c4*/ 	.word	0x00000000


	//----- nvinfo : EIATTR_REGCOUNT
	.align		4
.L_86:
        /*01c8*/ 	.byte	0x04, 0x2f
        /*01ca*/ 	.short	(.L_88 - .L_87)
	.align		4
.L_87:
        /*01cc*/ 	.word	index@(_ZN5flash44flash_bwd_dq_dk_dv_loop_seqk_parallel_kernelI23Flash_bwd_kernel_traitsILi32ELi128ELi128ELi8ELi4ELi4ELi4ELb1ELb0EN7cutlass10bfloat16_tE19Flash_kernel_traitsILi32ELi128ELi128ELi8ES3_EELb0ELb1ELb0ELb0ELb0ELb0ELb1EEEvNS_16Flash_bwd_paramsE)
        /*01d0*/ 	.word	0x000000ff


	//----- nvinfo : EIATTR_FRAME_SIZE
	.align		4
.L_88:
        /*01d4*/ 	.byte	0x04, 0x11
        /*01d6*/ 	.short	(.L_90 - .L_89)
	.align		4
.L_89:
        /*01d8*/ 	.word	index@(_ZN5flash44flash_bwd_dq_dk_dv_loop_seqk_parallel_kernelI23Flash_bwd_kernel_traitsILi32ELi128ELi128ELi8ELi4ELi4ELi4ELb1ELb0EN7cutlass10bfloat16_tE19Flash_kernel_traitsILi32ELi128ELi128ELi8ES3_EELb0ELb1ELb0ELb0ELb0ELb0ELb1EEEvNS_16Flash_bwd_paramsE)
        /*01dc*/ 	.word	0x00000138


	//----- nvinfo : EIATTR_REGCOUNT
	.align		4
.L_90:
        /*01e0*/ 	.byte	0x04, 0x2f
        /*01e2*/ 	.short	(.L_92 - .L_91)
	.align		4
.L_91:
        /*01e4*/ 	.word	index@(_ZN5flash44flash_bwd_dq_dk_dv_loop_seqk_parallel_kernelI23Flash_bwd_kernel_traitsILi32ELi128ELi128ELi8ELi4ELi4ELi4ELb1ELb0EN7cutlass10bfloat16_tE19Flash_kernel_traitsILi32ELi128ELi128ELi8ES3_EELb1ELb1ELb0ELb0ELb0ELb0ELb0EEEvNS_16Flash_bwd_paramsE)
        /*01e8*/ 	.word	0x000000ff


	//----- nvinfo : EIATTR_FRAME_SIZE
	.align		4
.L_92:
        /*01ec*/ 	.byte	0x04, 0x11
        /*01ee*/ 	.short	(.L_94 - .L_93)
	.align		4
.L_93:
        /*01f0*/ 	.word	index@(_ZN5flash44flash_bwd_dq_dk_dv_loop_seqk_parallel_kernelI23Flash_bwd_kernel_traitsILi32ELi128ELi128ELi8ELi4ELi4ELi4ELb1ELb0EN7cutlass10bfloat16_tE19Flash_kernel_traitsILi32ELi128ELi128ELi8ES3_EELb1ELb1ELb0ELb0ELb0ELb0ELb0EEEvNS_16Flash_bwd_paramsE)
        /*01f4*/ 	.word	0x00000040


	//----- nvinfo : EIATTR_REGCOUNT
	.align		4
.L_94:
        /*01f8*/ 	.byte	0x04, 0x2f
        /*01fa*/ 	.short	(.L_96 - .L_95)
	.align		4
.L_95:
        /*01fc*/ 	.word	index@(_ZN5flash27flash_bwd_convert_dq_kernelI23Flash_bwd_kernel_traitsILi32ELi128ELi128ELi8ELi4ELi4ELi4ELb1ELb0EN7cutlass10bfloat16_tE19Flash_kernel_traitsILi32ELi128ELi128ELi8ES3_EEEEvNS_16Flash_bwd_paramsEi)
        /*0200*/ 	.word	0x00000030


	//----- nvinfo : EIATTR_FRAME_SIZE
	.align		4
.L_96:
        /*0204*/ 	.byte	0x04, 0x11
        /*0206*/ 	.short	(.L_98 - .L_97)
	.align		4
.L_97:
        /*0208*/ 	.word	index@(_ZN5flash27flash_bwd_convert_dq_kernelI23Flash_bwd_kernel_traitsILi32ELi128ELi128ELi8ELi4ELi4ELi4ELb1ELb0EN7cutlass10bfloat16_tE19Flash_kernel_traitsILi32ELi128ELi128ELi8ES3_EEEEvNS_16Flash_bwd_paramsEi)
        /*020c*/ 	.word	0x00000000


	//----- nvinfo : EIATTR_REGCOUNT
	.align		4
.L_98:
        /*0210*/ 	.byte	0x04, 0x2f
        /*0212*/ 	.short	(.L_100 - .L_99)
	.align		4
.L_99:
        /*0214*/ 	.word	index@(_ZN5flash44flash_bwd_dq_dk_dv_loop_seqk_parallel_kernelI23Flash_bwd_kernel_traitsILi32ELi128ELi128ELi8ELi4ELi4ELi4ELb1ELb0EN7cutlass10bfloat16_tE19Flash_kernel_traitsILi32ELi128ELi128ELi8ES3_EELb0ELb1ELb0ELb1ELb0ELb0ELb0EEEvNS_16Flash_bwd_paramsE)
        /*0218*/ 	.word	0x000000ff


	//----- nvinfo : EIATTR_FRAME_SIZE
	.align		4
.L_100:
        /*021c*/ 	.byte	0x04, 0x11
        /*021e*/ 	.short	(.L_102 - .L_101)
	.align		4
.L_101:
        /*0220*/ 	.word	index@(_ZN5flash44flash_bwd_dq_dk_dv_loop_seqk_parallel_kernelI23Flash_bwd_kernel_traitsILi32ELi128ELi128ELi8ELi4ELi4ELi4ELb1ELb0EN7cutlass10bfloat16_tE19Flash_kernel_traitsILi32ELi128ELi128ELi8ES3_EELb0ELb1ELb0ELb1ELb0ELb0ELb0EEEvNS_16Flash_bwd_paramsE)
        /*0224*/ 	.word	0x00000060


	//----- nvinfo : EIATTR_REGCOUNT
	.align		4
.L_102:
        /*0228*/ 	.byte	0x04, 0x2f
        /*022a*/ 	.short	(.L_104 - .L_103)
	.align		4
.L_103:
        /*022c*/ 	.word	index@(_ZN5flash44flash_bwd_dq_dk_dv_loop_seqk_parallel_kernelI23Flash_bwd_kernel_traitsILi32ELi128ELi128ELi8ELi4ELi4ELi4ELb1ELb0EN7cutlass10bfloat16_tE19Flash_kernel_traitsILi32ELi128ELi128ELi8ES3_EELb0ELb1ELb0ELb0ELb0ELb1ELb0EEEvNS_16Flash_bwd_paramsE)
        /*0230*/ 	.word	0x000000ff


	//----- nvinfo : EIATTR_FRAME_SIZE
	.align		4
.L_104:
        /*0234*/ 	.byte	0x04, 0x11
        /*0236*/ 	.short	(.L_106 - .L_105)
	.align		4
.L_105:
        /*0238*/ 	.word	index@(_ZN5flash44flash_bwd_dq_dk_dv_loop_seqk_parallel_kernelI23Flash_bwd_kernel_traitsILi32ELi128ELi128ELi8ELi4ELi4ELi4ELb1ELb0EN7cutlass10bfloat16_tE19Flash_kernel_traitsILi32ELi128ELi128ELi8ES3_EELb0ELb1ELb0ELb0ELb0ELb1ELb0EEEvNS_16Flash_bwd_paramsE)
        /*023c*/ 	.word	0x00000040


	//----- nvinfo : EIATTR_REGCOUNT
	.align		4
.L_106:
        /*0240*/ 	.byte	0x04, 0x2f
        /*0242*/ 	.short	(.L_108 - .L_107)
	.align		4
.L_107:
        /*0244*/ 	.word	index@(_ZN5flash44flash_bwd_dq_dk_dv_loop_seqk_parallel_kernelI23Flash_bwd_kernel_traitsILi32ELi128ELi128ELi8ELi4ELi4ELi4ELb1ELb0EN7cutlass10bfloat16_tE19Flash_kernel_traitsILi32ELi128ELi128ELi8ES3_EELb0ELb1ELb0ELb0ELb1ELb1ELb0EEEvNS_16Flash_bwd_paramsE)
        /*0248*/ 	.word	0x000000ff


	//----- nvinfo : EIATTR_FRAME_SIZE
	.align		4
.L_108:
        /*024c*/ 	.byte	0x04, 0x11
        /*024e*/ 	.short	(.L_110 - .L_109)
	.align		4
.L_109:
        /*0250*/ 	.word	index@(_ZN5flash44flash_bwd_dq_dk_dv_loop_seqk_parallel_kernelI23Flash_bwd_kernel_traitsILi32ELi128ELi128ELi8ELi4ELi4ELi4ELb1ELb0EN7cutlass10bfloat16_tE19Flash_kernel_traitsILi32ELi128ELi128ELi8ES3_EELb0ELb1ELb0ELb0ELb1ELb1ELb0EEEvNS_16Flash_bwd_paramsE)
        /*0254*/ 	.word	0x00000000


	//----- nvinfo : EIATTR_REGCOUNT
	.align		4
.L_110:
        /*0258*/ 	.byte	0x04, 0x2f
        /*025a*/ 	.short	(.L_112 - .L_111)
	.align		4
.L_111:
        /*025c*/ 	.word	index@(_ZN5flash44flash_bwd_dq_dk_dv_loop_seqk_parallel_kernelI23Flash_bwd_kernel_traitsILi32ELi128ELi128ELi8ELi4ELi4ELi4ELb1ELb0EN7cutlass10bfloat16_tE19Flash_kernel_traitsILi32ELi128ELi128ELi8ES3_EELb0ELb1ELb0ELb0ELb0ELb0ELb0EEEvNS_16Flash_bwd_paramsE)
        /*0260*/ 	.word	0x000000ff


	//----- nvinfo : EIATTR_FRAME_SIZE
	.align		4
.L_112:
        /*0264*/ 	.byte	0x04, 0x11
        /*0266*/ 	.short	(.L_114 - .L_113)
	.align		4
.L_113:
        /*0268*/ 	.word	index@(_ZN5flash44flash_bwd_dq_dk_dv_loop_seqk_parallel_kernelI23Flash_bwd_kernel_traitsILi32ELi128ELi128ELi8ELi4ELi4ELi4ELb1ELb0EN7cutlass10bfloat16_tE19Flash_kernel_traitsILi32ELi128ELi128ELi8ES3_EELb0ELb1ELb0ELb0ELb0ELb0ELb0EEEvNS_16Flash_bwd_paramsE)
        /*026c*/ 	.word	0x00000050


	//----- nvinfo : EIATTR_MIN_STACK_SIZE
	.align		4
.L_114:
        /*0270*/ 	.byte	0x04, 0x12
        /*0272*/ 	.short	(.L_116 - .L_115)
	.align		4
.L_115:
        /*0274*/ 	.word	index@(_ZN5flash44flash_bwd_dq_dk_dv_loop_seqk_parallel_kernelI23Flash_bwd_kernel_traitsILi32ELi128ELi128ELi8ELi4ELi4ELi4ELb1ELb0EN7cutlass10bfloat16_tE19Flash_kernel_traitsILi32ELi128ELi128ELi8ES3_EELb0ELb1ELb0ELb0ELb0ELb0ELb0EEEvNS_16Flash_bwd_paramsE)
        /*0278*/ 	.word	0x00000050


	//----- nvinfo : EIATTR_MIN_STACK_SIZE
	.align		4
.L_116:
        /*027c*/ 	.byte	0x04, 0x12
        /*027e*/ 	.short	(.L_118 - .L_117)
	.align		4
.L_117:
        /*0280*/ 	.word	index@(_ZN5flash44flash_bwd_dq_dk_dv_loop_seqk_parallel_kernelI23Flash_bwd_kernel_traitsILi32ELi128ELi128ELi8ELi4ELi4ELi4ELb1ELb0EN7cutlass10bfloat16_tE19Flash_kernel_traitsILi32ELi128ELi128ELi8ES3_EELb0ELb1ELb0ELb0ELb1ELb1ELb0EEEvNS_16Flash_bwd_paramsE)
        /*0284*/ 	.word	0x00000000


	//----- nvinfo : EIATTR_MIN_STACK_SIZE
	.align		4
.L_118:
        /*0288*/ 	.byte	0x04, 0x12
        /*028a*/ 	.short	(.L_120 - .L_119)
	.align		4
.L_119:
        /*028c*/ 	.word	index@(_ZN5flash44flash_bwd_dq_dk_dv_loop_seqk_parallel_kernelI23Flash_bwd_kernel_traitsILi32ELi128ELi128ELi8ELi4ELi4ELi4ELb1ELb0EN7cutlass10bfloat16_tE19Flash_kernel_traitsILi32ELi128ELi128ELi8ES3_EELb0ELb1ELb0ELb0ELb0ELb1ELb0EEEvNS_16Flash_bwd_paramsE)
        /*0290*/ 	.word	0x00000040


	//----- nvinfo : EIATTR_MIN_STACK_SIZE
	.align		4
.L_120:
        /*0294*/ 	.byte	0x04, 0x12
        /*0296*/ 	.short	(.L_122 - .L_121)
	.align		4
.L_121:
        /*0298*/ 	.word	index@(_ZN5flash44flash_bwd_dq_dk_dv_loop_seqk_parallel_kernelI23Flash_bwd_kernel_traitsILi32ELi128ELi128ELi8ELi4ELi4ELi4ELb1ELb0EN7cutlass10bfloat16_tE19Flash_kernel_traitsILi32ELi128ELi128ELi8ES3_EELb0ELb1ELb0ELb1ELb0ELb0ELb0EEEvNS_16Flash_bwd_paramsE)
        /*029c*/ 	.word	0x00000060


	//----- nvinfo : EIATTR_MIN_STACK_SIZE
	.align		4
.L_122:
        /*02a0*/ 	.byte	0x04, 0x12
        /*02a2*/ 	.short	(.L_124 - .L_123)
	.align		4
.L_123:
        /*02a4*/ 	.word	index@(_ZN5flash27flash_bwd_convert_dq_kernelI23Flash_bwd_kernel_traitsILi32ELi128ELi128ELi8ELi4ELi4ELi4ELb1ELb0EN7cutlass10bfloat16_tE19Flash_kernel_traitsILi32ELi128ELi128ELi8ES3_EEEEvNS_16Flash_bwd_paramsEi)
        /*02a8*/ 	.word	0x00000000


	//----- nvinfo : EIATTR_MIN_STACK_SIZE
	.align		4
.L_124:
        /*02ac*/ 	.byte	0x04, 0x12
        /*02ae*/ 	.short	(.L_126 - .L_125)
	.align		4
.L_125:
        /*02b0*/ 	.word	index@(_ZN5flash44flash_bwd_dq_dk_dv_loop_seqk_parallel_kernelI23Flash_bwd_kernel_traitsILi32ELi128ELi128ELi8ELi4ELi4ELi4ELb1ELb0EN7cutlass10bfloat16_tE19Flash_kernel_traitsILi32ELi128ELi128ELi8ES3_EELb1ELb1ELb0ELb0ELb0ELb0ELb0EEEvNS_16Flash_bwd_paramsE)
        /*02b4*/ 	.word	0x00000040


	//----- nvinfo : EIATTR_MIN_STACK_SIZE
	.align		4
.L_126:
        /*02b8*/ 	.byte	0x04, 0x12
        /*02ba*/ 	.short	(.L_128 - .L_127)
	.align		4
.L_127:
        /*02bc*/ 	.word	index@(_ZN5flash44flash_bwd_dq_dk_dv_loop_seqk_parallel_kernelI23Flash_bwd_kernel_traitsILi32ELi128ELi128ELi8ELi4ELi4ELi4ELb1ELb0EN7cutlass10bfloat16_tE19Flash_kernel_traitsILi32ELi128ELi128ELi8ES3_EELb0ELb1ELb0ELb0ELb0ELb0ELb1EEEvNS_16Flash_bwd_paramsE)
        /*02c0*/ 	.word	0x00000138


	//----- nvinfo : EIATTR_MIN_STACK_SIZE
	.align		4
.L_128:
        /*02c4*/ 	.byte	0x04, 0x12
        /*02c6*/ 	.short	(.L_130 - .L_129)
	.align		4
.L_129:
        /*02c8*/ 	.word	index@(_ZN5flash44flash_bwd_dq_dk_dv_loop_seqk_parallel_kernelI23Flash_bwd_kernel_traitsILi32ELi128ELi128ELi8ELi4ELi4ELi4ELb1ELb0EN7cutlass10bfloat16_tE19Flash_kernel_traitsILi32ELi128ELi128ELi8ES3_EELb1ELb1ELb0ELb0ELb1ELb1ELb0EEEvNS_16Flash_bwd_paramsE)
        /*02cc*/ 	.word	0x00000000


	//----- nvinfo : EIATTR_MIN_STACK_SIZE
	.align		4
.L_130:
        /*02d0*/ 	.byte	0x04, 0x12
        /*02d2*/ 	.short	(.L_132 - .L_131)
	.align		4
.L_131:
        /*02d4*/ 	.word	index@(_ZN5flash44flash_bwd_dq_dk_dv_loop_seqk_parallel_kernelI23Flash_bwd_kernel_traitsILi32ELi128ELi128ELi8ELi4ELi4ELi4ELb1ELb0EN7cutlass10bfloat16_tE19Flash_kernel_traitsILi32ELi128ELi128ELi8ES3_EELb0ELb1ELb0ELb0ELb1ELb1ELb1EEEvNS_16Flash_bwd_paramsE)
        /*02d8*/ 	.word	0x000000f8


	//----- nvinfo : EIATTR_MIN_STACK_SIZE
	.align		4
.L_132:
        /*02dc*/ 	.byte	0x04, 0x12
        /*02de*/ 	.short	(.L_134 - .L_133)
	.align		4
.L_133:
        /*02e0*/ 	.word	index@(_ZN5flash44flash_bwd_dq_dk_dv_loop_seqk_parallel_kernelI23Flash_bwd_kernel_traitsILi32ELi128ELi128ELi8ELi4ELi4ELi4ELb1ELb0EN7cutlass10bfloat16_tE19Flash_kernel_traitsILi32ELi128ELi128ELi8ES3_EELb1ELb1ELb0ELb0ELb0ELb1ELb0EEEvNS_16Flash_bwd_paramsE)
        /*02e4*/ 	.word	0x00000038


	//----- nvinfo : EIATTR_MIN_STACK_SIZE
	.align		4
.L_134:
        /*02e8*/ 	.byte	0x04, 0x12
        /*02ea*/ 	.short	(.L_136 - .L_135)
	.align		4
.L_135:
        /*02ec*/ 	.word	index@(_ZN5flash44flash_bwd_dq_dk_dv_loop_seqk_parallel_kernelI23Flash_bwd_kernel_traitsILi32ELi128ELi128ELi8ELi4ELi4ELi4ELb1ELb0EN7cutlass10bfloat16_tE19Flash_kernel_traitsILi32ELi128ELi128ELi8ES3_EELb0ELb1ELb0ELb0ELb0ELb1ELb1EEEvNS_16Flash_bwd_paramsE)
        /*02f0*/ 	.word	0x00000128


	//----- nvinfo : EIATTR_MIN_STACK_SIZE
	.align		4
.L_136:
        /*02f4*/ 	.byte	0x04, 0x12
        /*02f6*/ 	.short	(.L_138 - .L_137)
	.align		4
.L_137:
        /*02f8*/ 	.word	index@(_ZN5flash44flash_bwd_dq_dk_dv_loop_seqk_parallel_kernelI23Flash_bwd_kernel_traitsILi32ELi128ELi128ELi8ELi4ELi4ELi4ELb1ELb0EN7cutlass10bfloat16_tE19Flash_kernel_traitsILi32ELi128ELi128ELi8ES3_EELb1ELb1ELb0ELb1ELb0ELb0ELb0EEEvNS_16Flash_bwd_paramsE)
        /*02fc*/ 	.word	0x000000a8


	//----- nvinfo : EIATTR_MIN_STACK_SIZE
	.align		4
.L_138:
        /*0300*/ 	.byte	0x04, 0x12
        /*0302*/ 	.short	(.L_140 - .L_139)
	.align		4
.L_139:
        /*0304*/ 	.word	index@(_ZN5flash44flash_bwd_dq_dk_dv_loop_seqk_parallel_kernelI23Flash_bwd_kernel_traitsILi32ELi128ELi128ELi8ELi4ELi4ELi4ELb1ELb0EN7cutlass10bfloat16_tE19Flash_kernel_traitsILi32ELi128ELi128ELi8ES3_EELb0ELb1ELb0ELb1ELb0ELb0ELb1EEEvNS_16Flash_bwd_paramsE)
        /*0308*/ 	.word	0x00000140


	//----- nvinfo : EIATTR_MIN_STACK_SIZE
	.align		4
.L_140:
        /*030c*/ 	.byte	0x04, 0x12
        /*030e*/ 	.short	(.L_142 - .L_141)
	.align		4
.L_141:
        /*0310*/ 	.word	index@(_ZN5flash25flash_bwd_dot_do_o_kernelILb0E23Flash_bwd_kernel_traitsILi32ELi128ELi128ELi8ELi4ELi4ELi4ELb1ELb0EN7cutlass10bfloat16_tE19Flash_kernel_traitsILi32ELi128ELi128ELi8ES3_EEEEvNS_16Flash_bwd_paramsE)
        /*0314*/ 	.word	0x00000000


	//----- nvinfo : EIATTR_MIN_STACK_SIZE
	.align		4
.L_142:
        /*0318*/ 	.byte	0x04, 0x12
        /*031a*/ 	.short	(.L_144 - .L_143)
	.align		4
.L_143:
        /*031c*/ 	.word	index@(_ZN5flash25flash_bwd_dot_do_o_kernelILb1E23Flash_bwd_kernel_traitsILi32ELi128ELi128ELi8ELi4ELi4ELi4ELb1ELb0EN7cutlass10bfloat16_tE19Flash_kernel_traitsILi32ELi128ELi128ELi8ES3_EEEEvNS_16Flash_bwd_paramsE)
        /*0320*/ 	.word	0x00000000


	//----- nvinfo : EIATTR_MIN_STACK_SIZE
	.align		4
.L_144:
        /*0324*/ 	.byte	0x04, 0x12
        /*0326*/ 	.short	(.L_146 - .L_145)
	.align		4
.L_145:
        /*0328*/ 	.word	index@(_ZN5flash27flash_bwd_convert_dq_kernelI23Flash_bwd_kernel_traitsILi32ELi128ELi128ELi8ELi4ELi4ELi4ELb0ELb0EN7cutlass10bfloat16_tE19Flash_kernel_traitsILi32ELi128ELi128ELi8ES3_EEEEvNS_16Flash_bwd_paramsEi)
        /*032c*/ 	.word	0x00000000


	//----- nvinfo : EIATTR_MIN_STACK_SIZE
	.align		4
.L_146:
        /*0330*/ 	.byte	0x04, 0x12
        /*0332*/ 	.short	(.L_148 - .L_147)
	.align		4
.L_147:
        /*0334*/ 	.word	index@(_ZN5flash44flash_bwd_dq_dk_dv_loop_seqk_parallel_kernelI23Flash_bwd_kernel_traitsILi32ELi128ELi128ELi8ELi4ELi4ELi4ELb0ELb0EN7cutlass10bfloat16_tE19Flash_kernel_traitsILi32ELi128ELi128ELi8ES3_EELb1ELb1ELb0ELb0ELb0ELb0ELb0EEEvNS_16Flash_bwd_paramsE)
        /*0338*/ 	.word	0x00000000


	//----- nvinfo : EIATTR_MIN_STACK_SIZE
	.align		4
.L_148:
        /*033c*/ 	.byte	0x04, 0x12
        /*033e*/ 	.short	(.L_150 - .L_149)
	.align		4
.L_149:
        /*0340*/ 	.word	index@(_ZN5flash44flash_bwd_dq_dk_dv_loop_seqk_parallel_kernelI23Flash_bwd_kernel_traitsILi32ELi128ELi128ELi8ELi4ELi4ELi4ELb0ELb0EN7cutlass10bfloat16_tE19Flash_kernel_traitsILi32ELi128ELi128ELi8ES3_EELb0ELb1ELb0ELb0ELb0ELb0ELb1EEEvNS_16Flash_bwd_paramsE)
        /*0344*/ 	.word	0x000000d0


	//----- nvinfo : EIATTR_MIN_STACK_SIZE
	.align		4
.L_150:
        /*0348*/ 	.byte	0x04, 0x12
        /*034a*/ 	.short	(.L_152 - .L_151)
	.align		4
.L_151:
        /*034c*/ 	.word	index@(_ZN5flash44flash_bwd_dq_dk_dv_loop_seqk_parallel_kernelI23Flash_bwd_kernel_traitsILi32ELi128ELi128ELi8ELi4ELi4ELi4ELb0ELb0EN7cutlass10bfloat16_tE19Flash_kernel_traitsILi32ELi128ELi128ELi8ES3_EELb1ELb1ELb0ELb0ELb1ELb1ELb0EEEvNS_16Flash_bwd_paramsE)
        /*0350*/ 	.word	0x00000000


	//----- nvinfo : EIATTR_MIN_STACK_SIZE
	.align		4
.L_152:
        /*0354*/ 	.byte	0x04, 0x12
        /*0356*/ 	.short	(.L_154 - .L_153)
	.align		4
.L_153:
        /*0358*/ 	.word	index@(_ZN5flash44flash_bwd_dq_dk_dv_loop_seqk_parallel_kernelI23Flash_bwd_kernel_traitsILi32ELi128ELi128ELi8ELi4ELi4ELi4ELb0ELb0EN7cutlass10bfloat16_tE19Flash_kernel_traitsILi32ELi128ELi128ELi8ES3_EELb0ELb1ELb0ELb0ELb1ELb1ELb1EEEvNS_16Flash_bwd_paramsE)
        /*035c*/ 	.word	0x00000090


	//----- nvinfo : EIATTR_MIN_STACK_SIZE
	.align		4
.L_154:
        /*0360*/ 	.byte	0x04, 0x12
        /*0362*/ 	.short	(.L_156 - .L_155)
	.align		4
.L_155:
        /*0364*/ 	.word	index@(_ZN5flash44flash_bwd_dq_dk_dv_loop_seqk_parallel_kernelI23Flash_bwd_kernel_traitsILi32ELi128ELi128ELi8ELi4ELi4ELi4ELb0ELb0EN7cutlass10bfloat16_tE19Flash_kernel_traitsILi32ELi128ELi128ELi8ES3_EELb1ELb1ELb0ELb0ELb0ELb1ELb0EEEvNS_16Flash_bwd_paramsE)
        /*0368*/ 	.word	0x00000000


	//----- nvinfo : EIATTR_MIN_STACK_SIZE
	.align		4
.L_156:
        /*036c*/ 	.byte	0x04, 0x12
        /*036e*/ 	.short	(.L_158 - .L_157)
	.align		4
.L_157:
        /*0370*/ 	.word	index@(_ZN5flash44flash_bwd_dq_dk_dv_loop_seqk_parallel_kernelI23Flash_bwd_kernel_traitsILi32ELi128ELi128ELi8ELi4ELi4ELi4ELb0ELb0EN7cutlass10bfloat16_tE19Flash_kernel_traitsILi32ELi128ELi128ELi8ES3_EELb0ELb1ELb0ELb0ELb0ELb1ELb1EEEvNS_16Flash_bwd_paramsE)
        /*0374*/ 	.word	0x000000c0


	//----- nvinfo : EIATTR_MIN_STACK_SIZE
	.align		4
.L_158:
        /*0378*/ 	.byte	0x04, 0x12
        /*037a*/ 	.short	(.L_160 - .L_159)
	.align		4
.L_159:
        /*037c*/ 	.word	index@(_ZN5flash44flash_bwd_dq_dk_dv_loop_seqk_parallel_kernelI23Flash_bwd_kernel_traitsILi32ELi128ELi128ELi8ELi4ELi4ELi4ELb0ELb0EN7cutlass10bfloat16_tE19Flash_kernel_traitsILi32ELi128ELi128ELi8ES3_EELb1ELb1ELb0ELb1ELb0ELb0ELb0EEEvNS_16Flash_bwd_paramsE)
        /*0380*/ 	.word	0x00000030


	//----- nvinfo : EIATTR_MIN_STACK_SIZE
	.align		4
.L_160:
        /*0384*/ 	.byte	0x04, 0x12
        /*0386*/ 	.short	(.L_162 - .L_161)
	.align		4
.L_161:
        /*0388*/ 	.word	index@(_ZN5flash44flash_bwd_dq_dk_dv_loop_seqk_parallel_kernelI23Flash_bwd_kernel_traitsILi32ELi128ELi128ELi8ELi4ELi4ELi4ELb0ELb0EN7cutlass10bfloat16_tE19Flash_kernel_traitsILi32ELi128ELi128ELi8ES3_EELb0ELb1ELb0ELb1ELb0ELb0ELb1EEEvNS_16Flash_bwd_paramsE)
        /*038c*/ 	.word	0x00000150


	//----- nvinfo : EIATTR_MIN_STACK_SIZE
	.align		4
.L_162:
        /*0390*/ 	.byte	0x04, 0x12
        /*0392*/ 	.short	(.L_164 - .L_163)
	.align		4
.L_163:
        /*0394*/ 	.word	index@(_ZN5flash25flash_bwd_dot_do_o_kernelILb0E23Flash_bwd_kernel_traitsILi32ELi128ELi128ELi8ELi4ELi4ELi4ELb0ELb0EN7cutlass10bfloat16_tE19Flash_kernel_traitsILi32ELi128ELi128ELi8ES3_EEEEvNS_16Flash_bwd_paramsE)
        /*0398*/ 	.word	0x00000000


	//----- nvinfo : EIATTR_MIN_STACK_SIZE
	.align		4
.L_164:
        /*039c*/ 	.byte	0x04, 0x12
        /*039e*/ 	.short	(.L_166 - .L_165)
	.align		4
.L_165:
        /*03a0*/ 	.word	index@(_ZN5flash25flash_bwd_dot_do_o_kernelILb1E23Flash_bwd_kernel_traitsILi32ELi128ELi128ELi8ELi4ELi4ELi4ELb0ELb0EN7cutlass10bfloat16_tE19Flash_kernel_traitsILi32ELi128ELi128ELi8ES3_EEEEvNS_16Flash_bwd_paramsE)
        /*03a4*/ 	.word	0x00000000
.L_166:


//--------------------- .nv.info._ZN5flash44flash_bwd_dq_dk_dv_loop_seqk_parallel_kernelI23Flash_bwd_kernel_traitsILi32ELi128ELi128ELi8ELi4ELi4ELi4ELb1ELb0EN7cutlass10bfloat16_tE19Flash_kernel_traitsILi32ELi128ELi128ELi8ES3_EELb0ELb1ELb0ELb0ELb0ELb0ELb0EEEvNS_16Flash_bwd_paramsE --------------------------
	.section	.nv.info._ZN5flash44flash_bwd_dq_dk_dv_loop_seqk_parallel_kernelI23Flash_bwd_kernel_traitsILi32ELi128ELi128ELi8ELi4ELi4ELi4ELb1ELb0EN7cutlass10bfloat16_tE19Flash_kernel_traitsILi32ELi128ELi128ELi8ES3_EELb0ELb1ELb0ELb0ELb0ELb0ELb0EEEvNS_16Flash_bwd_paramsE,"",@"SHT_CUDA_INFO"
	.sectionflags	@""
	.align	4


	//----- nvinfo : EIATTR_CUDA_API_VERSION
	.align		4
        /*0000*/ 	.byte	0x04, 0x37
        /*0002*/ 	.short	(.L_168 - .L_167)
.L_167:
        /*0004*/ 	.word	0x00000082


	//----- nvinfo : EIATTR_SW2861232_WAR
	.align		4
.L_168:
        /*0008*/ 	.byte	0x01, 0x35
	.zero		2


	//----- nvinfo : EIATTR_PARAM_CBANK
	.align		4
        /*000c*/ 	.byte	0x04, 0x0a
        /*000e*/ 	.short	(.L_170 - .L_169)
	.align		4
.L_169:
        /*0010*/ 	.word	index@(.nv.constant0._ZN5flash44flash_bwd_dq_dk_dv_loop_seqk_parallel_kernelI23Flash_bwd_kernel_traitsILi32ELi128ELi128ELi8ELi4ELi4ELi4ELb1ELb0EN7cutlass10bfloat16_tE19Flash_kernel_traitsILi32ELi128ELi128ELi8ES3_EELb0ELb1ELb0ELb0ELb0ELb0ELb0EEEvNS_16Flash_bwd_paramsE)
        /*0014*/ 	.short	0x0160
        /*0016*/ 	.short	0x0280


	//----- nvinfo : EIATTR_CBANK_PARAM_SIZE
	.align		4
.L_170:
        /*0018*/ 	.byte	0x03, 0x19
        /*001a*/ 	.short	0x0280


	//----- nvinfo : EIATTR_KPARAM_INFO
	.align		4
        /*001c*/ 	.byte	0x04, 0x17
        /*001e*/ 	.short	(.L_172 - .L_171)
.L_171:
        /*0020*/ 	.word	0x00000000
        /*0024*/ 	.short	0x0000
        /*0026*/ 	.short	0x0000
        /*0028*/ 	.byte	0x00, 0xf0, 0x01, 0x0a


	//----- nvinfo : EIATTR_MAXREG_COUNT
	.align		4
.L_172:
        /*002c*/ 	.byte	0x03, 0x1b
        /*002e*/ 	.short	0x00ff


	//----- nvinfo : EIATTR_NUM_BARRIERS
	.align		4
        /*0030*/ 	.byte	0x02, 0x4c
        /*0032*/ 	.byte	0x01
	.zero		1


	//----- nvinfo : EIATTR_ANNOTATIONS
	.align		4
        /*0034*/ 	.byte	0x04, 0x55
        /*0036*/ 	.short	(.L_174 - .L_173)


	//   ....[0]....
.L_173:
        /*0038*/ 	.word	0x00000001
        /*003c*/ 	.byte	0xc0, 0x06, 0x00, 0x00, 0x01, 0x00, 0x00, 0x00, 0x00, 0x07, 0x00, 0x00, 0x01, 0x00, 0x00, 0x00
        /* <DEDUP_REMOVED lines=18> */
        /*016c*/ 	.byte	0xf0, 0x79, 0x00, 0x00


	//----- nvinfo : EIATTR_MERCURY_ISA_VERSION
	.align		4
.L_174:
        /*0170*/ 	.byte	0x03, 0x5f
        /*0172*/ 	.short	0x0000


	//----- nvinfo : EIATTR_EXIT_INSTR_OFFSETS
	.align		4
        /*0174*/ 	.byte	0x04, 0x1c
        /*0176*/ 	.short	(.L_176 - .L_175)


	//   ....[0]....
.L_175:
        /*0178*/ 	.word	0x000000a0


	//   ....[1]....
        /*017c*/ 	.word	0x00008650


	//----- nvinfo : EIATTR_CTAIDZ_USED
	.align		4
.L_176:
        /*0180*/ 	.byte	0x01, 0x04
	.zero		2


	//----- nvinfo : EIATTR_CRS_STACK_SIZE
	.align		4
        /*0184*/ 	.byte	0x04, 0x1e
        /*0186*/ 	.short	(.L_178 - .L_177)
.L_177:
        /*0188*/ 	.word	0x00000000
.L_178:


//--------------------- .nv.info._ZN5flash44flash_bwd_dq_dk_dv_loop_seqk_parallel_kernelI23Flash_bwd_kernel_traitsILi32ELi128ELi128ELi8ELi4ELi4ELi4ELb1ELb0EN7cutlass10bfloat16_tE19Flash_kernel_traitsILi32ELi128ELi128ELi8ES3_EELb0ELb1ELb0ELb0ELb1ELb1ELb0EEEvNS_16Flash_bwd_paramsE --------------------------
	.section	.nv.info._ZN5flash44flash_bwd_dq_dk_dv_loop_seqk_parallel_kernelI23Flash_bwd_kernel_traitsILi32ELi128ELi128ELi8ELi4ELi4ELi4ELb1ELb0EN7cutlass10bfloat16_tE19Flash_kernel_traitsILi32ELi128ELi128ELi8ES3_EELb0ELb1ELb0ELb0ELb1ELb1ELb0EEEvNS_16Flash_bwd_paramsE,"",@"SHT_CUDA_INFO"
	.sectionflags	@""
	.align	4


	//----- nvinfo : EIATTR_CUDA_API_VERSION
	.align		4
        /*0000*/ 	.byte	0x04, 0x37
        /*0002*/ 	.short	(.L_180 - .L_179)
.L_179:
        /*0004*/ 	.word	0x00000082


	//----- nvinfo : EIATTR_SW2861232_WAR
	.align		4
.L_180:
        /*0008*/ 	.byte	0x01, 0x35
	.zero		2


	//----- nvinfo : EIATTR_PARAM_CBANK
	.align		4
        /*000c*/ 	.byte	0x04, 0x0a
        /*000e*/ 	.short	(.L_182 - .L_181)
	.align		4
.L_181:
        /*0010*/ 	.word	index@(.nv.constant0._ZN5flash44flash_bwd_dq_dk_dv_loop_seqk_parallel_kernelI23Flash_bwd_kernel_traitsILi32ELi128ELi128ELi8ELi4ELi4ELi4ELb1ELb0EN7cutlass10bfloat16_tE19Flash_kernel_traitsILi32ELi128ELi128ELi8ES3_EELb0ELb1ELb0ELb0ELb1ELb1ELb0EEEvNS_16Flash_bwd_paramsE)
        /*0014*/ 	.short	0x0160
        /*0016*/ 	.short	0x0280


	//----- nvinfo : EIATTR_CBANK_PARAM_SIZE
	.align		4
.L_182:
        /*0018*/ 	.byte	0x03, 0x19
        /*001a*/ 	.short	0x0280


	//----- nvinfo : EIATTR_KPARAM_INFO
	.align		4
        /*001c*/ 	.byte	0x04, 0x17
        /*001e*/ 	.short	(.L_184 - .L_183)
.L_183:
        /*0020*/ 	.word	0x00000000
        /*0024*/ 	.short	0x0000
        /*0026*/ 	.short	0x0000
        /*0028*/ 	.byte	0x00, 0xf0, 0x01, 0x0a


	//----- nvinfo : EIATTR_MAXREG_COUNT
	.align		4
.L_184:
        /*002c*/ 	.byte	0x03, 0x1b
        /*002e*/ 	.short	0x00ff


	//----- nvinfo : EIATTR_NUM_BARRIERS
	.align		4
        /*0030*/ 	.byte	0x02, 0x4c
        /*0032*/ 	.byte	0x01
	.zero		1


	//----- nvinfo : EIATTR_MERCURY_ISA_VERSION
	.align		4
        /*0034*/ 	.byte	0x03, 0x5f
        /*0036*/ 	.short	0x0000


	//----- nvinfo : EIATTR_EXIT_INSTR_OFFSETS
	.align		4
        /*0038*/ 	.byte	0x04, 0x1c
        /*003a*/ 	.short	(.L_186 - .L_185)


	//   ....[0]....
.L_185:
        /*003c*/ 	.word	0x00000090


	//   ....[1]....
        /*0040*/ 	.word	0x00006620


	//----- nvinfo : EIATTR_CTAIDZ_USED
	.align		4
.L_186:
        /*0044*/ 	.byte	0x01, 0x04
	.zero		2


//--------------------- .nv.info._ZN5flash44flash_bwd_dq_dk_dv_loop_seqk_parallel_kernelI23Flash_bwd_kernel_traitsILi32ELi128ELi128ELi8ELi4ELi4ELi4ELb1ELb0EN7cutlass10bfloat16_tE19Flash_kernel_traitsILi32ELi128ELi128ELi8ES3_EELb0ELb1ELb0ELb0ELb0ELb1ELb0EEEvNS_16Flash_bwd_paramsE --------------------------
	.section	.nv.info._ZN5flash44flash_bwd_dq_dk_dv_loop_seqk_parallel_kernelI23Flash_bwd_kernel_traitsILi32ELi128ELi128ELi8ELi4ELi4ELi4ELb1ELb0EN7cutlass10bfloat16_tE19Flash_kernel_traitsILi32ELi128ELi128ELi8ES3_EELb0ELb1ELb0ELb0ELb0ELb1ELb0EEEvNS_16Flash_bwd_paramsE,"",@"SHT_CUDA_INFO"
	.sectionflags	@""
	.align	4


	//----- nvinfo : EIATTR_CUDA_API_VERSION
	.align		4
        /*0000*/ 	.byte	0x04, 0x37
        /*0002*/ 	.short	(.L_188 - .L_187)
.L_187:
        /*0004*/ 	.word	0x00000082


	//----- nvinfo : EIATTR_SW2861232_WAR
	.align		4
.L_188:
        /*0008*/ 	.byte	0x01, 0x35
	.zero		2


	//----- nvinfo : EIATTR_PARAM_CBANK
	.align		4
        /*000c*/ 	.byte	0x04, 0x0a
        /*000e*/ 	.short	(.L_190 - .L_189)
	.align		4
.L_189:
        /*0010*/ 	.word	index@(.nv.constant0._ZN5flash44flash_bwd_dq_dk_dv_loop_seqk_parallel_kernelI23Flash_bwd_kernel_traitsILi32ELi128ELi128ELi8ELi4ELi4ELi4ELb1ELb0EN7cutlass10bfloat16_tE19Flash_kernel_traitsILi32ELi128ELi128ELi8ES3_EELb0ELb1ELb0ELb0ELb0ELb1ELb0EEEvNS_16Flash_bwd_paramsE)
        /*0014*/ 	.short	0x0160
        /*0016*/ 	.short	0x0280


	//----- nvinfo : EIATTR_CBANK_PARAM_SIZE
	.align		4
.L_190:
        /*0018*/ 	.byte	0x03, 0x19
        /*001a*/ 	.short	0x0280


	//----- nvinfo : EIATTR_KPARAM_INFO
	.align		4
        /*001c*/ 	.byte	0x04, 0x17
        /*001e*/ 	.short	(.L_192 - .L_191)
.L_191:
        /*0020*/ 	.word	0x00000000
        /*0024*/ 	.short	0x0000
        /*0026*/ 	.short	0x0000
        /*0028*/ 	.byte	0x00, 0xf0, 0x01, 0x0a


	//----- nvinfo : EIATTR_MAXREG_COUNT
	.align		4
.L_192:
        /*002c*/ 	.byte	0x03, 0x1b
        /*002e*/ 	.short	0x00ff


	//----- nvinfo : EIATTR_NUM_BARRIERS
	.align		4
        /*0030*/ 	.byte	0x02, 0x4c
        /*0032*/ 	.byte	0x01
	.zero		1


	//----- nvinfo : EIATTR_ANNOTATIONS
	.align		4
        /*0034*/ 	.byte	0x04, 0x55
        /*0036*/ 	.short	(.L_194 - .L_193)


	//   ....[0]....
.L_193:
        /* <DEDUP_REMOVED lines=16> */
        /*012c*/ 	.byte	0x00, 0x74, 0x00, 0x00, 0x01, 0x00, 0x00, 0x00, 0x10, 0x74, 0x00, 0x00


	//----- nvinfo : EIATTR_MERCURY_ISA_VERSION
	.align		4
.L_194:
        /*0138*/ 	.byte	0x03, 0x5f
        /*013a*/ 	.short	0x0000


	//----- nvinfo : EIATTR_EXIT_INSTR_OFFSETS
	.align		4
        /*013c*/ 	.byte	0x04, 0x1c
        /*013e*/ 	.short	(.L_196 - .L_195)


	//   ....[0]....
.L_195:
        /*0140*/ 	.word	0x000000a0


	//   ....[1]....
        /*0144*/ 	.word	0x00008060


	//----- nvinfo : EIATTR_CTAIDZ_USED
	.align		4
.L_196:
        /*0148*/ 	.byte	0x01, 0x04
	.zero		2


	//----- nvinfo : EIATTR_CRS_STACK_SIZE
	.align		4
        /*014c*/ 	.byte	0x04, 0x1e
        /*014e*/ 	.short	(.L_198 - .L_197)
.L_197:
        /*0150*/ 	.word	0x00000000
.L_198:


//--------------------- .nv.info._ZN5flash44flash_bwd_dq_dk_dv_loop_seqk_parallel_kernelI23Flash_bwd_kernel_traitsILi32ELi128ELi128ELi8ELi4ELi4ELi4ELb1ELb0EN7cutlass10bfloat16_tE19Flash_kernel_traitsILi32ELi128ELi128ELi8ES3_EELb0ELb1ELb0ELb1ELb0ELb0ELb0EEEvNS_16Flash_bwd_paramsE --------------------------
	.section	.nv.info._ZN5flash44flash_bwd_dq_dk_dv_loop_seqk_parallel_kernelI23Flash_bwd_kernel_traitsILi32ELi128ELi128ELi8ELi4ELi4ELi4ELb1ELb0EN7cutlass10bfloat16_tE19Flash_kernel_traitsILi32ELi128ELi128ELi8ES3_EELb0ELb1ELb0ELb1ELb0ELb0ELb0EEEvNS_16Flash_bwd_paramsE,"",@"SHT_CUDA_INFO"
	.sectionflags	@""
	.align	4


	//----- nvinfo : EIATTR_CUDA_API_VERSION
	.align		4
        /*0000*/ 	.byte	0x04, 0x37
        /*0002*/ 	.short	(.L_200 - .L_199)
.L_199:
        /*0004*/ 	.word	0x00000082


	//----- nvinfo : EIATTR_SW2861232_WAR
	.align		4
.L_200:
        /*0008*/ 	.byte	0x01, 0x35
	.zero		2


	//----- nvinfo : EIATTR_PARAM_CBANK
	.align		4
        /*000c*/ 	.byte	0x04, 0x0a
        /*000e*/ 	.short	(.L_202 - .L_201)
	.align		4
.L_201:
        /*0010*/ 	.word	index@(.nv.constant0._ZN5flash44flash_bwd_dq_dk_dv_loop_seqk_parallel_kernelI23Flash_bwd_kernel_traitsILi32ELi128ELi128ELi8ELi4ELi4ELi4ELb1ELb0EN7cutlass10bfloat16_tE19Flash_kernel_traitsILi32ELi128ELi128ELi8ES3_EELb0ELb1ELb0ELb1ELb0ELb0ELb0EEEvNS_16Flash_bwd_paramsE)
        /*0014*/ 	.short	0x0160
        /*0016*/ 	.short	0x0280


	//----- nvinfo : EIATTR_CBANK_PARAM_SIZE
	.align		4
.L_202:
        /*0018*/ 	.byte	0x03, 0x19
        /*001a*/ 	.short	0x0280


	//----- nvinfo : EIATTR_KPARAM_INFO
	.align		4
        /*001c*/ 	.byte	0x04, 0x17
        /*001e*/ 	.short	(.L_204 - .L_203)
.L_203:
        /*0020*/ 	.word	0x00000000
        /*0024*/ 	.short	0x0000
        /*0026*/ 	.short	0x0000
        /*0028*/ 	.byte	0x00, 0xf0, 0x01, 0x0a


	//----- nvinfo : EIATTR_MAXREG_COUNT
	.align		4
.L_204:
        /*002c*/ 	.byte	0x03, 0x1b
        /*002e*/ 	.short	0x00ff


	//----- nvinfo : EIATTR_NUM_BARRIERS
	.align		4
        /*0030*/ 	.byte	0x02, 0x4c
        /*0032*/ 	.byte	0x01
	.zero		1


	//----- nvinfo : EIATTR_ANNOTATIONS
	.align		4
        /*0034*/ 	.byte	0x04, 0x55
        /*0036*/ 	.short	(.L_206 - .L_205)


	//   ....[0]....
.L_205:
        /* <DEDUP_REMOVED lines=25> */


	//----- nvinfo : EIATTR_MERCURY_ISA_VERSION
	.align		4
.L_206:
        /*01b8*/ 	.byte	0x03, 0x5f
        /*01ba*/ 	.short	0x0000


	//----- nvinfo : EIATTR_EXIT_INSTR_OFFSETS
	.align		4
        /*01bc*/ 	.byte	0x04, 0x1c
        /*01be*/ 	.short	(.L_208 - .L_207)


	//   ....[0]....
.L_207:
        /*01c0*/ 	.word	0x000000a0


	//   ....[1]....
        /*01c4*/ 	.word	0x00008f90


	//----- nvinfo : EIATTR_CTAIDZ_USED
	.align		4
.L_208:
        /*01c8*/ 	.byte	0x01, 0x04
	.zero		2


	//----- nvinfo : EIATTR_CRS_STACK_SIZE
	.align		4
        /*01cc*/ 	.byte	0x04, 0x1e
        /*01ce*/ 	.short	(.L_210 - .L_209)
.L_209:
        /*01d0*/ 	.word	0x00000000
.L_210:


//--------------------- .nv.info._ZN5flash27flash_bwd_convert_dq_kernelI23Flash_bwd_kernel_traitsILi32ELi128ELi128ELi8ELi4ELi4ELi4ELb1ELb0EN7cutlass10bfloat16_tE19Flash_kernel_traitsILi32ELi128ELi128ELi8ES3_EEEEvNS_16Flash_bwd_paramsEi --------------------------
	.section	.nv.info._ZN5flash27flash_bwd_convert_dq_kernelI23Flash_bwd_kernel_traitsILi32ELi128ELi128ELi8ELi4ELi4ELi4ELb1ELb0EN7cutlass10bfloat16_tE19Flash_kernel_traitsILi32ELi128ELi128ELi8ES3_EEEEvNS_16Flash_bwd_paramsEi,"",@"SHT_CUDA_INFO"
	.sectionflags	@""
	.align	4


	//----- nvinfo : EIATTR_CUDA_API_VERSION
	.align		4
        /*0000*/ 	.byte	0x04, 0x37
        /*0002*/ 	.short	(.L_212 - .L_211)
.L_211:
        /*0004*/ 	.word	0x00000082


	//----- nvinfo : EIATTR_SW2861232_WAR
	.align		4
.L_212:
        /*0008*/ 	.byte	0x01, 0x35
	.zero		2


	//----- nvinfo : EIATTR_PARAM_CBANK
	.align		4
        /*000c*/ 	.byte	0x04, 0x0a
        /*000e*/ 	.short	(.L_214 - .L_213)
	.align		4
.L_213:
        /*0010*/ 	.word	index@(.nv.constant0._ZN5flash27flash_bwd_convert_dq_kernelI23Flash_bwd_kernel_traitsILi32ELi128ELi128ELi8ELi4ELi4ELi4ELb1ELb0EN7cutlass10bfloat16_tE19Flash_kernel_traitsILi32ELi128ELi128ELi8ES3_EEEEvNS_16Flash_bwd_paramsEi)
        /*0014*/ 	.short	0x0160
        /*0016*/ 	.short	0x0284


	//----- nvinfo : EIATTR_CBANK_PARAM_SIZE
	.align		4
.L_214:
        /*0018*/ 	.byte	0x03, 0x19
        /*001a*/ 	.short	0x0284


	//----- nvinfo : EIATTR_KPARAM_INFO
	.align		4
        /*001c*/ 	.byte	0x04, 0x17
        /*001e*/ 	.short	(.L_216 - .L_215)
.L_215:
        /*0020*/ 	.word	0x00000000
        /*0024*/ 	.short	0x0001
        /*0026*/ 	.short	0x0280
        /*0028*/ 	.byte	0x00, 0xf0, 0x11, 0x00


	//----- nvinfo : EIATTR_KPARAM_INFO
	.align		4
.L_216:
        /*002c*/ 	.byte	0x04, 0x17
        /*002e*/ 	.short	(.L_218 - .L_217)
.L_217:
        /*0030*/ 	.word	0x00000000
        /*0034*/ 	.short	0x0000
        /*0036*/ 	.short	0x0000
        /*0038*/ 	.byte	0x00, 0xf0, 0x01, 0x0a


	//----- nvinfo : EIATTR_MAXREG_COUNT
	.align		4
.L_218:
        /*003c*/ 	.byte	0x03, 0x1b
        /*003e*/ 	.short	0x00ff


	//----- nvinfo : EIATTR_NUM_BARRIERS
	.align		4
        /*0040*/ 	.byte	0x02, 0x4c
        /*0042*/ 	.byte	0x01
	.zero		1


	//----- nvinfo : EIATTR_MERCURY_ISA_VERSION
	.align		4
        /*0044*/ 	.byte	0x03, 0x5f
        /*0046*/ 	.short	0x0000


	//----- nvinfo : EIATTR_EXIT_INSTR_OFFSETS
	.align		4
        /*0048*/ 	.byte	0x04, 0x1c
        /*004a*/ 	.short	(.L_220 - .L_219)


	//   ....[0]....
.L_219:
        /*004c*/ 	.word	0x000000f0


	//   ....[1]....
        /*0050*/ 	.word	0x00001770


	//   ....[2]....
        /*0054*/ 	.word	0x00001830


	//----- nvinfo : EIATTR_CTAIDZ_USED
	.align		4
.L_220:
        /*0058*/ 	.byte	0x01, 0x04
	.zero		2


	//----- nvinfo : EIATTR_CRS_STACK_SIZE
	.align		4
        /*005c*/ 	.byte	0x04, 0x1e
        /*005e*/ 	.short	(.L_222 - .L_221)
.L_221:
        /*0060*/ 	.word	0x00000000
.L_222:


//--------------------- .nv.info._ZN5flash44flash_bwd_dq_dk_dv_loop_seqk_parallel_kernelI23Flash_bwd_kernel_traitsILi32ELi128ELi128ELi8ELi4ELi4ELi4ELb1ELb0EN7cutlass10bfloat16_tE19Flash_kernel_traitsILi32ELi128ELi128ELi8ES3_EELb1ELb1ELb0ELb0ELb0ELb0ELb0EEEvNS_16Flash_bwd_paramsE --------------------------
	.section	.nv.info._ZN5flash44flash_bwd_dq_dk_dv_loop_seqk_parallel_kernelI23Flash_bwd_kernel_traitsILi32ELi128ELi128ELi8ELi4ELi4ELi4ELb1ELb0EN7cutlass10bfloat16_tE19Flash_kernel_traitsILi32ELi128ELi128ELi8ES3_EELb1ELb1ELb0ELb0ELb0ELb0ELb0EEEvNS_16Flash_bwd_paramsE,"",@"SHT_CUDA_INFO"
	.sectionflags	@""
	.align	4


	//----- nvinfo : EIATTR_CUDA_API_VERSION
	.align		4
        /*0000*/ 	.byte	0x04, 0x37
        /*0002*/ 	.short	(.L_224 - .L_223)
.L_223:
        /*0004*/ 	.word	0x00000082


	//----- nvinfo : EIATTR_SW2861232_WAR
	.align		4
.L_224:
        /*0008*/ 	.byte	0x01, 0x35
	.zero		2


	//----- nvinfo : EIATTR_PARAM_CBANK
	.align		4
        /*000c*/ 	.byte	0x04, 0x0a
        /*000e*/ 	.short	(.L_226 - .L_225)
	.align		4
.L_225:
        /*0010*/ 	.word	index@(.nv.constant0._ZN5flash44flash_bwd_dq_dk_dv_loop_seqk_parallel_kernelI23Flash_bwd_kernel_traitsILi32ELi128ELi128ELi8ELi4ELi4ELi4ELb1ELb0EN7cutlass10bfloat16_tE19Flash_kernel_traitsILi32ELi128ELi128ELi8ES3_EELb1ELb1ELb0ELb0ELb0ELb0ELb0EEEvNS_16Flash_bwd_paramsE)
        /*0014*/ 	.short	0x0160
        /*0016*/ 	.short	0x0280


	//----- nvinfo : EIATTR_CBANK_PARAM_SIZE
	.align		4
.L_226:
        /*0018*/ 	.byte	0x03, 0x19
        /*001a*/ 	.short	0x0280


	//----- nvinfo : EIATTR_KPARAM_INFO
	.align		4
        /*001c*/ 	.byte	0x04, 0x17
        /*001e*/ 	.short	(.L_228 - .L_227)
.L_227:
        /*0020*/ 	.word	0x00000000
        /*0024*/ 	.short	0x0000
        /*0026*/ 	.short	0x0000
        /*0028*/ 	.byte	0x00, 0xf0, 0x01, 0x0a


	//----- nvinfo : EIATTR_MAXREG_COUNT
	.align		4
.L_228:
        /*002c*/ 	.byte	0x03, 0x1b
        /*002e*/ 	.short	0x00ff


	//----- nvinfo : EIATTR_NUM_BARRIERS
	.align		4
        /*0030*/ 	.byte	0x02, 0x4c
        /*0032*/ 	.byte	0x01
	.zero		1


	//----- nvinfo : EIATTR_ANNOTATIONS
	.align		4
        /*0034*/ 	.byte	0x04, 0x55
        /*0036*/ 	.short	(.L_230 - .L_229)


	//   ....[0]....
.L_229:
        /* <DEDUP_REMOVED lines=18> */


	//----- nvinfo : EIATTR_MERCURY_ISA_VERSION
	.align		4
.L_230:
        /*0140*/ 	.byte	0x03, 0x5f
        /*0142*/ 	.short	0x0000


	//----- nvinfo : EIATTR_EXIT_INSTR_OFFSETS
	.align		4
        /*0144*/ 	.byte	0x04, 0x1c
        /*0146*/ 	.short	(.L_232 - .L_231)


	//   ....[0]....
.L_231:
        /*0148*/ 	.word	0x000000a0


	//   ....[1]....
        /*014c*/ 	.word	0x0000a570


	//----- nvinfo : EIATTR_CTAIDZ_USED
	.align		4
.L_232:
        /*0150*/ 	.byte	0x01, 0x04
	.zero		2


	//----- nvinfo : EIATTR_CRS_STACK_SIZE
	.align		4
        /*0154*/ 	.byte	0x04, 0x1e
        /*0156*/ 	.short	(.L_234 - .L_233)
.L_233:
        /*0158*/ 	.word	0x00000000
.L_234:


//--------------------- .nv.info._ZN5flash44flash_bwd_dq_dk_dv_loop_seqk_parallel_kernelI23Flash_bwd_kernel_traitsILi32ELi128ELi128ELi8ELi4ELi4ELi4ELb1ELb0EN7cutlass10bfloat16_tE19Flash_kernel_traitsILi32ELi128ELi128ELi8ES3_EELb0ELb1ELb0ELb0ELb0ELb0ELb1EEEvNS_16Flash_bwd_paramsE --------------------------
	.section	.nv.info._ZN5flash44flash_bwd_dq_dk_dv_loop_seqk_parallel_kernelI23Flash_bwd_kernel_traitsILi32ELi128ELi128ELi8ELi4ELi4ELi4ELb1ELb0EN7cutlass10bfloat16_tE19Flash_kernel_traitsILi32ELi128ELi128ELi8ES3_EELb0ELb1ELb0ELb0ELb0ELb0ELb1EEEvNS_16Flash_bwd_paramsE,"",@"SHT_CUDA_INFO"
	.sectionflags	@""
	.align	4


	//----- nvinfo : EIATTR_CUDA_API_VERSION
	.align		4
        /*0000*/ 	.byte	0x04, 0x37
        /*0002*/ 	.short	(.L_236 - .L_235)
.L_235:
        /*0004*/ 	.word	0x00000082


	//----- nvinfo : EIATTR_SW2861232_WAR
	.align		4
.L_236:
        /*0008*/ 	.byte	0x01, 0x35
	.zero		2


	//----- nvinfo : EIATTR_PARAM_CBANK
	.align		4
        /*000c*/ 	.byte	0x04, 0x0a
        /*000e*/ 	.short	(.L_238 - .L_237)
	.align		4
.L_237:
        /*0010*/ 	.word	index@(.nv.constant0._ZN5flash44flash_bwd_dq_dk_dv_loop_seqk_parallel_kernelI23Flash_bwd_kernel_traitsILi32ELi128ELi128ELi8ELi4ELi4ELi4ELb1ELb0EN7cutlass10bfloat16_tE19Flash_kernel_traitsILi32ELi128ELi128ELi8ES3_EELb0ELb1ELb0ELb0ELb0ELb0ELb1EEEvNS_16Flash_bwd_paramsE)
        /*0014*/ 	.short	0x0160
        /*0016*/ 	.short	0x0280


	//----- nvinfo : EIATTR_CBANK_PARAM_SIZE
	.align		4
.L_238:
        /*0018*/ 	.byte	0x03, 0x19
        /*001a*/ 	.short	0x0280


	//----- nvinfo : EIATTR_KPARAM_INFO
	.align		4
        /*001c*/ 	.byte	0x04, 0x17
        /*001e*/ 	.short	(.L_240 - .L_239)
.L_239:
        /*0020*/ 	.word	0x00000000
        /*0024*/ 	.short	0x0000
        /*0026*/ 	.short	0x0000
        /*0028*/ 	.byte	0x00, 0xf0, 0x01, 0x0a


	//----- nvinfo : EIATTR_MAXREG_COUNT
	.align		4
.L_240:
        /*002c*/ 	.byte	0x03, 0x1b
        /*002e*/ 	.short	0x00ff


	//----- nvinfo : EIATTR_NUM_BARRIERS
	.align		4
        /*0030*/ 	.byte	0x02, 0x4c
        /*0032*/ 	.byte	0x01
	.zero		1


	//----- nvinfo : EIATTR_ANNOTATIONS
	.align		4
        /*0034*/ 	.byte	0x04, 0x55
        /*0036*/ 	.short	(.L_242 - .L_241)


	//   ....[0]....
.L_241:
        /* <DEDUP_REMOVED lines=83> */


	//----- nvinfo : EIATTR_MERCURY_ISA_VERSION
	.align		4
.L_242:
        /*0550*/ 	.byte	0x03, 0x5f
        /*0552*/ 	.short	0x0000


	//----- nvinfo : EIATTR_EXIT_INSTR_OFFSETS
	.align		4
        /*0554*/ 	.byte	0x04, 0x1c
        /*0556*/ 	.short	(.L_244 - .L_243)


	//   ....[0]....
.L_243:
        /*0558*/ 	.word	0x000000a0


	//   ....[1]....
        /*055c*/ 	.word	0x0000a610


	//----- nvinfo : EIATTR_CTAIDZ_USED
	.align		4
.L_244:
        /*0560*/ 	.byte	0x01, 0x04
	.zero		2


	//----- nvinfo : EIATTR_CRS_STACK_SIZE
	.align		4
        /*0564*/ 	.byte	0x04, 0x1e
        /*0566*/ 	.short	(.L_246 - .L_245)
.L_245:
        /*0568*/ 	.word	0x00000000
.L_246:


//--------------------- .nv.info._ZN5flash44flash_bwd_dq_dk_dv_loop_seqk_parallel_kernelI23Flash_bwd_kernel_traitsILi32ELi128ELi128ELi8ELi4ELi4ELi4ELb1ELb0EN7cutlass10bfloat16_tE19Flash_kernel_traitsILi32ELi128ELi128ELi8ES3_EELb1ELb1ELb0ELb0ELb1ELb1ELb0EEEvNS_16Flash_bwd_paramsE --------------------------
	.section	.nv.info._ZN5flash44flash_bwd_dq_dk_dv_loop_seqk_parallel_kernelI23Flash_bwd_kernel_traitsILi32ELi128ELi128ELi8ELi4ELi4ELi4ELb1ELb0EN7cutlass10bfloat16_tE19Flash_kernel_traitsILi32ELi128ELi128ELi8ES3_EELb1ELb1ELb0ELb0ELb1ELb1ELb0EEEvNS_16Flash_bwd_paramsE,"",@"SHT_CUDA_INFO"
	.sectionflags	@""
	.align	4


	//----- nvinfo : EIATTR_CUDA_API_VERSION
	.align		4
        /*0000*/ 	.byte	0x04, 0x37
        /*0002*/ 	.short	(.L_248 - .L_247)
.L_247:
        /*0004*/ 	.word	0x00000082


	//----- nvinfo : EIATTR_SW2861232_WAR
	.align		4
.L_248:
        /*0008*/ 	.byte	0x01, 0x35
	.zero		2


	//----- nvinfo : EIATTR_PARAM_CBANK
	.align		4
        /*000c*/ 	.byte	0x04, 0x0a
        /*000e*/ 	.short	(.L_250 - .L_249)
	.align		4
.L_249:
        /*0010*/ 	.word	index@(.nv.constant0._ZN5flash44flash_bwd_dq_dk_dv_loop_seqk_parallel_kernelI23Flash_bwd_kernel_traitsILi32ELi128ELi128ELi8ELi4ELi4ELi4ELb1ELb0EN7cutlass10bfloat16_tE19Flash_kernel_traitsILi32ELi128ELi128ELi8ES3_EELb1ELb1ELb0ELb0ELb1ELb1ELb0EEEvNS_16Flash_bwd_paramsE)
        /*0014*/ 	.short	0x0160
        /*0016*/ 	.short	0x0280


	//----- nvinfo : EIATTR_CBANK_PARAM_SIZE
	.align		4
.L_250:
        /*0018*/ 	.byte	0x03, 0x19
        /*001a*/ 	.short	0x0280


	//----- nvinfo : EIATTR_KPARAM_INFO
	.align		4
        /*001c*/ 	.byte	0x04, 0x17
        /*001e*/ 	.short	(.L_252 - .L_251)
.L_251:
        /*0020*/ 	.word	0x00000000
        /*0024*/ 	.short	0x0000
        /*0026*/ 	.short	0x0000
        /*0028*/ 	.byte	0x00, 0xf0, 0x01, 0x0a


	//----- nvinfo : EIATTR_MAXREG_COUNT
	.align		4
.L_252:
        /*002c*/ 	.byte	0x03, 0x1b
        /*002e*/ 	.short	0x00ff


	//----- nvinfo : EIATTR_NUM_BARRIERS
	.align		4
        /*0030*/ 	.byte	0x02, 0x4c
        /*0032*/ 	.byte	0x01
	.zero		1


	//----- nvinfo : EIATTR_MERCURY_ISA_VERSION
	.align		4
        /*0034*/ 	.byte	0x03, 0x5f
        /*0036*/ 	.short	0x0000


	//----- nvinfo : EIATTR_EXIT_INSTR_OFFSETS
	.align		4
        /*0038*/ 	.byte	0x04, 0x1c
        /*003a*/ 	.short	(.L_254 - .L_253)


	//   ....[0]....
.L_253:
        /*003c*/ 	.word	0x00000090


	//   ....[1]....
        /*0040*/ 	.word	0x000085c0


	//----- nvinfo : EIATTR_CTAIDZ_USED
	.align		4
.L_254:
        /*0044*/ 	.byte	0x01, 0x04
	.zero		2


//--------------------- .nv.info._ZN5flash44flash_bwd_dq_dk_dv_loop_seqk_parallel_kernelI23Flash_bwd_kernel_traitsILi32ELi128ELi128ELi8ELi4ELi4ELi4ELb1ELb0EN7cutlass10bfloat16_tE19Flash_kernel_traitsILi32ELi128ELi128ELi8ES3_EELb0ELb1ELb0ELb0ELb1ELb1ELb1EEEvNS_16Flash_bwd_paramsE --------------------------
	.section	.nv.info._ZN5flash44flash_bwd_dq_dk_dv_loop_seqk_parallel_kernelI23Flash_bwd_kernel_traitsILi32ELi128ELi128ELi8ELi4ELi4ELi4ELb1ELb0EN7cutlass10bfloat16_tE19Flash_kernel_traitsILi32ELi128ELi128ELi8ES3_EELb0ELb1ELb0ELb0ELb1ELb1ELb1EEEvNS_16Flash_bwd_paramsE,"",@"SHT_CUDA_INFO"
	.sectionflags	@""
	.align	4


	//----- nvinfo : EIATTR_CUDA_API_VERSION
	.align		4
        /*0000*/ 	.byte	0x04, 0x37
        /*0002*/ 	.short	(.L_256 - .L_255)
.L_255:
        /*0004*/ 	.word	0x00000082


	//----- nvinfo : EIATTR_SW2861232_WAR
	.align		4
.L_256:
        /*0008*/ 	.byte	0x01, 0x35
	.zero		2


	//----- nvinfo : EIATTR_PARAM_CBANK
	.align		4
        /*000c*/ 	.byte	0x04, 0x0a
        /*000e*/ 	.short	(.L_258 - .L_257)
	.align		4
.L_257:
        /*0010*/ 	.word	index@(.nv.constant0._ZN5flash44flash_bwd_dq_dk_dv_loop_seqk_parallel_kernelI23Flash_bwd_kernel_traitsILi32ELi128ELi128ELi8ELi4ELi4ELi4ELb1ELb0EN7cutlass10bfloat16_tE19Flash_kernel_traitsILi32ELi128ELi128ELi8ES3_EELb0ELb1ELb0ELb0ELb1ELb1ELb1EEEvNS_16Flash_bwd_paramsE)
        /*0014*/ 	.short	0x0160
        /*0016*/ 	.short	0x0280


	//----- nvinfo : EIATTR_CBANK_PARAM_SIZE
	.align		4
.L_258:
        /*0018*/ 	.byte	0x03, 0x19
        /*001a*/ 	.short	0x0280


	//----- nvinfo : EIATTR_KPARAM_INFO
	.align		4
        /*001c*/ 	.byte	0x04, 0x17
        /*001e*/ 	.short	(.L_260 - .L_259)
.L_259:
        /*0020*/ 	.word	0x00000000
        /*0024*/ 	.short	0x0000
        /*0026*/ 	.short	0x0000
        /*0028*/ 	.byte	0x00, 0xf0, 0x01, 0x0a


	//----- nvinfo : EIATTR_MAXREG_COUNT
	.align		4
.L_260:
        /*002c*/ 	.byte	0x03, 0x1b
        /*002e*/ 	.short	0x00ff


	//----- nvinfo : EIATTR_NUM_BARRIERS
	.align		4
        /*0030*/ 	.byte	0x02, 0x4c
        /*0032*/ 	.byte	0x01
	.zero		1


	//----- nvinfo : EIATTR_ANNOTATIONS
	.align		4
        /*0034*/ 	.byte	0x04, 0x55
        /*0036*/ 	.short	(.L_262 - .L_261)


	//   ....[0]....
.L_261:
        /* <DEDUP_REMOVED lines=68> */


	//----- nvinfo : EIATTR_MERCURY_ISA_VERSION
	.align		4
.L_262:
        /*0468*/ 	.byte	0x03, 0x5f
        /*046a*/ 	.short	0x0000


	//----- nvinfo : EIATTR_EXIT_INSTR_OFFSETS
	.align		4
        /*046c*/ 	.byte	0x04, 0x1c
        /*046e*/ 	.short	(.L_264 - .L_263)


	//   ....[0]....
.L_263:
        /*0470*/ 	.word	0x000000a0


	//   ....[1]....
        /*0474*/ 	.word	0x000086b0


	//----- nvinfo : EIATTR_CTAIDZ_USED
	.align		4
.L_264:
        /*0478*/ 	.byte	0x01, 0x04
	.zero		2


//--------------------- .nv.info._ZN5flash44flash_bwd_dq_dk_dv_loop_seqk_parallel_kernelI23Flash_bwd_kernel_traitsILi32ELi128ELi128ELi8ELi4ELi4ELi4ELb1ELb0EN7cutlass10bfloat16_tE19Flash_kernel_traitsILi32ELi128ELi128ELi8ES3_EELb1ELb1ELb0ELb0ELb0ELb1ELb0EEEvNS_16Flash_bwd_paramsE --------------------------
	.section	.nv.info._ZN5flash44flash_bwd_dq_dk_dv_loop_seqk_parallel_kernelI23Flash_bwd_kernel_traitsILi32ELi128ELi128ELi8ELi4ELi4ELi4ELb1ELb0EN7cutlass10bfloat16_tE19Flash_kernel_traitsILi32ELi128ELi128ELi8ES3_EELb1ELb1ELb0ELb0ELb0ELb1ELb0EEEvNS_16Flash_bwd_paramsE,"",@"SHT_CUDA_INFO"
	.sectionflags	@""
	.align	4


	//----- nvinfo : EIATTR_CUDA_API_VERSION
	.align		4
        /*0000*/ 	.byte	0x04, 0x37
        /*0002*/ 	.short	(.L_266 - .L_265)
.L_265:
        /*0004*/ 	.word	0x00000082


	//----- nvinfo : EIATTR_SW2861232_WAR
	.align		4
.L_266:
        /*0008*/ 	.byte	0x01, 0x35
	.zero		2


	//----- nvinfo : EIATTR_PARAM_CBANK
	.align		4
        /*000c*/ 	.byte	0x04, 0x0a
        /*000e*/ 	.short	(.L_268 - .L_267)
	.align		4
.L_267:
        /*0010*/ 	.word	index@(.nv.constant0._ZN5flash44flash_bwd_dq_dk_dv_loop_seqk_parallel_kernelI23Flash_bwd_kernel_traitsILi32ELi128ELi128ELi8ELi4ELi4ELi4ELb1ELb0EN7cutlass10bfloat16_tE19Flash_kernel_traitsILi32ELi128ELi128ELi8ES3_EELb1ELb1ELb0ELb0ELb0ELb1ELb0EEEvNS_16Flash_bwd_paramsE)
        /*0014*/ 	.short	0x0160
        /*0016*/ 	.short	0x0280


	//----- nvinfo : EIATTR_CBANK_PARAM_SIZE
	.align		4
.L_268:
        /*0018*/ 	.byte	0x03, 0x19
        /*001a*/ 	.short	0x0280


	//----- nvinfo : EIATTR_KPARAM_INFO
	.align		4
        /*001c*/ 	.byte	0x04, 0x17
        /*001e*/ 	.short	(.L_270 - .L_269)
.L_269:
        /*0020*/ 	.word	0x00000000
        /*0024*/ 	.short	0x0000
        /*0026*/ 	.short	0x0000
        /*0028*/ 	.byte	0x00, 0xf0, 0x01, 0x0a


	//----- nvinfo : EIATTR_MAXREG_COUNT
	.align		4
.L_270:
        /*002c*/ 	.byte	0x03, 0x1b
        /*002e*/ 	.short	0x00ff


	//----- nvinfo : EIATTR_NUM_BARRIERS
	.align		4
        /*0030*/ 	.byte	0x02, 0x4c
        /*0032*/ 	.byte	0x01
	.zero		1


	//----- nvinfo : EIATTR_ANNOTATIONS
	.align		4
        /*0034*/ 	.byte	0x04, 0x55
        /*0036*/ 	.short	(.L_272 - .L_271)


	//   ....[0]....
.L_271:
        /* <DEDUP_REMOVED lines=14> */


	//----- nvinfo : EIATTR_MERCURY_ISA_VERSION
	.align		4
.L_272:
        /*0108*/ 	.byte	0x03, 0x5f
        /*010a*/ 	.short	0x0000


	//----- nvinfo : EIATTR_EXIT_INSTR_OFFSETS
	.align		4
        /*010c*/ 	.byte	0x04, 0x1c
        /*010e*/ 	.short	(.L_274 - .L_273)


	//   ....[0]....
.L_273:
        /*0110*/ 	.word	0x000000a0


	//   ....[1]....
        /*0114*/ 	.word	0x00009f70


	//----- nvinfo : EIATTR_CTAIDZ_USED
	.align		4
.L_274:
        /*0118*/ 	.byte	0x01, 0x04
	.zero		2


	//----- nvinfo : EIATTR_CRS_STACK_SIZE
	.align		4
        /*011c*/ 	.byte	0x04, 0x1e
        /*011e*/ 	.short	(.L_276 - .L_275)
.L_275:
        /*0120*/ 	.word	0x00000000
.L_276:


//--------------------- .nv.info._ZN5flash44flash_bwd_dq_dk_dv_loop_seqk_parallel_kernelI23Flash_bwd_kernel_traitsILi32ELi128ELi128ELi8ELi4ELi4ELi4ELb1ELb0EN7cutlass10bfloat16_tE19Flash_kernel_traitsILi32ELi128ELi128ELi8ES3_EELb0ELb1ELb0ELb0ELb0ELb1ELb1EEEvNS_16Flash_bwd_paramsE --------------------------
	.section	.nv.info._ZN5flash44flash_bwd_dq_dk_dv_loop_seqk_parallel_kernelI23Flash_bwd_kernel_traitsILi32ELi128ELi128ELi8ELi4ELi4ELi4ELb1ELb0EN7cutlass10bfloat16_tE19Flash_kernel_traitsILi32ELi128ELi128ELi8ES3_EELb0ELb1ELb0ELb0ELb0ELb1ELb1EEEvNS_16Flash_bwd_paramsE,"",@"SHT_CUDA_INFO"
	.sectionflags	@""
	.align	4


	//----- nvinfo : EIATTR_CUDA_API_VERSION
	.align		4
        /*0000*/ 	.byte	0x04, 0x37
        /*0002*/ 	.short	(.L_278 - .L_277)
.L_277:
        /*0004*/ 	.word	0x00000082


	//----- nvinfo : EIATTR_SW2861232_WAR
	.align		4
.L_278:
        /*0008*/ 	.byte	0x01, 0x35
	.zero		2


	//----- nvinfo : EIATTR_PARAM_CBANK
	.align		4
        /*000c*/ 	.byte	0x04, 0x0a
        /*000e*/ 	.short	(.L_280 - .L_279)
	.align		4
.L_279:
        /*0010*/ 	.word	index@(.nv.constant0._ZN5flash44flash_bwd_dq_dk_dv_loop_seqk_parallel_kernelI23Flash_bwd_kernel_traitsILi32ELi128ELi128ELi8ELi4ELi4ELi4ELb1ELb0EN7cutlass10bfloat16_tE19Flash_kernel_traitsILi32ELi128ELi128ELi8ES3_EELb0ELb1ELb0ELb0ELb0ELb1ELb1EEEvNS_16Flash_bwd_paramsE)
        /*0014*/ 	.short	0x0160
        /*0016*/ 	.short	0x0280


	//----- nvinfo : EIATTR_CBANK_PARAM_SIZE
	.align		4
.L_280:
        /*0018*/ 	.byte	0x03, 0x19
        /*001a*/ 	.short	0x0280


	//----- nvinfo : EIATTR_KPARAM_INFO
	.align		4
        /*001c*/ 	.byte	0x04, 0x17
        /*001e*/ 	.short	(.L_282 - .L_281)
.L_281:
        /*0020*/ 	.word	0x00000000
        /*0024*/ 	.short	0x0000
        /*0026*/ 	.short	0x0000
        /*0028*/ 	.byte	0x00, 0xf0, 0x01, 0x0a


	//----- nvinfo : EIATTR_MAXREG_COUNT
	.align		4
.L_282:
        /*002c*/ 	.byte	0x03, 0x1b
        /*002e*/ 	.short	0x00ff


	//----- nvinfo : EIATTR_NUM_BARRIERS
	.align		4
        /*0030*/ 	.byte	0x02, 0x4c
        /*0032*/ 	.byte	0x01
	.zero		1


	//----- nvinfo : EIATTR_ANNOTATIONS
	.align		4
        /*0034*/ 	.byte	0x04, 0x55
        /*0036*/ 	.short	(.L_284 - .L_283)


	//   ....[0]....
.L_283:
        /* <DEDUP_REMOVED lines=80> */


	//----- nvinfo : EIATTR_MERCURY_ISA_VERSION
	.align		4
.L_284:
        /*0520*/ 	.byte	0x03, 0x5f
        /*0522*/ 	.short	0x0000


	//----- nvinfo : EIATTR_EXIT_INSTR_OFFSETS
	.align		4
        /*0524*/ 	.byte	0x04, 0x1c
        /*0526*/ 	.short	(.L_286 - .L_285)


	//   ....[0]....
.L_285:
        /*0528*/ 	.word	0x000000a0


	//   ....[1]....
        /*052c*/ 	.word	0x0000a030


	//----- nvinfo : EIATTR_CTAIDZ_USED
	.align		4
.L_286:
        /*0530*/ 	.byte	0x01, 0x04
	.zero		2


	//----- nvinfo : EIATTR_CRS_STACK_SIZE
	.align		4
        /*0534*/ 	.byte	0x04, 0x1e
        /*0536*/ 	.short	(.L_288 - .L_287)
.L_287:
        /*0538*/ 	.word	0x00000000
.L_288:


//--------------------- .nv.info._ZN5flash44flash_bwd_dq_dk_dv_loop_seqk_parallel_kernelI23Flash_bwd_kernel_traitsILi32ELi128ELi128ELi8ELi4ELi4ELi4ELb1ELb0EN7cutlass10bfloat16_tE19Flash_kernel_traitsILi32ELi128ELi128ELi8ES3_EELb1ELb1ELb0ELb1ELb0ELb0ELb0EEEvNS_16Flash_bwd_paramsE --------------------------
	.section	.nv.info._ZN5flash44flash_bwd_dq_dk_dv_loop_seqk_parallel_kernelI23Flash_bwd_kernel_traitsILi32ELi128ELi128ELi8ELi4ELi4ELi4ELb1ELb0EN7cutlass10bfloat16_tE19Flash_kernel_traitsILi32ELi128ELi128ELi8ES3_EELb1ELb1ELb0ELb1ELb0ELb0ELb0EEEvNS_16Flash_bwd_paramsE,"",@"SHT_CUDA_INFO"
	.sectionflags	@""
	.align	4


	//----- nvinfo : EIATTR_CUDA_API_VERSION
	.align		4
        /*0000*/ 	.byte	0x04, 0x37
        /*0002*/ 	.short	(.L_290 - .L_289)
.L_289:
        /*0004*/ 	.word	0x00000082


	//----- nvinfo : EIATTR_SW2861232_WAR
	.align		4
.L_290:
        /*0008*/ 	.byte	0x01, 0x35
	.zero		2


	//----- nvinfo : EIATTR_PARAM_CBANK
	.align		4
        /*000c*/ 	.byte	0x04, 0x0a
        /*000e*/ 	.short	(.L_292 - .L_291)
	.align		4
.L_291:
        /*0010*/ 	.word	index@(.nv.constant0._ZN5flash44flash_bwd_dq_dk_dv_loop_seqk_parallel_kernelI23Flash_bwd_kernel_traitsILi32ELi128ELi128ELi8ELi4ELi4ELi4ELb1ELb0EN7cutlass10bfloat16_tE19Flash_kernel_traitsILi32ELi128ELi128ELi8ES3_EELb1ELb1ELb0ELb1ELb0ELb0ELb0EEEvNS_16Flash_bwd_paramsE)
        /*0014*/ 	.short	0x0160
        /*0016*/ 	.short	0x0280


	//----- nvinfo : EIATTR_CBANK_PARAM_SIZE
	.align		4
.L_292:
        /*0018*/ 	.byte	0x03, 0x19
        /*001a*/ 	.short	0x0280


	//----- nvinfo : EIATTR_KPARAM_INFO
	.align		4
        /*001c*/ 	.byte	0x04, 0x17
        /*001e*/ 	.short	(.L_294 - .L_293)
.L_293:
        /*0020*/ 	.word	0x00000000
        /*0024*/ 	.short	0x0000
        /*0026*/ 	.short	0x0000
        /*0028*/ 	.byte	0x00, 0xf0, 0x01, 0x0a


	//----- nvinfo : EIATTR_MAXREG_COUNT
	.align		4
.L_294:
        /*002c*/ 	.byte	0x03, 0x1b
        /*002e*/ 	.short	0x00ff


	//----- nvinfo : EIATTR_NUM_BARRIERS
	.align		4
        /*0030*/ 	.byte	0x02, 0x4c
        /*0032*/ 	.byte	0x01
	.zero		1


	//----- nvinfo : EIATTR_ANNOTATIONS
	.align		4
        /*0034*/ 	.byte	0x04, 0x55
        /*0036*/ 	.short	(.L_296 - .L_295)


	//   ....[0]....
.L_295:
        /* <DEDUP_REMOVED lines=48> */


	//----- nvinfo : EIATTR_MERCURY_ISA_VERSION
	.align		4
.L_296:
        /*0320*/ 	.byte	0x03, 0x5f
        /*0322*/ 	.short	0x0000


	//----- nvinfo : EIATTR_EXIT_INSTR_OFFSETS
	.align		4
        /*0324*/ 	.byte	0x04, 0x1c
        /*0326*/ 	.short	(.L_298 - .L_297)


	//   ....[0]....
.L_297:
        /*0328*/ 	.word	0x000000a0


	//   ....[1]....
        /*032c*/ 	.word	0x0000b050


	//----- nvinfo : EIATTR_CTAIDZ_USED
	.align		4
.L_298:
        /*0330*/ 	.byte	0x01, 0x04
	.zero		2


	//----- nvinfo : EIATTR_CRS_STACK_SIZE
	.align		4
        /*0334*/ 	.byte	0x04, 0x1e
        /*0336*/ 	.short	(.L_300 - .L_299)
.L_299:
        /*0338*/ 	.word	0x00000000
.L_300:


//--------------------- .nv.info._ZN5flash44flash_bwd_dq_dk_dv_loop_seqk_parallel_kernelI23Flash_bwd_kernel_traitsILi32ELi128ELi128ELi8ELi4ELi4ELi4ELb1ELb0EN7cutlass10bfloat16_tE19Flash_kernel_traitsILi32ELi128ELi128ELi8ES3_EELb0ELb1ELb0ELb1ELb0ELb0ELb1EEEvNS_16Flash_bwd_paramsE --------------------------
	.section	.nv.info._ZN5flash44flash_bwd_dq_dk_dv_loop_seqk_parallel_kernelI23Flash_bwd_kernel_traitsILi32ELi128ELi128ELi8ELi4ELi4ELi4ELb1ELb0EN7cutlass10bfloat16_tE19Flash_kernel_traitsILi32ELi128ELi128ELi8ES3_EELb0ELb1ELb0ELb1ELb0ELb0ELb1EEEvNS_16Flash_bwd_paramsE,"",@"SHT_CUDA_INFO"
	.sectionflags	@""
	.align	4


	//----- nvinfo : EIATTR_CUDA_API_VERSION
	.align		4
        /*0000*/ 	.byte	0x04, 0x37
        /*0002*/ 	.short	(.L_302 - .L_301)
.L_301:
        /*0004*/ 	.word	0x00000082


	//----- nvinfo : EIATTR_SW2861232_WAR
	.align		4
.L_302:
        /*0008*/ 	.byte	0x01, 0x35
	.zero		2


	//----- nvinfo : EIATTR_PARAM_CBANK
	.align		4
        /*000c*/ 	.byte	0x04, 0x0a
        /*000e*/ 	.short	(.L_304 - .L_303)
	.align		4
.L_303:
        /*0010*/ 	.word	index@(.nv.constant0._ZN5flash44flash_bwd_dq_dk_dv_loop_seqk_parallel_kernelI23Flash_bwd_kernel_traitsILi32ELi128ELi128ELi8ELi4ELi4ELi4ELb1ELb0EN7cutlass10bfloat16_tE19Flash_kernel_traitsILi32ELi128ELi128ELi8ES3_EELb0ELb1ELb0ELb1ELb0ELb0ELb1EEEvNS_16Flash_bwd_paramsE)
        /*0014*/ 	.short	0x0160
        /*0016*/ 	.short	0x0280


	//----- nvinfo : EIATTR_CBANK_PARAM_SIZE
	.align		4
.L_304:
        /*0018*/ 	.byte	0x03, 0x19
        /*001a*/ 	.short	0x0280


	//----- nvinfo : EIATTR_KPARAM_INFO
	.align		4
        /*001c*/ 	.byte	0x04, 0x17
        /*001e*/ 	.short	(.L_306 - .L_305)
.L_305:
        /*0020*/ 	.word	0x00000000
        /*0024*/ 	.short	0x0000
        /*0026*/ 	.short	0x0000
        /*0028*/ 	.byte	0x00, 0xf0, 0x01, 0x0a


	//----- nvinfo : EIATTR_MAXREG_COUNT
	.align		4
.L_306:
        /*002c*/ 	.byte	0x03, 0x1b
        /*002e*/ 	.short	0x00ff


	//----- nvinfo : EIATTR_NUM_BARRIERS
	.align		4
        /*0030*/ 	.byte	0x02, 0x4c
        /*0032*/ 	.byte	0x01
	.zero		1


	//----- nvinfo : EIATTR_ANNOTATIONS
	.align		4
        /*0034*/ 	.byte	0x04, 0x55
        /*0036*/ 	.short	(.L_308 - .L_307)


	//   ....[0]....
.L_307:
        /* <DEDUP_REMOVED lines=85> */


	//----- nvinfo : EIATTR_MERCURY_ISA_VERSION
	.align		4
.L_308:
        /*0570*/ 	.byte	0x03, 0x5f
        /*0572*/ 	.short	0x0000


	//----- nvinfo : EIATTR_EXIT_INSTR_OFFSETS
	.align		4
        /*0574*/ 	.byte	0x04, 0x1c
        /*0576*/ 	.short	(.L_310 - .L_309)


	//   ....[0]....
.L_309:
        /*0578*/ 	.word	0x000000a0


	//   ....[1]....
        /*057c*/ 	.word	0x0000a8c0


	//----- nvinfo : EIATTR_CTAIDZ_USED
	.align		4
.L_310:
        /*0580*/ 	.byte	0x01, 0x04
	.zero		2


	//----- nvinfo : EIATTR_CRS_STACK_SIZE
	.align		4
        /*0584*/ 	.byte	0x04, 0x1e
        /*0586*/ 	.short	(.L_312 - .L_311)
.L_311:
        /*0588*/ 	.word	0x00000000
.L_312:


//--------------------- .nv.info._ZN5flash25flash_bwd_dot_do_o_kernelILb0E23Flash_bwd_kernel_traitsILi32ELi128ELi128ELi8ELi4ELi4ELi4ELb1ELb0EN7cutlass10bfloat16_tE19Flash_kernel_traitsILi32ELi128ELi128ELi8ES3_EEEEvNS_16Flash_bwd_paramsE --------------------------
	.section	.nv.info._ZN5flash25flash_bwd_dot_do_o_kernelILb0E23Flash_bwd_kernel_traitsILi32ELi128ELi128ELi8ELi4ELi4ELi4ELb1ELb0EN7cutlass10bfloat16_tE19Flash_kernel_traitsILi32ELi128ELi128ELi8ES3_EEEEvNS_16Flash_bwd_paramsE,"",@"SHT_CUDA_INFO"
	.sectionflags	@""
	.align	4


	//----- nvinfo : EIATTR_CUDA_API_VERSION
	.align		4
        /*0000*/ 	.byte	0x04, 0x37
        /*0002*/ 	.short	(.L_314 - .L_313)
.L_313:
        /*0004*/ 	.word	0x00000082


	//----- nvinfo : EIATTR_SW2861232_WAR
	.align		4
.L_314:
        /*0008*/ 	.byte	0x01, 0x35
	.zero		2


	//----- nvinfo : EIATTR_PARAM_CBANK
	.align		4
        /*000c*/ 	.byte	0x04, 0x0a
        /*000e*/ 	.short	(.L_316 - .L_315)
	.align		4
.L_315:
        /*0010*/ 	.word	index@(.nv.constant0._ZN5flash25flash_bwd_dot_do_o_kernelILb0E23Flash_bwd_kernel_traitsILi32ELi128ELi128ELi8ELi4ELi4ELi4ELb1ELb0EN7cutlass10bfloat16_tE19Flash_kernel_traitsILi32ELi128ELi128ELi8ES3_EEEEvNS_16Flash_bwd_paramsE)
        /*0014*/ 	.short	0x0160
        /*0016*/ 	.short	0x0280


	//----- nvinfo : EIATTR_CBANK_PARAM_SIZE
	.align		4
.L_316:
        /*0018*/ 	.byte	0x03, 0x19
        /*001a*/ 	.short	0x0280


	//----- nvinfo : EIATTR_KPARAM_INFO
	.align		4
        /*001c*/ 	.byte	0x04, 0x17
        /*001e*/ 	.short	(.L_318 - .L_317)
.L_317:
        /*0020*/ 	.word	0x00000000
        /*0024*/ 	.short	0x0000
        /*0026*/ 	.short	0x0000
        /*0028*/ 	.byte	0x00, 0xf0, 0x01, 0x0a


	//----- nvinfo : EIATTR_MAXREG_COUNT
	.align		4
.L_318:
        /*002c*/ 	.byte	0x03, 0x1b
        /*002e*/ 	.short	0x00ff


	//----- nvinfo : EIATTR_MERCURY_ISA_VERSION
	.align		4
        /*0030*/ 	.byte	0x03, 0x5f
        /*0032*/ 	.short	0x0000


	//----- nvinfo : EIATTR_COOP_GROUP_MASK_REGIDS
	.align		4
        /*0034*/ 	.byte	0x04, 0x29
        /*0036*/ 	.short	(.L_320 - .L_319)


	//   ....[0]....
.L_319:
        /*0038*/ 	.word	0xffffffff


	//   ....[1]....
        /*003c*/ 	.word	0xffffffff


	//   ....[2]....
        /*0040*/ 	.word	0xffffffff


	//   ....[3]....
        /*0044*/ 	.word	0xffffffff


	//----- nvinfo : EIATTR_COOP_GROUP_INSTR_OFFSETS
	.align		4
.L_320:
        /*0048*/ 	.byte	0x04, 0x28
        /*004a*/ 	.short	(.L_322 - .L_321)


	//   ....[0]....
.L_321:
        /*004c*/ 	.word	0x00000ad0


	//   ....[1]....
        /*0050*/ 	.word	0x00000b00


	//   ....[2]....
        /*0054*/ 	.word	0x00000b20


	//   ....[3]....
        /*0058*/ 	.word	0x00000b50


	//----- nvinfo : EIATTR_EXIT_INSTR_OFFSETS
	.align		4
.L_322:
        /*005c*/ 	.byte	0x04, 0x1c
        /*005e*/ 	.short	(.L_324 - .L_323)


	//   ....[0]....
.L_323:
        /*0060*/ 	.word	0x00000120


	//   ....[1]....
        /*0064*/ 	.word	0x00000bf0


	//   ....[2]....
        /*0068*/ 	.word	0x00000c20


	//----- nvinfo : EIATTR_CTAIDZ_USED
	.align		4
.L_324:
        /*006c*/ 	.byte	0x01, 0x04
	.zero		2


//--------------------- .nv.info._ZN5flash25flash_bwd_dot_do_o_kernelILb1E23Flash_bwd_kernel_traitsILi32ELi128ELi128ELi8ELi4ELi4ELi4ELb1ELb0EN7cutlass10bfloat16_tE19Flash_kernel_traitsILi32ELi128ELi128ELi8ES3_EEEEvNS_16Flash_bwd_paramsE --------------------------
	.section	.nv.info._ZN5flash25flash_bwd_dot_do_o_kernelILb1E23Flash_bwd_kernel_traitsILi32ELi128ELi128ELi8ELi4ELi4ELi4ELb1ELb0EN7cutlass10bfloat16_tE19Flash_kernel_traitsILi32ELi128ELi128ELi8ES3_EEEEvNS_16Flash_bwd_paramsE,"",@"SHT_CUDA_INFO"
	.sectionflags	@""
	.align	4


	//----- nvinfo : EIATTR_CUDA_API_VERSION
	.align		4
        /*0000*/ 	.byte	0x04, 0x37
        /*0002*/ 	.short	(.L_326 - .L_325)
.L_325:
        /*0004*/ 	.word	0x00000082


	//----- nvinfo : EIATTR_SW2861232_WAR
	.align		4
.L_326:
        /*0008*/ 	.byte	0x01, 0x35
	.zero		2


	//----- nvinfo : EIATTR_PARAM_CBANK
	.align		4
        /*000c*/ 	.byte	0x04, 0x0a
        /*000e*/ 	.short	(.L_328 - .L_327)
	.align		4
.L_327:
        /*0010*/ 	.word	index@(.nv.constant0._ZN5flash25flash_bwd_dot_do_o_kernelILb1E23Flash_bwd_kernel_traitsILi32ELi128ELi128ELi8ELi4ELi4ELi4ELb1ELb0EN7cutlass10bfloat16_tE19Flash_kernel_traitsILi32ELi128ELi128ELi8ES3_EEEEvNS_16Flash_bwd_paramsE)
        /*0014*/ 	.short	0x0160
        /*0016*/ 	.short	0x0280


	//----- nvinfo : EIATTR_CBANK_PARAM_SIZE
	.align		4
.L_328:
        /*0018*/ 	.byte	0x03, 0x19
        /*001a*/ 	.short	0x0280


	//----- nvinfo : EIATTR_KPARAM_INFO
	.align		4
        /*001c*/ 	.byte	0x04, 0x17
        /*001e*/ 	.short	(.L_330 - .L_329)
.L_329:
        /*0020*/ 	.word	0x00000000
        /*0024*/ 	.short	0x0000
        /*0026*/ 	.short	0x0000
        /*0028*/ 	.byte	0x00, 0xf0, 0x01, 0x0a


	//----- nvinfo : EIATTR_MAXREG_COUNT
	.align		4
.L_330:
        /*002c*/ 	.byte	0x03, 0x1b
        /*002e*/ 	.short	0x00ff


	//----- nvinfo : EIATTR_MERCURY_ISA_VERSION
	.align		4
        /*0030*/ 	.byte	0x03, 0x5f
        /*0032*/ 	.short	0x0000


	//----- nvinfo : EIATTR_COOP_GROUP_MASK_REGIDS
	.align		4
        /*0034*/ 	.byte	0x04, 0x29
        /*0036*/ 	.short	(.L_332 - .L_331)


	//   ....[0]....
.L_331:
        /*0038*/ 	.word	0xffffffff


	//   ....[1]....
        /*003c*/ 	.word	0xffffffff


	//   ....[2]....
        /*0040*/ 	.word	0xffffffff


	//   ....[3]....
        /*0044*/ 	.word	0xffffffff


	//----- nvinfo : EIATTR_COOP_GROUP_INSTR_OFFSETS
	.align		4
.L_332:
        /*0048*/ 	.byte	0x04, 0x28
        /*004a*/ 	.short	(.L_334 - .L_333)


	//   ....[0]....
.L_333:
        /*004c*/ 	.word	0x00000d90


	//   ....[1]....
        /*0050*/ 	.word	0x00000da0


	//   ....[2]....
        /*0054*/ 	.word	0x00000de0


	//   ....[3]....
        /*0058*/ 	.word	0x00000e00


	//----- nvinfo : EIATTR_EXIT_INSTR_OFFSETS
	.align		4
.L_334:
        /*005c*/ 	.byte	0x04, 0x1c
        /*005e*/ 	.short	(.L_336 - .L_335)


	//   ....[0]....
.L_335:
        /*0060*/ 	.word	0x00000120


	//   ....[1]....
        /*0064*/ 	.word	0x00000f80


	//----- nvinfo : EIATTR_CTAIDZ_USED
	.align		4
.L_336:
        /*0068*/ 	.byte	0x01, 0x04
	.zero		2


//--------------------- .nv.info._ZN5flash27flash_bwd_convert_dq_kernelI23Flash_bwd_kernel_traitsILi32ELi128ELi128ELi8ELi4ELi4ELi4ELb0ELb0EN7cutlass10bfloat16_tE19Flash_kernel_traitsILi32ELi128ELi128ELi8ES3_EEEEvNS_16Flash_bwd_paramsEi --------------------------
	.section	.nv.info._ZN5flash27flash_bwd_convert_dq_kernelI23Flash_bwd_kernel_traitsILi32ELi128ELi128ELi8ELi4ELi4ELi4ELb0ELb0EN7cutlass10bfloat16_tE19Flash_kernel_traitsILi32ELi128ELi128ELi8ES3_EEEEvNS_16Flash_bwd_paramsEi,"",@"SHT_CUDA_INFO"
	.sectionflags	@""
	.align	4


	//----- nvinfo : EIATTR_CUDA_API_VERSION
	.align		4
        /*0000*/ 	.byte	0x04, 0x37
        /*0002*/ 	.short	(.L_338 - .L_337)
.L_337:
        /*0004*/ 	.word	0x00000082


	//----- nvinfo : EIATTR_SW2861232_WAR
	.align		4
.L_338:
        /*0008*/ 	.byte	0x01, 0x35
	.zero		2


	//----- nvinfo : EIATTR_PARAM_CBANK
	.align		4
        /*000c*/ 	.byte	0x04, 0x0a
        /*000e*/ 	.short	(.L_340 - .L_339)
	.align		4
.L_339:
        /*0010*/ 	.word	index@(.nv.constant0._ZN5flash27flash_bwd_convert_dq_kernelI23Flash_bwd_kernel_traitsILi32ELi128ELi128ELi8ELi4ELi4ELi4ELb0ELb0EN7cutlass10bfloat16_tE19Flash_kernel_traitsILi32ELi128ELi128ELi8ES3_EEEEvNS_16Flash_bwd_paramsEi)
        /*0014*/ 	.short	0x0160
        /*0016*/ 	.short	0x0284


	//----- nvinfo : EIATTR_CBANK_PARAM_SIZE
	.align		4
.L_340:
        /*0018*/ 	.byte	0x03, 0x19
        /*001a*/ 	.short	0x0284


	//----- nvinfo : EIATTR_KPARAM_INFO
	.align		4
        /*001c*/ 	.byte	0x04, 0x17
        /*001e*/ 	.short	(.L_342 - .L_341)
.L_341:
        /*0020*/ 	.word	0x00000000
        /*0024*/ 	.short	0x0001
        /*0026*/ 	.short	0x0280
        /*0028*/ 	.byte	0x00, 0xf0, 0x11, 0x00


	//----- nvinfo : EIATTR_KPARAM_INFO
	.align		4
.L_342:
        /*002c*/ 	.byte	0x04, 0x17
        /*002e*/ 	.short	(.L_344 - .L_343)
.L_343:
        /*0030*/ 	.word	0x00000000
        /*0034*/ 	.short	0x0000
        /*0036*/ 	.short	0x0000
        /*0038*/ 	.byte	0x00, 0xf0, 0x01, 0x0a


	//----- nvinfo : EIATTR_MAXREG_COUNT
	.align		4
.L_344:
        /*003c*/ 	.byte	0x03, 0x1b
        /*003e*/ 	.short	0x00ff


	//----- nvinfo : EIATTR_NUM_BARRIERS
	.align		4
        /*0040*/ 	.byte	0x02, 0x4c
        /*0042*/ 	.byte	0x01
	.zero		1


	//----- nvinfo : EIATTR_MERCURY_ISA_VERSION
	.align		4
        /*0044*/ 	.byte	0x03, 0x5f
        /*0046*/ 	.short	0x0000


	//----- nvinfo : EIATTR_EXIT_INSTR_OFFSETS
	.align		4
        /*0048*/ 	.byte	0x04, 0x1c
        /*004a*/ 	.short	(.L_346 - .L_345)


	//   ....[0]....
.L_345:
        /*004c*/ 	.word	0x000000f0


	//   ....[1]....
        /*0050*/ 	.word	0x00001770


	//   ....[2]....
        /*0054*/ 	.word	0x00001830


	//----- nvinfo : EIATTR_CTAIDZ_USED
	.align		4
.L_346:
        /*0058*/ 	.byte	0x01, 0x04
	.zero		2


	//----- nvinfo : EIATTR_CRS_STACK_SIZE
	.align		4
        /*005c*/ 	.byte	0x04, 0x1e
        /*005e*/ 	.short	(.L_348 - .L_347)
.L_347:
        /*0060*/ 	.word	0x00000000
.L_348:


//--------------------- .nv.info._ZN5flash44flash_bwd_dq_dk_dv_loop_seqk_parallel_kernelI23Flash_bwd_kernel_traitsILi32ELi128ELi128ELi8ELi4ELi4ELi4ELb0ELb0EN7cutlass10bfloat16_tE19Flash_kernel_traitsILi32ELi128ELi128ELi8ES3_EELb1ELb1ELb0ELb0ELb0ELb0ELb0EEEvNS_16Flash_bwd_paramsE --------------------------
	.section	.nv.info._ZN5flash44flash_bwd_dq_dk_dv_loop_seqk_parallel_kernelI23Flash_bwd_kernel_traitsILi32ELi128ELi128ELi8ELi4ELi4ELi4ELb0ELb0EN7cutlass10bfloat16_tE19Flash_kernel_traitsILi32ELi128ELi128ELi8ES3_EELb1ELb1ELb0ELb0ELb0ELb0ELb0EEEvNS_16Flash_bwd_paramsE,"",@"SHT_CUDA_INFO"
	.sectionflags	@""
	.align	4


	//----- nvinfo : EIATTR_CUDA_API_VERSION
	.align		4
        /*0000*/ 	.byte	0x04, 0x37
        /*0002*/ 	.short	(.L_350 - .L_349)
.L_349:
        /*0004*/ 	.word	0x00000082


	//----- nvinfo : EIATTR_SW2861232_WAR
	.align		4
.L_350:
        /*0008*/ 	.byte	0x01, 0x35
	.zero		2


	//----- nvinfo : EIATTR_PARAM_CBANK
	.align		4
        /*000c*/ 	.byte	0x04, 0x0a
        /*000e*/ 	.short	(.L_352 - .L_351)
	.align		4
.L_351:
        /*0010*/ 	.word	index@(.nv.constant0._ZN5flash44flash_bwd_dq_dk_dv_loop_seqk_parallel_kernelI23Flash_bwd_kernel_traitsILi32ELi128ELi128ELi8ELi4ELi4ELi4ELb0ELb0EN7cutlass10bfloat16_tE19Flash_kernel_traitsILi32ELi128ELi128ELi8ES3_EELb1ELb1ELb0ELb0ELb0ELb0ELb0EEEvNS_16Flash_bwd_paramsE)
        /*0014*/ 	.short	0x0160
        /*0016*/ 	.short	0x0280


	//----- nvinfo : EIATTR_CBANK_PARAM_SIZE
	.align		4
.L_352:
        /*0018*/ 	.byte	0x03, 0x19
        /*001a*/ 	.short	0x0280


	//----- nvinfo : EIATTR_KPARAM_INFO
	.align		4
        /*001c*/ 	.byte	0x04, 0x17
        /*001e*/ 	.short	(.L_354 - .L_353)
.L_353:
        /*0020*/ 	.word	0x00000000
        /*0024*/ 	.short	0x0000
        /*0026*/ 	.short	0x0000
        /*0028*/ 	.byte	0x00, 0xf0, 0x01, 0x0a


	//----- nvinfo : EIATTR_MAXREG_COUNT
	.align		4
.L_354:
        /*002c*/ 	.byte	0x03, 0x1b
        /*002e*/ 	.short	0x00ff


	//----- nvinfo : EIATTR_NUM_BARRIERS
	.align		4
        /*0030*/ 	.byte	0x02, 0x4c
        /*0032*/ 	.byte	0x01
	.zero		1


	//----- nvinfo : EIATTR_MERCURY_ISA_VERSION
	.align		4
        /*0034*/ 	.byte	0x03, 0x5f
        /*0036*/ 	.short	0x0000


	//----- nvinfo : EIATTR_EXIT_INSTR_OFFSETS
	.align		4
        /*0038*/ 	.byte	0x04, 0x1c
        /*003a*/ 	.short	(.L_356 - .L_355)


	//   ....[0]....
.L_355:
        /*003c*/ 	.word	0x00000090


	//   ....[1]....
        /*0040*/ 	.word	0x0000a310


	//----- nvinfo : EIATTR_CTAIDZ_USED
	.align		4
.L_356:
        /*0044*/ 	.byte	0x01, 0x04
	.zero		2


	//----- nvinfo : EIATTR_CRS_STACK_SIZE
	.align		4
        /*0048*/ 	.byte	0x04, 0x1e
        /*004a*/ 	.short	(.L_358 - .L_357)
.L_357:
        /*004c*/ 	.word	0x00000000
.L_358:


//--------------------- .nv.info._ZN5flash44flash_bwd_dq_dk_dv_loop_seqk_parallel_kernelI23Flash_bwd_kernel_traitsILi32ELi128ELi128ELi8ELi4ELi4ELi4ELb0ELb0EN7cutlass10bfloat16_tE19Flash_kernel_traitsILi32ELi128ELi128ELi8ES3_EELb0ELb1ELb0ELb0ELb0ELb0ELb1EEEvNS_16Flash_bwd_paramsE --------------------------
	.section	.nv.info._ZN5flash44flash_bwd_dq_dk_dv_loop_seqk_parallel_kernelI23Flash_bwd_kernel_traitsILi32ELi128ELi128ELi8ELi4ELi4ELi4ELb0ELb0EN7cutlass10bfloat16_tE19Flash_kernel_traitsILi32ELi128ELi128ELi8ES3_EELb0ELb1ELb0ELb0ELb0ELb0ELb1EEEvNS_16Flash_bwd_paramsE,"",@"SHT_CUDA_INFO"
	.sectionflags	@""
	.align	4


	//----- nvinfo : EIATTR_CUDA_API_VERSION
	.align		4
        /*0000*/ 	.byte	0x04, 0x37
        /*0002*/ 	.short	(.L_360 - .L_359)
.L_359:
        /*0004*/ 	.word	0x00000082


	//----- nvinfo : EIATTR_SW2861232_WAR
	.align		4
.L_360:
        /*0008*/ 	.byte	0x01, 0x35
	.zero		2


	//----- nvinfo : EIATTR_PARAM_CBANK
	.align		4
        /*000c*/ 	.byte	0x04, 0x0a
        /*000e*/ 	.short	(.L_362 - .L_361)
	.align		4
.L_361:
        /*0010*/ 	.word	index@(.nv.constant0._ZN5flash44flash_bwd_dq_dk_dv_loop_seqk_parallel_kernelI23Flash_bwd_kernel_traitsILi32ELi128ELi128ELi8ELi4ELi4ELi4ELb0ELb0EN7cutlass10bfloat16_tE19Flash_kernel_traitsILi32ELi128ELi128ELi8ES3_EELb0ELb1ELb0ELb0ELb0ELb0ELb1EEEvNS_16Flash_bwd_paramsE)
        /*0014*/ 	.short	0x0160
        /*0016*/ 	.short	0x0280


	//----- nvinfo : EIATTR_CBANK_PARAM_SIZE
	.align		4
.L_362:
        /*0018*/ 	.byte	0x03, 0x19
        /*001a*/ 	.short	0x0280


	//----- nvinfo : EIATTR_KPARAM_INFO
	.align		4
        /*001c*/ 	.byte	0x04, 0x17
        /*001e*/ 	.short	(.L_364 - .L_363)
.L_363:
        /*0020*/ 	.word	0x00000000
        /*0024*/ 	.short	0x0000
        /*0026*/ 	.short	0x0000
        /*0028*/ 	.byte	0x00, 0xf0, 0x01, 0x0a


	//----- nvinfo : EIATTR_MAXREG_COUNT
	.align		4
.L_364:
        /*002c*/ 	.byte	0x03, 0x1b
        /*002e*/ 	.short	0x00ff


	//----- nvinfo : EIATTR_NUM_BARRIERS
	.align		4
        /*0030*/ 	.byte	0x02, 0x4c
        /*0032*/ 	.byte	0x01
	.zero		1


	//----- nvinfo : EIATTR_ANNOTATIONS
	.align		4
        /*0034*/ 	.byte	0x04, 0x55
        /*0036*/ 	.short	(.L_366 - .L_365)


	//   ....[0]....
.L_365:
        /* <DEDUP_REMOVED lines=57> */


	//----- nvinfo : EIATTR_MERCURY_ISA_VERSION
	.align		4
.L_366:
        /*03b0*/ 	.byte	0x03, 0x5f
        /*03b2*/ 	.short	0x0000


	//----- nvinfo : EIATTR_EXIT_INSTR_OFFSETS
	.align		4
        /*03b4*/ 	.byte	0x04, 0x1c
        /*03b6*/ 	.short	(.L_368 - .L_367)


	//   ....[0]....
.L_367:
        /*03b8*/ 	.word	0x000000a0


	//   ....[1]....
        /*03bc*/ 	.word	0x0000a2c0


	//----- nvinfo : EIATTR_CTAIDZ_USED
	.align		4
.L_368:
        /*03c0*/ 	.byte	0x01, 0x04
	.zero		2


	//----- nvinfo : EIATTR_CRS_STACK_SIZE
	.align		4
        /*03c4*/ 	.byte	0x04, 0x1e
        /*03c6*/ 	.short	(.L_370 - .L_369)
.L_369:
        /*03c8*/ 	.word	0x00000000
.L_370:


//--------------------- .nv.info._ZN5flash44flash_bwd_dq_dk_dv_loop_seqk_parallel_kernelI23Flash_bwd_kernel_traitsILi32ELi128ELi128ELi8ELi4ELi4ELi4ELb0ELb0EN7cutlass10bfloat16_tE19Flash_kernel_traitsILi32ELi128ELi128ELi8ES3_EELb1ELb1ELb0ELb0ELb1ELb1ELb0EEEvNS_16Flash_bwd_paramsE --------------------------
	.section	.nv.info._ZN5flash44flash_bwd_dq_dk_dv_loop_seqk_parallel_kernelI23Flash_bwd_kernel_traitsILi32ELi128ELi128ELi8ELi4ELi4ELi4ELb0ELb0EN7cutlass10bfloat16_tE19Flash_kernel_traitsILi32ELi128ELi128ELi8ES3_EELb1ELb1ELb0ELb0ELb1ELb1ELb0EEEvNS_16Flash_bwd_paramsE,"",@"SHT_CUDA_INFO"
	.sectionflags	@""
	.align	4


	//----- nvinfo : EIATTR_CUDA_API_VERSION
	.align		4
        /*0000*/ 	.byte	0x04, 0x37
        /*0002*/ 	.short	(.L_372 - .L_371)
.L_371:
        /*0004*/ 	.word	0x00000082


	//----- nvinfo : EIATTR_SW2861232_WAR
	.align		4
.L_372:
        /*0008*/ 	.byte	0x01, 0x35
	.zero		2


	//----- nvinfo : EIATTR_PARAM_CBANK
	.align		4
        /*000c*/ 	.byte	0x04, 0x0a
        /*000e*/ 	.short	(.L_374 - .L_373)
	.align		4
.L_373:
        /*0010*/ 	.word	index@(.nv.constant0._ZN5flash44flash_bwd_dq_dk_dv_loop_seqk_parallel_kernelI23Flash_bwd_kernel_traitsILi32ELi128ELi128ELi8ELi4ELi4ELi4ELb0ELb0EN7cutlass10bfloat16_tE19Flash_kernel_traitsILi32ELi128ELi128ELi8ES3_EELb1ELb1ELb0ELb0ELb1ELb1ELb0EEEvNS_16Flash_bwd_paramsE)
        /*0014*/ 	.short	0x0160
        /*0016*/ 	.short	0x0280


	//----- nvinfo : EIATTR_CBANK_PARAM_SIZE
	.align		4
.L_374:
        /*0018*/ 	.byte	0x03, 0x19
        /*001a*/ 	.short	0x0280


	//----- nvinfo : EIATTR_KPARAM_INFO
	.align		4
        /*001c*/ 	.byte	0x04, 0x17
        /*001e*/ 	.short	(.L_376 - .L_375)
.L_375:
        /*0020*/ 	.word	0x00000000
        /*0024*/ 	.short	0x0000
        /*0026*/ 	.short	0x0000
        /*0028*/ 	.byte	0x00, 0xf0, 0x01, 0x0a


	//----- nvinfo : EIATTR_MAXREG_COUNT
	.align		4
.L_376:
        /*002c*/ 	.byte	0x03, 0x1b
        /*002e*/ 	.short	0x00ff


	//----- nvinfo : EIATTR_NUM_BARRIERS
	.align		4
        /*0030*/ 	.byte	0x02, 0x4c
        /*0032*/ 	.byte	0x01
	.zero		1


	//----- nvinfo : EIATTR_MERCURY_ISA_VERSION
	.align		4
        /*0034*/ 	.byte	0x03, 0x5f
        /*0036*/ 	.short	0x0000


	//----- nvinfo : EIATTR_EXIT_INSTR_OFFSETS
	.align		4
        /*0038*/ 	.byte	0x04, 0x1c
        /*003a*/ 	.short	(.L_378 - .L_377)


	//   ....[0]....
.L_377:
        /*003c*/ 	.word	0x00000090


	//   ....[1]....
        /*0040*/ 	.word	0x000083a0


	//----- nvinfo : EIATTR_CTAIDZ_USED
	.align		4
.L_378:
        /*0044*/ 	.byte	0x01, 0x04
	.zero		2


//--------------------- .nv.info._ZN5flash44flash_bwd_dq_dk_dv_loop_seqk_parallel_kernelI23Flash_bwd_kernel_traitsILi32ELi128ELi128ELi8ELi4ELi4ELi4ELb0ELb0EN7cutlass10bfloat16_tE19Flash_kernel_traitsILi32ELi128ELi128ELi8ES3_EELb0ELb1ELb0ELb0ELb1ELb1ELb1EEEvNS_16Flash_bwd_paramsE --------------------------
	.section	.nv.info._ZN5flash44flash_bwd_dq_dk_dv_loop_seqk_parallel_kernelI23Flash_bwd_kernel_traitsILi32ELi128ELi128ELi8ELi4ELi4ELi4ELb0ELb0EN7cutlass10bfloat16_tE19Flash_kernel_traitsILi32ELi128ELi128ELi8ES3_EELb0ELb1ELb0ELb0ELb1ELb1ELb1EEEvNS_16Flash_bwd_paramsE,"",@"SHT_CUDA_INFO"
	.sectionflags	@""
	.align	4


	//----- nvinfo : EIATTR_CUDA_API_VERSION
	.align		4
        /*0000*/ 	.byte	0x04, 0x37
        /*0002*/ 	.short	(.L_380 - .L_379)
.L_379:
        /*0004*/ 	.word	0x00000082


	//----- nvinfo : EIATTR_SW2861232_WAR
	.align		4
.L_380:
        /*0008*/ 	.byte	0x01, 0x35
	.zero		2


	//----- nvinfo : EIATTR_PARAM_CBANK
	.align		4
        /*000c*/ 	.byte	0x04, 0x0a
        /*000e*/ 	.short	(.L_382 - .L_381)
	.align		4
.L_381:
        /*0010*/ 	.word	index@(.nv.constant0._ZN5flash44flash_bwd_dq_dk_dv_loop_seqk_parallel_kernelI23Flash_bwd_kernel_traitsILi32ELi128ELi128ELi8ELi4ELi4ELi4ELb0ELb0EN7cutlass10bfloat16_tE19Flash_kernel_traitsILi32ELi128ELi128ELi8ES3_EELb0ELb1ELb0ELb0ELb1ELb1ELb1EEEvNS_16Flash_bwd_paramsE)
        /*0014*/ 	.short	0x0160
        /*0016*/ 	.short	0x0280


	//----- nvinfo : EIATTR_CBANK_PARAM_SIZE
	.align		4
.L_382:
        /*0018*/ 	.byte	0x03, 0x19
        /*001a*/ 	.short	0x0280


	//----- nvinfo : EIATTR_KPARAM_INFO
	.align		4
        /*001c*/ 	.byte	0x04, 0x17
        /*001e*/ 	.short	(.L_384 - .L_383)
.L_383:
        /*0020*/ 	.word	0x00000000
        /*0024*/ 	.short	0x0000
        /*0026*/ 	.short	0x0000
        /*0028*/ 	.byte	0x00, 0xf0, 0x01, 0x0a


	//----- nvinfo : EIATTR_MAXREG_COUNT
	.align		4
.L_384:
        /*002c*/ 	.byte	0x03, 0x1b
        /*002e*/ 	.short	0x00ff


	//----- nvinfo : EIATTR_NUM_BARRIERS
	.align		4
        /*0030*/ 	.byte	0x02, 0x4c
        /*0032*/ 	.byte	0x01
	.zero		1


	//----- nvinfo : EIATTR_ANNOTATIONS
	.align		4
        /*0034*/ 	.byte	0x04, 0x55
        /*0036*/ 	.short	(.L_386 - .L_385)


	//   ....[0]....
.L_385:
        /* <DEDUP_REMOVED lines=39> */


	//----- nvinfo : EIATTR_MERCURY_ISA_VERSION
	.align		4
.L_386:
        /*0298*/ 	.byte	0x03, 0x5f
        /*029a*/ 	.short	0x0000


	//----- nvinfo : EIATTR_EXIT_INSTR_OFFSETS
	.align		4
        /*029c*/ 	.byte	0x04, 0x1c
        /*029e*/ 	.short	(.L_388 - .L_387)


	//   ....[0]....
.L_387:
        /*02a0*/ 	.word	0x000000a0


	//   ....[1]....
        /*02a4*/ 	.word	0x00008360


	//----- nvinfo : EIATTR_CTAIDZ_USED
	.align		4
.L_388:
        /*02a8*/ 	.byte	0x01, 0x04
	.zero		2


//--------------------- .nv.info._ZN5flash44flash_bwd_dq_dk_dv_loop_seqk_parallel_kernelI23Flash_bwd_kernel_traitsILi32ELi128ELi128ELi8ELi4ELi4ELi4ELb0ELb0EN7cutlass10bfloat16_tE19Flash_kernel_traitsILi32ELi128ELi128ELi8ES3_EELb1ELb1ELb0ELb0ELb0ELb1ELb0EEEvNS_16Flash_bwd_paramsE --------------------------
	.section	.nv.info._ZN5flash44flash_bwd_dq_dk_dv_loop_seqk_parallel_kernelI23Flash_bwd_kernel_traitsILi32ELi128ELi128ELi8ELi4ELi4ELi4ELb0ELb0EN7cutlass10bfloat16_tE19Flash_kernel_traitsILi32ELi128ELi128ELi8ES3_EELb1ELb1ELb0ELb0ELb0ELb1ELb0EEEvNS_16Flash_bwd_paramsE,"",@"SHT_CUDA_INFO"
	.sectionflags	@""
	.align	4


	//----- nvinfo : EIATTR_CUDA_API_VERSION
	.align		4
        /*0000*/ 	.byte	0x04, 0x37
        /*0002*/ 	.short	(.L_390 - .L_389)
.L_389:
        /*0004*/ 	.word	0x00000082


	//----- nvinfo : EIATTR_SW2861232_WAR
	.align		4
.L_390:
        /*0008*/ 	.byte	0x01, 0x35
	.zero		2


	//----- nvinfo : EIATTR_PARAM_CBANK
	.align		4
        /*000c*/ 	.byte	0x04, 0x0a
        /*000e*/ 	.short	(.L_392 - .L_391)
	.align		4
.L_391:
        /*0010*/ 	.word	index@(.nv.constant0._ZN5flash44flash_bwd_dq_dk_dv_loop_seqk_parallel_kernelI23Flash_bwd_kernel_traitsILi32ELi128ELi128ELi8ELi4ELi4ELi4ELb0ELb0EN7cutlass10bfloat16_tE19Flash_kernel_traitsILi32ELi128ELi128ELi8ES3_EELb1ELb1ELb0ELb0ELb0ELb1ELb0EEEvNS_16Flash_bwd_paramsE)
        /*0014*/ 	.short	0x0160
        /*0016*/ 	.short	0x0280


	//----- nvinfo : EIATTR_CBANK_PARAM_SIZE
	.align		4
.L_392:
        /*0018*/ 	.byte	0x03, 0x19
        /*001a*/ 	.short	0x0280


	//----- nvinfo : EIATTR_KPARAM_INFO
	.align		4
        /*001c*/ 	.byte	0x04, 0x17
        /*001e*/ 	.short	(.L_394 - .L_393)
.L_393:
        /*0020*/ 	.word	0x00000000
        /*0024*/ 	.short	0x0000
        /*0026*/ 	.short	0x0000
        /*0028*/ 	.byte	0x00, 0xf0, 0x01, 0x0a


	//----- nvinfo : EIATTR_MAXREG_COUNT
	.align		4
.L_394:
        /*002c*/ 	.byte	0x03, 0x1b
        /*002e*/ 	.short	0x00ff


	//----- nvinfo : EIATTR_NUM_BARRIERS
	.align		4
        /*0030*/ 	.byte	0x02, 0x4c
        /*0032*/ 	.byte	0x01
	.zero		1


	//----- nvinfo : EIATTR_MERCURY_ISA_VERSION
	.align		4
        /*0034*/ 	.byte	0x03, 0x5f
        /*0036*/ 	.short	0x0000


	//----- nvinfo : EIATTR_EXIT_INSTR_OFFSETS
	.align		4
        /*0038*/ 	.byte	0x04, 0x1c
        /*003a*/ 	.short	(.L_396 - .L_395)


	//   ....[0]....
.L_395:
        /*003c*/ 	.word	0x00000090


	//   ....[1]....
        /*0040*/ 	.word	0x00009db0


	//----- nvinfo : EIATTR_CTAIDZ_USED
	.align		4
.L_396:
        /*0044*/ 	.byte	0x01, 0x04
	.zero		2


	//----- nvinfo : EIATTR_CRS_STACK_SIZE
	.align		4
        /*0048*/ 	.byte	0x04, 0x1e
        /*004a*/ 	.short	(.L_398 - .L_397)
.L_397:
        /*004c*/ 	.word	0x00000000
.L_398:


//--------------------- .nv.info._ZN5flash44flash_bwd_dq_dk_dv_loop_seqk_parallel_kernelI23Flash_bwd_kernel_traitsILi32ELi128ELi128ELi8ELi4ELi4ELi4ELb0ELb0EN7cutlass10bfloat16_tE19Flash_kernel_traitsILi32ELi128ELi128ELi8ES3_EELb0ELb1ELb0ELb0ELb0ELb1ELb1EEEvNS_16Flash_bwd_paramsE --------------------------
	.section	.nv.info._ZN5flash44flash_bwd_dq_dk_dv_loop_seqk_parallel_kernelI23Flash_bwd_kernel_traitsILi32ELi128ELi128ELi8ELi4ELi4ELi4ELb0ELb0EN7cutlass10bfloat16_tE19Flash_kernel_traitsILi32ELi128ELi128ELi8ES3_EELb0ELb1ELb0ELb0ELb0ELb1ELb1EEEvNS_16Flash_bwd_paramsE,"",@"SHT_CUDA_INFO"
	.sectionflags	@""
	.align	4


	//----- nvinfo : EIATTR_CUDA_API_VERSION
	.align		4
        /*0000*/ 	.byte	0x04, 0x37
        /*0002*/ 	.short	(.L_400 - .L_399)
.L_399:
        /*0004*/ 	.word	0x00000082


	//----- nvinfo : EIATTR_SW2861232_WAR
	.align		4
.L_400:
        /*0008*/ 	.byte	0x01, 0x35
	.zero		2


	//----- nvinfo : EIATTR_PARAM_CBANK
	.align		4
        /*000c*/ 	.byte	0x04, 0x0a
        /*000e*/ 	.short	(.L_402 - .L_401)
	.align		4
.L_401:
        /*0010*/ 	.word	index@(.nv.constant0._ZN5flash44flash_bwd_dq_dk_dv_loop_seqk_parallel_kernelI23Flash_bwd_kernel_traitsILi32ELi128ELi128ELi8ELi4ELi4ELi4ELb0ELb0EN7cutlass10bfloat16_tE19Flash_kernel_traitsILi32ELi128ELi128ELi8ES3_EELb0ELb1ELb0ELb0ELb0ELb1ELb1EEEvNS_16Flash_bwd_paramsE)
        /*0014*/ 	.short	0x0160
        /*0016*/ 	.short	0x0280


	//----- nvinfo : EIATTR_CBANK_PARAM_SIZE
	.align		4
.L_402:
        /*0018*/ 	.byte	0x03, 0x19
        /*001a*/ 	.short	0x0280


	//----- nvinfo : EIATTR_KPARAM_INFO
	.align		4
        /*001c*/ 	.byte	0x04, 0x17
        /*001e*/ 	.short	(.L_404 - .L_403)
.L_403:
        /*0020*/ 	.word	0x00000000
        /*0024*/ 	.short	0x0000
        /*0026*/ 	.short	0x0000
        /*0028*/ 	.byte	0x00, 0xf0, 0x01, 0x0a


	//----- nvinfo : EIATTR_MAXREG_COUNT
	.align		4
.L_404:
        /*002c*/ 	.byte	0x03, 0x1b
        /*002e*/ 	.short	0x00ff


	//----- nvinfo : EIATTR_NUM_BARRIERS
	.align		4
        /*0030*/ 	.byte	0x02, 0x4c
        /*0032*/ 	.byte	0x01
	.zero		1


	//----- nvinfo : EIATTR_ANNOTATIONS
	.align		4
        /*0034*/ 	.byte	0x04, 0x55
        /*0036*/ 	.short	(.L_406 - .L_405)


	//   ....[0]....
.L_405:
        /* <DEDUP_REMOVED lines=50> */


	//----- nvinfo : EIATTR_MERCURY_ISA_VERSION
	.align		4
.L_406:
        /*0340*/ 	.byte	0x03, 0x5f
        /*0342*/ 	.short	0x0000


	//----- nvinfo : EIATTR_EXIT_INSTR_OFFSETS
	.align		4
        /*0344*/ 	.byte	0x04, 0x1c
        /*0346*/ 	.short	(.L_408 - .L_407)


	//   ....[0]....
.L_407:
        /*0348*/ 	.word	0x000000a0


	//   ....[1]....
        /*034c*/ 	.word	0x00009c80


	//----- nvinfo : EIATTR_CTAIDZ_USED
	.align		4
.L_408:
        /*0350*/ 	.byte	0x01, 0x04
	.zero		2


	//----- nvinfo : EIATTR_CRS_STACK_SIZE
	.align		4
        /*0354*/ 	.byte	0x04, 0x1e
        /*0356*/ 	.short	(.L_410 - .L_409)
.L_409:
        /*0358*/ 	.word	0x00000000
.L_410:


//--------------------- .nv.info._ZN5flash44flash_bwd_dq_dk_dv_loop_seqk_parallel_kernelI23Flash_bwd_kernel_traitsILi32ELi128ELi128ELi8ELi4ELi4ELi4ELb0ELb0EN7cutlass10bfloat16_tE19Flash_kernel_traitsILi32ELi128ELi128ELi8ES3_EELb1ELb1ELb0ELb1ELb0ELb0ELb0EEEvNS_16Flash_bwd_paramsE --------------------------
	.section	.nv.info._ZN5flash44flash_bwd_dq_dk_dv_loop_seqk_parallel_kernelI23Flash_bwd_kernel_traitsILi32ELi128ELi128ELi8ELi4ELi4ELi4ELb0ELb0EN7cutlass10bfloat16_tE19Flash_kernel_traitsILi32ELi128ELi128ELi8ES3_EELb1ELb1ELb0ELb1ELb0ELb0ELb0EEEvNS_16Flash_bwd_paramsE,"",@"SHT_CUDA_INFO"
	.sectionflags	@""
	.align	4


	//----- nvinfo : EIATTR_CUDA_API_VERSION
	.align		4
        /*0000*/ 	.byte	0x04, 0x37
        /*0002*/ 	.short	(.L_412 - .L_411)
.L_411:
        /*0004*/ 	.word	0x00000082


	//----- nvinfo : EIATTR_SW2861232_WAR
	.align		4
.L_412:
        /*0008*/ 	.byte	0x01, 0x35
	.zero		2


	//----- nvinfo : EIATTR_PARAM_CBANK
	.align		4
        /*000c*/ 	.byte	0x04, 0x0a
        /*000e*/ 	.short	(.L_414 - .L_413)
	.align		4
.L_413:
        /*0010*/ 	.word	index@(.nv.constant0._ZN5flash44flash_bwd_dq_dk_dv_loop_seqk_parallel_kernelI23Flash_bwd_kernel_traitsILi32ELi128ELi128ELi8ELi4ELi4ELi4ELb0ELb0EN7cutlass10bfloat16_tE19Flash_kernel_traitsILi32ELi128ELi128ELi8ES3_EELb1ELb1ELb0ELb1ELb0ELb0ELb0EEEvNS_16Flash_bwd_paramsE)
        /*0014*/ 	.short	0x0160
        /*0016*/ 	.short	0x0280


	//----- nvinfo : EIATTR_CBANK_PARAM_SIZE
	.align		4
.L_414:
        /*0018*/ 	.byte	0x03, 0x19
        /*001a*/ 	.short	0x0280


	//----- nvinfo : EIATTR_KPARAM_INFO
	.align		4
        /*001c*/ 	.byte	0x04, 0x17
        /*001e*/ 	.short	(.L_416 - .L_415)
.L_415:
        /*0020*/ 	.word	0x00000000
        /*0024*/ 	.short	0x0000
        /*0026*/ 	.short	0x0000
        /*0028*/ 	.byte	0x00, 0xf0, 0x01, 0x0a


	//----- nvinfo : EIATTR_MAXREG_COUNT
	.align		4
.L_416:
        /*002c*/ 	.byte	0x03, 0x1b
        /*002e*/ 	.short	0x00ff


	//----- nvinfo : EIATTR_NUM_BARRIERS
	.align		4
        /*0030*/ 	.byte	0x02, 0x4c
        /*0032*/ 	.byte	0x01
	.zero		1


	//----- nvinfo : EIATTR_ANNOTATIONS
	.align		4
        /*0034*/ 	.byte	0x04, 0x55
        /*0036*/ 	.short	(.L_418 - .L_417)


	//   ....[0]....
.L_417:
        /* <DEDUP_REMOVED lines=12> */


	//----- nvinfo : EIATTR_MERCURY_ISA_VERSION
	.align		4
.L_418:
        /*00e8*/ 	.byte	0x03, 0x5f
        /*00ea*/ 	.short	0x0000


	//----- nvinfo : EIATTR_EXIT_INSTR_OFFSETS
	.align		4
        /*00ec*/ 	.byte	0x04, 0x1c
        /*00ee*/ 	.short	(.L_420 - .L_419)


	//   ....[0]....
.L_419:
        /*00f0*/ 	.word	0x000000a0


	//   ....[1]....
        /*00f4*/ 	.word	0x0000ab00


	//----- nvinfo : EIATTR_CTAIDZ_USED
	.align		4
.L_420:
        /*00f8*/ 	.byte	0x01, 0x04
	.zero		2


	//----- nvinfo : EIATTR_CRS_STACK_SIZE
	.align		4
        /*00fc*/ 	.byte	0x04, 0x1e
        /*00fe*/ 	.short	(.L_422 - .L_421)
.L_421:
        /*0100*/ 	.word	0x00000000
.L_422:


//--------------------- .nv.info._ZN5flash44flash_bwd_dq_dk_dv_loop_seqk_parallel_kernelI23Flash_bwd_kernel_traitsILi32ELi128ELi128ELi8ELi4ELi4ELi4ELb0ELb0EN7cutlass10bfloat16_tE19Flash_kernel_traitsILi32ELi128ELi128ELi8ES3_EELb0ELb1ELb0ELb1ELb0ELb0ELb1EEEvNS_16Flash_bwd_paramsE --------------------------
	.section	.nv.info._ZN5flash44flash_bwd_dq_dk_dv_loop_seqk_parallel_kernelI23Flash_bwd_kernel_traitsILi32ELi128ELi128ELi8ELi4ELi4ELi4ELb0ELb0EN7cutlass10bfloat16_tE19Flash_kernel_traitsILi32ELi128ELi128ELi8ES3_EELb0ELb1ELb0ELb1ELb0ELb0ELb1EEEvNS_16Flash_bwd_paramsE,"",@"SHT_CUDA_INFO"
	.sectionflags	@""
	.align	4


	//----- nvinfo : EIATTR_CUDA_API_VERSION
	.align		4
        /*0000*/ 	.byte	0x04, 0x37
        /*0002*/ 	.short	(.L_424 - .L_423)
.L_423:
        /*0004*/ 	.word	0x00000082


	//----- nvinfo : EIATTR_SW2861232_WAR
	.align		4
.L_424:
        /*0008*/ 	.byte	0x01, 0x35
	.zero		2


	//----- nvinfo : EIATTR_PARAM_CBANK
	.align		4
        /*000c*/ 	.byte	0x04, 0x0a
        /*000e*/ 	.short	(.L_426 - .L_425)
	.align		4
.L_425:
        /*0010*/ 	.word	index@(.nv.constant0._ZN5flash44flash_bwd_dq_dk_dv_loop_seqk_parallel_kernelI23Flash_bwd_kernel_traitsILi32ELi128ELi128ELi8ELi4ELi4ELi4ELb0ELb0EN7cutlass10bfloat16_tE19Flash_kernel_traitsILi32ELi128ELi128ELi8ES3_EELb0ELb1ELb0ELb1ELb0ELb0ELb1EEEvNS_16Flash_bwd_paramsE)
        /*0014*/ 	.short	0x0160
        /*0016*/ 	.short	0x0280


	//----- nvinfo : EIATTR_CBANK_PARAM_SIZE
	.align		4
.L_426:
        /*0018*/ 	.byte	0x03, 0x19
        /*001a*/ 	.short	0x0280


	//----- nvinfo : EIATTR_KPARAM_INFO
	.align		4
        /*001c*/ 	.byte	0x04, 0x17
        /*001e*/ 	.short	(.L_428 - .L_427)
.L_427:
        /*0020*/ 	.word	0x00000000
        /*0024*/ 	.short	0x0000
        /*0026*/ 	.short	0x0000
        /*0028*/ 	.byte	0x00, 0xf0, 0x01, 0x0a


	//----- nvinfo : EIATTR_MAXREG_COUNT
	.align		4
.L_428:
        /*002c*/ 	.byte	0x03, 0x1b
        /*002e*/ 	.short	0x00ff


	//----- nvinfo : EIATTR_NUM_BARRIERS
	.align		4
        /*0030*/ 	.byte	0x02, 0x4c
        /*0032*/ 	.byte	0x01
	.zero		1


	//----- nvinfo : EIATTR_ANNOTATIONS
	.align		4
        /*0034*/ 	.byte	0x04, 0x55
        /*0036*/ 	.short	(.L_430 - .L_429)


	//   ....[0]....
.L_429:
        /* <DEDUP_REMOVED lines=89> */


	//----- nvinfo : EIATTR_MERCURY_ISA_VERSION
	.align		4
.L_430:
        /*05b8*/ 	.byte	0x03, 0x5f
        /*05ba*/ 	.short	0x0000


	//----- nvinfo : EIATTR_EXIT_INSTR_OFFSETS
	.align		4
        /*05bc*/ 	.byte	0x04, 0x1c
        /*05be*/ 	.short	(.L_432 - .L_431)


	//   ....[0]....
.L_431:
        /*05c0*/ 	.word	0x000000a0


	//   ....[1]....
        /*05c4*/ 	.word	0x0000a960


	//----- nvinfo : EIATTR_CTAIDZ_USED
	.align		4
.L_432:
        /*05c8*/ 	.byte	0x01, 0x04
	.zero		2


	//----- nvinfo : EIATTR_CRS_STACK_SIZE
	.align		4
        /*05cc*/ 	.byte	0x04, 0x1e
        /*05ce*/ 	.short	(.L_434 - .L_433)
.L_433:
        /*05d0*/ 	.word	0x00000000
.L_434:


//--------------------- .nv.info._ZN5flash25flash_bwd_dot_do_o_kernelILb0E23Flash_bwd_kernel_traitsILi32ELi128ELi128ELi8ELi4ELi4ELi4ELb0ELb0EN7cutlass10bfloat16_tE19Flash_kernel_traitsILi32ELi128ELi128ELi8ES3_EEEEvNS_16Flash_bwd_paramsE --------------------------
	.section	.nv.info._ZN5flash25flash_bwd_dot_do_o_kernelILb0E23Flash_bwd_kernel_traitsILi32ELi128ELi128ELi8ELi4ELi4ELi4ELb0ELb0EN7cutlass10bfloat16_tE19Flash_kernel_traitsILi32ELi128ELi128ELi8ES3_EEEEvNS_16Flash_bwd_paramsE,"",@"SHT_CUDA_INFO"
	.sectionflags	@""
	.align	4


	//----- nvinfo : EIATTR_CUDA_API_VERSION
	.align		4
        /*0000*/ 	.byte	0x04, 0x37
        /*0002*/ 	.short	(.L_436 - .L_435)
.L_435:
        /*0004*/ 	.word	0x00000082


	//----- nvinfo : EIATTR_SW2861232_WAR
	.align		4
.L_436:
        /*0008*/ 	.byte	0x01, 0x35
	.zero		2


	//----- nvinfo : EIATTR_PARAM_CBANK
	.align		4
        /*000c*/ 	.byte	0x04, 0x0a
        /*000e*/ 	.short	(.L_438 - .L_437)
	.align		4
.L_437:
        /*0010*/ 	.word	index@(.nv.constant0._ZN5flash25flash_bwd_dot_do_o_kernelILb0E23Flash_bwd_kernel_traitsILi32ELi128ELi128ELi8ELi4ELi4ELi4ELb0ELb0EN7cutlass10bfloat16_tE19Flash_kernel_traitsILi32ELi128ELi128ELi8ES3_EEEEvNS_16Flash_bwd_paramsE)
        /*0014*/ 	.short	0x0160
        /*0016*/ 	.short	0x0280


	//----- nvinfo : EIATTR_CBANK_PARAM_SIZE
	.align		4
.L_438:
        /*0018*/ 	.byte	0x03, 0x19
        /*001a*/ 	.short	0x0280


	//----- nvinfo : EIATTR_KPARAM_INFO
	.align		4
        /*001c*/ 	.byte	0x04, 0x17
        /*001e*/ 	.short	(.L_440 - .L_439)
.L_439:
        /*0020*/ 	.word	0x00000000
        /*0024*/ 	.short	0x0000
        /*0026*/ 	.short	0x0000
        /*0028*/ 	.byte	0x00, 0xf0, 0x01, 0x0a


	//----- nvinfo : EIATTR_MAXREG_COUNT
	.align		4
.L_440:
        /*002c*/ 	.byte	0x03, 0x1b
        /*002e*/ 	.short	0x00ff


	//----- nvinfo : EIATTR_MERCURY_ISA_VERSION
	.align		4
        /*0030*/ 	.byte	0x03, 0x5f
        /*0032*/ 	.short	0x0000


	//----- nvinfo : EIATTR_COOP_GROUP_MASK_REGIDS
	.align		4
        /*0034*/ 	.byte	0x04, 0x29
        /*0036*/ 	.short	(.L_442 - .L_441)


	//   ....[0]....
.L_441:
        /*0038*/ 	.word	0xffffffff


	//   ....[1]....
        /*003c*/ 	.word	0xffffffff


	//   ....[2]....
        /*0040*/ 	.word	0xffffffff


	//   ....[3]....
        /*0044*/ 	.word	0xffffffff


	//----- nvinfo : EIATTR_COOP_GROUP_INSTR_OFFSETS
	.align		4
.L_442:
        /*0048*/ 	.byte	0x04, 0x28
        /*004a*/ 	.short	(.L_444 - .L_443)


	//   ....[0]....
.L_443:
        /*004c*/ 	.word	0x00000ad0


	//   ....[1]....
        /*0050*/ 	.word	0x00000b00


	//   ....[2]....
        /*0054*/ 	.word	0x00000b20


	//   ....[3]....
        /*0058*/ 	.word	0x00000b50


	//----- nvinfo : EIATTR_EXIT_INSTR_OFFSETS
	.align		4
.L_444:
        /*005c*/ 	.byte	0x04, 0x1c
        /*005e*/ 	.short	(.L_446 - .L_445)


	//   ....[0]....
.L_445:
        /*0060*/ 	.word	0x00000120


	//   ....[1]....
        /*0064*/ 	.word	0x00000bf0


	//   ....[2]....
        /*0068*/ 	.word	0x00000c20


	//----- nvinfo : EIATTR_CTAIDZ_USED
	.align		4
.L_446:
        /*006c*/ 	.byte	0x01, 0x04
	.zero		2


//--------------------- .nv.info._ZN5flash25flash_bwd_dot_do_o_kernelILb1E23Flash_bwd_kernel_traitsILi32ELi128ELi128ELi8ELi4ELi4ELi4ELb0ELb0EN7cutlass10bfloat16_tE19Flash_kernel_traitsILi32ELi128ELi128ELi8ES3_EEEEvNS_16Flash_bwd_paramsE --------------------------
	.section	.nv.info._ZN5flash25flash_bwd_dot_do_o_kernelILb1E23Flash_bwd_kernel_traitsILi32ELi128ELi128ELi8ELi4ELi4ELi4ELb0ELb0EN7cutlass10bfloat16_tE19Flash_kernel_traitsILi32ELi128ELi128ELi8ES3_EEEEvNS_16Flash_bwd_paramsE,"",@"SHT_CUDA_INFO"
	.sectionflags	@""
	.align	4


	//----- nvinfo : EIATTR_CUDA_API_VERSION
	.align		4
        /*0000*/ 	.byte	0x04, 0x37
        /*0002*/ 	.short	(.L_448 - .L_447)
.L_447:
        /*0004*/ 	.word	0x00000082


	//----- nvinfo : EIATTR_SW2861232_WAR
	.align		4
.L_448:
        /*0008*/ 	.byte	0x01, 0x35
	.zero		2


	//----- nvinfo : EIATTR_PARAM_CBANK
	.align		4
        /*000c*/ 	.byte	0x04, 0x0a
        /*000e*/ 	.short	(.L_450 - .L_449)
	.align		4
.L_449:
        /*0010*/ 	.word	index@(.nv.constant0._ZN5flash25flash_bwd_dot_do_o_kernelILb1E23Flash_bwd_kernel_traitsILi32ELi128ELi128ELi8ELi4ELi4ELi4ELb0ELb0EN7cutlass10bfloat16_tE19Flash_kernel_traitsILi32ELi128ELi128ELi8ES3_EEEEvNS_16Flash_bwd_paramsE)
        /*0014*/ 	.short	0x0160
        /*0016*/ 	.short	0x0280


	//----- nvinfo : EIATTR_CBANK_PARAM_SIZE
	.align		4
.L_450:
        /*0018*/ 	.byte	0x03, 0x19
        /*001a*/ 	.short	0x0280


	//----- nvinfo : EIATTR_KPARAM_INFO
	.align		4
        /*001c*/ 	.byte	0x04, 0x17
        /*001e*/ 	.short	(.L_452 - .L_451)
.L_451:
        /*0020*/ 	.word	0x00000000
        /*0024*/ 	.short	0x0000
        /*0026*/ 	.short	0x0000
        /*0028*/ 	.byte	0x00, 0xf0, 0x01, 0x0a


	//----- nvinfo : EIATTR_MAXREG_COUNT
	.align		4
.L_452:
        /*002c*/ 	.byte	0x03, 0x1b
        /*002e*/ 	.short	0x00ff


	//----- nvinfo : EIATTR_MERCURY_ISA_VERSION
	.align		4
        /*0030*/ 	.byte	0x03, 0x5f
        /*0032*/ 	.short	0x0000


	//----- nvinfo : EIATTR_COOP_GROUP_MASK_REGIDS
	.align		4
        /*0034*/ 	.byte	0x04, 0x29
        /*0036*/ 	.short	(.L_454 - .L_453)


	//   ....[0]....
.L_453:
        /*0038*/ 	.word	0xffffffff


	//   ....[1]....
        /*003c*/ 	.word	0xffffffff


	//   ....[2]....
        /*0040*/ 	.word	0xffffffff


	//   ....[3]....
        /*0044*/ 	.word	0xffffffff


	//----- nvinfo : EIATTR_COOP_GROUP_INSTR_OFFSETS
	.align		4
.L_454:
        /*0048*/ 	.byte	0x04, 0x28
        /*004a*/ 	.short	(.L_456 - .L_455)


	//   ....[0]....
.L_455:
        /*004c*/ 	.word	0x00000d90


	//   ....[1]....
        /*0050*/ 	.word	0x00000da0


	//   ....[2]....
        /*0054*/ 	.word	0x00000de0


	//   ....[3]....
        /*0058*/ 	.word	0x00000e00


	//----- nvinfo : EIATTR_EXIT_INSTR_OFFSETS
	.align		4
.L_456:
        /*005c*/ 	.byte	0x04, 0x1c
        /*005e*/ 	.short	(.L_458 - .L_457)


	//   ....[0]....
.L_457:
        /*0060*/ 	.word	0x00000120


	//   ....[1]....
        /*0064*/ 	.word	0x00000f80


	//----- nvinfo : EIATTR_CTAIDZ_USED
	.align		4
.L_458:
        /*0068*/ 	.byte	0x01, 0x04
	.zero		2


//--------------------- .nv.callgraph             --------------------------
	.section	.nv.callgraph,"",@"SHT_CUDA_CALLGRAPH"
	.align	4
	.sectionentsize	8
	.align		4
        /*0000*/ 	.word	0x00000000
	.align		4
        /*0004*/ 	.word	0xffffffff
	.align		4
        /*0008*/ 	.word	0x00000000
	.align		4
        /*000c*/ 	.word	0xfffffffe
	.align		4
        /*0010*/ 	.word	0x00000000
	.align		4
        /*0014*/ 	.word	0xfffffffd
	.align		4
        /*0018*/ 	.word	0x00000000
	.align		4
        /*001c*/ 	.word	0xfffffffc


//--------------------- .nv.rel.action            --------------------------
	.section	.nv.rel.action,"",@"SHT_CUDA_RELOCINFO"
	.align	8
	.sectionentsize	8
        /*0000*/ 	.byte	0x73, 0x00, 0x00, 0x00, 0x00, 0x00, 0x00, 0x00, 0x00, 0x00, 0x00, 0x11, 0x25, 0x00, 0x05, 0x36


//--------------------- .nv.constant4             --------------------------
	.section	.nv.constant4,"a",@progbits
	.align	8
	.align		8
.nv.constant4:
        /*0000*/ 	.dword	_ZN72_INTERNAL_2fda2f0d_36_flash_bwd_hdim32_bf16_causal_sm80_cu_d53ad458_28224cuda3std3__45__cpo5beginE
	.align		8
        /*0008*/ 	.dword	_ZN72_INTERNAL_2fda2f0d_36_flash_bwd_hdim32_bf16_causal_sm80_cu_d53ad458_28224cuda3std3__45__cpo3endE
	.align		8
        /*0010*/ 	.dword	_ZN72_INTERNAL_2fda2f0d_36_flash_bwd_hdim32_bf16_causal_sm80_cu_d53ad458_28224cuda3std3__45__cpo6cbeginE
	.align		8
        /*0018*/ 	.dword	_ZN72_INTERNAL_2fda2f0d_36_flash_bwd_hdim32_bf16_causal_sm80_cu_d53ad458_28224cuda3std3__45__cpo4cendE
	.align		8
        /*0020*/ 	.dword	_ZN72_INTERNAL_2fda2f0d_36_flash_bwd_hdim32_bf16_causal_sm80_cu_d53ad458_28224cuda3std3__474_GLOBAL__N__2fda2f0d_36_flash_bwd_hdim32_bf16_causal_sm80_cu_d53ad458_28226ignoreE
	.align		8
        /*0028*/ 	.dword	_ZN72_INTERNAL_2fda2f0d_36_flash_bwd_hdim32_bf16_causal_sm80_cu_d53ad458_28224cuda3std3__419piecewise_constructE
	.align		8
        /*0030*/ 	.dword	_ZN72_INTERNAL_2fda2f0d_36_flash_bwd_hdim32_bf16_causal_sm80_cu_d53ad458_28224cuda3std3__48in_placeE
	.align		8
        /*0038*/ 	.dword	_ZN72_INTERNAL_2fda2f0d_36_flash_bwd_hdim32_bf16_causal_sm80_cu_d53ad458_28224cuda3std6ranges3__45__cpo4swapE
	.align		8
        /*0040*/ 	.dword	_ZN72_INTERNAL_2fda2f0d_36_flash_bwd_hdim32_bf16_causal_sm80_cu_d53ad458_28224cuda3std6ranges3__45__cpo9iter_moveE
	.align		8
        /*0048*/ 	.dword	_ZN72_INTERNAL_2fda2f0d_36_flash_bwd_hdim32_bf16_causal_sm80_cu_d53ad458_28224cute7productE
	.align		8
        /*0050*/ 	.dword	_ZN72_INTERNAL_2fda2f0d_36_flash_bwd_hdim32_bf16_causal_sm80_cu_d53ad458_28224cute1_E


//--------------------- .nv.constant0._ZN5flash44flash_bwd_dq_dk_dv_loop_seqk_parallel_kernelI23Flash_bwd_kernel_traitsILi32ELi128ELi128ELi8ELi4ELi4ELi4ELb1ELb0EN7cutlass10bfloat16_tE19Flash_kernel_traitsILi32ELi128ELi128ELi8ES3_EELb0ELb1ELb0ELb0ELb0ELb0ELb0EEEvNS_16Flash_bwd_paramsE --------------------------
	.section	.nv.constant0._ZN5flash44flash_bwd_dq_dk_dv_loop_seqk_parallel_kernelI23Flash_bwd_kernel_traitsILi32ELi128ELi128ELi8ELi4ELi4ELi4ELb1ELb0EN7cutlass10bfloat16_tE19Flash_kernel_traitsILi32ELi128ELi128ELi8ES3_EELb0ELb1ELb0ELb0ELb0ELb0ELb0EEEvNS_16Flash_bwd_paramsE,"a",@progbits
	.sectionflags	@""
	.align	4
.nv.constant0._ZN5flash44flash_bwd_dq_dk_dv_loop_seqk_parallel_kernelI23Flash_bwd_kernel_traitsILi32ELi128ELi128ELi8ELi4ELi4ELi4ELb1ELb0EN7cutlass10bfloat16_tE19Flash_kernel_traitsILi32ELi128ELi128ELi8ES3_EELb0ELb1ELb0ELb0ELb0ELb0ELb0EEEvNS_16Flash_bwd_paramsE:
	.zero		992


//--------------------- .nv.constant0._ZN5flash44flash_bwd_dq_dk_dv_loop_seqk_parallel_kernelI23Flash_bwd_kernel_traitsILi32ELi128ELi128ELi8ELi4ELi4ELi4ELb1ELb0EN7cutlass10bfloat16_tE19Flash_kernel_traitsILi32ELi128ELi128ELi8ES3_EELb0ELb1ELb0ELb0ELb1ELb1ELb0EEEvNS_16Flash_bwd_paramsE --------------------------
	.section	.nv.constant0._ZN5flash44flash_bwd_dq_dk_dv_loop_seqk_parallel_kernelI23Flash_bwd_kernel_traitsILi32ELi128ELi128ELi8ELi4ELi4ELi4ELb1ELb0EN7cutlass10bfloat16_tE19Flash_kernel_traitsILi32ELi128ELi128ELi8ES3_EELb0ELb1ELb0ELb0ELb1ELb1ELb0EEEvNS_16Flash_bwd_paramsE,"a",@progbits
	.sectionflags	@""
	.align	4
.nv.constant0._ZN5flash44flash_bwd_dq_dk_dv_loop_seqk_parallel_kernelI23Flash_bwd_kernel_traitsILi32ELi128ELi128ELi8ELi4ELi4ELi4ELb1ELb0EN7cutlass10bfloat16_tE19Flash_kernel_traitsILi32ELi128ELi128ELi8ES3_EELb0ELb1ELb0ELb0ELb1ELb1ELb0EEEvNS_16Flash_bwd_paramsE:
	.zero		992


//--------------------- .nv.constant0._ZN5flash44flash_bwd_dq_dk_dv_loop_seqk_parallel_kernelI23Flash_bwd_kernel_traitsILi32ELi128ELi128ELi8ELi4ELi4ELi4ELb1ELb0EN7cutlass10bfloat16_tE19Flash_kernel_traitsILi32ELi128ELi128ELi8ES3_EELb0ELb1ELb0ELb0ELb0ELb1ELb0EEEvNS_16Flash_bwd_paramsE --------------------------
	.section	.nv.constant0._ZN5flash44flash_bwd_dq_dk_dv_loop_seqk_parallel_kernelI23Flash_bwd_kernel_traitsILi32ELi128ELi128ELi8ELi4ELi4ELi4ELb1ELb0EN7cutlass10bfloat16_tE19Flash_kernel_traitsILi32ELi128ELi128ELi8ES3_EELb0ELb1ELb0ELb0ELb0ELb1ELb0EEEvNS_16Flash_bwd_paramsE,"a",@progbits
	.sectionflags	@""
	.align	4
.nv.constant0._ZN5flash44flash_bwd_dq_dk_dv_loop_seqk_parallel_kernelI23Flash_bwd_kernel_traitsILi32ELi128ELi128ELi8ELi4ELi4ELi4ELb1ELb0EN7cutlass10bfloat16_tE19Flash_kernel_traitsILi32ELi128ELi128ELi8ES3_EELb0ELb1ELb0ELb0ELb0ELb1ELb0EEEvNS_16Flash_bwd_paramsE:
	.zero		992


//--------------------- .nv.constant0._ZN5flash44flash_bwd_dq_dk_dv_loop_seqk_parallel_kernelI23Flash_bwd_kernel_traitsILi32ELi128ELi128ELi8ELi4ELi4ELi4ELb1ELb0EN7cutlass10bfloat16_tE19Flash_kernel_traitsILi32ELi128ELi128ELi8ES3_EELb0ELb1ELb0ELb1ELb0ELb0ELb0EEEvNS_16Flash_bwd_paramsE --------------------------
	.section	.nv.constant0._ZN5flash44flash_bwd_dq_dk_dv_loop_seqk_parallel_kernelI23Flash_bwd_kernel_traitsILi32ELi128ELi128ELi8ELi4ELi4ELi4ELb1ELb0EN7cutlass10bfloat16_tE19Flash_kernel_traitsILi32ELi128ELi128ELi8ES3_EELb0ELb1ELb0ELb1ELb0ELb0ELb0EEEvNS_16Flash_bwd_paramsE,"a",@progbits
	.sectionflags	@""
	.align	4
.nv.constant0._ZN5flash44flash_bwd_dq_dk_dv_loop_seqk_parallel_kernelI23Flash_bwd_kernel_traitsILi32ELi128ELi128ELi8ELi4ELi4ELi4ELb1ELb0EN7cutlass10bfloat16_tE19Flash_kernel_traitsILi32ELi128ELi128ELi8ES3_EELb0ELb1ELb0ELb1ELb0ELb0ELb0EEEvNS_16Flash_bwd_paramsE:
	.zero		992


//--------------------- .nv.constant0._ZN5flash27flash_bwd_convert_dq_kernelI23Flash_bwd_kernel_traitsILi32ELi128ELi128ELi8ELi4ELi4ELi4ELb1ELb0EN7cutlass10bfloat16_tE19Flash_kernel_traitsILi32ELi128ELi128ELi8ES3_EEEEvNS_16Flash_bwd_paramsEi --------------------------
	.section	.nv.constant0._ZN5flash27flash_bwd_convert_dq_kernelI23Flash_bwd_kernel_traitsILi32ELi128ELi128ELi8ELi4ELi4ELi4ELb1ELb0EN7cutlass10bfloat16_tE19Flash_kernel_traitsILi32ELi128ELi128ELi8ES3_EEEEvNS_16Flash_bwd_paramsEi,"a",@progbits
	.sectionflags	@""
	.align	4
.nv.constant0._ZN5flash27flash_bwd_convert_dq_kernelI23Flash_bwd_kernel_traitsILi32ELi128ELi128ELi8ELi4ELi4ELi4ELb1ELb0EN7cutlass10bfloat16_tE19Flash_kernel_traitsILi32ELi128ELi128ELi8ES3_EEEEvNS_16Flash_bwd_paramsEi:
	.zero		996


//--------------------- .nv.constant0._ZN5flash44flash_bwd_dq_dk_dv_loop_seqk_parallel_kernelI23Flash_bwd_kernel_traitsILi32ELi128ELi128ELi8ELi4ELi4ELi4ELb1ELb0EN7cutlass10bfloat16_tE19Flash_kernel_traitsILi32ELi128ELi128ELi8ES3_EELb1ELb1ELb0ELb0ELb0ELb0ELb0EEEvNS_16Flash_bwd_paramsE --------------------------
	.section	.nv.constant0._ZN5flash44flash_bwd_dq_dk_dv_loop_seqk_parallel_kernelI23Flash_bwd_kernel_traitsILi32ELi128ELi128ELi8ELi4ELi4ELi4ELb1ELb0EN7cutlass10bfloat16_tE19Flash_kernel_traitsILi32ELi128ELi128ELi8ES3_EELb1ELb1ELb0ELb0ELb0ELb0ELb0EEEvNS_16Flash_bwd_paramsE,"a",@progbits
	.sectionflags	@""
	.align	4
.nv.constant0._ZN5flash44flash_bwd_dq_dk_dv_loop_seqk_parallel_kernelI23Flash_bwd_kernel_traitsILi32ELi128ELi128ELi8ELi4ELi4ELi4ELb1ELb0EN7cutlass10bfloat16_tE19Flash_kernel_traitsILi32ELi128ELi128ELi8ES3_EELb1ELb1ELb0ELb0ELb0ELb0ELb0EEEvNS_16Flash_bwd_paramsE:
	.zero		992


//--------------------- .nv.constant0._ZN5flash44flash_bwd_dq_dk_dv_loop_seqk_parallel_kernelI23Flash_bwd_kernel_traitsILi32ELi128ELi128ELi8ELi4ELi4ELi4ELb1ELb0EN7cutlass10bfloat16_tE19Flash_kernel_traitsILi32ELi128ELi128ELi8ES3_EELb0ELb1ELb0ELb0ELb0ELb0ELb1EEEvNS_16Flash_bwd_paramsE --------------------------
	.section	.nv.constant0._ZN5flash44flash_bwd_dq_dk_dv_loop_seqk_parallel_kernelI23Flash_bwd_kernel_traitsILi32ELi128ELi128ELi8ELi4ELi4ELi4ELb1ELb0EN7cutlass10bfloat16_tE19Flash_kernel_traitsILi32ELi128ELi128ELi8ES3_EELb0ELb1ELb0ELb0ELb0ELb0ELb1EEEvNS_16Flash_bwd_paramsE,"a",@progbits
	.sectionflags	@""
	.align	4
.nv.constant0._ZN5flash44flash_bwd_dq_dk_dv_loop_seqk_parallel_kernelI23Flash_bwd_kernel_traitsILi32ELi128ELi128ELi8ELi4ELi4ELi4ELb1ELb0EN7cutlass10bfloat16_tE19Flash_kernel_traitsILi32ELi128ELi128ELi8ES3_EELb0ELb1ELb0ELb0ELb0ELb0ELb1EEEvNS_16Flash_bwd_paramsE:
	.zero		992


//--------------------- .nv.constant0._ZN5flash44flash_bwd_dq_dk_dv_loop_seqk_parallel_kernelI23Flash_bwd_kernel_traitsILi32ELi128ELi128ELi8ELi4ELi4ELi4ELb1ELb0EN7cutlass10bfloat16_tE19Flash_kernel_traitsILi32ELi128ELi128ELi8ES3_EELb1ELb1ELb0ELb0ELb1ELb1ELb0EEEvNS_16Flash_bwd_paramsE --------------------------
	.section	.nv.constant0._ZN5flash44flash_bwd_dq_dk_dv_loop_seqk_parallel_kernelI23Flash_bwd_kernel_traitsILi32ELi128ELi128ELi8ELi4ELi4ELi4ELb1ELb0EN7cutlass10bfloat16_tE19Flash_kernel_traitsILi32ELi128ELi128ELi8ES3_EELb1ELb1ELb0ELb0ELb1ELb1ELb0EEEvNS_16Flash_bwd_paramsE,"a",@progbits
	.sectionflags	@""
	.align	4
.nv.constant0._ZN5flash44flash_bwd_dq_dk_dv_loop_seqk_parallel_kernelI23Flash_bwd_kernel_traitsILi32ELi128ELi128ELi8ELi4ELi4ELi4ELb1ELb0EN7cutlass10bfloat16_tE19Flash_kernel_traitsILi32ELi128ELi128ELi8ES3_EELb1ELb1ELb0ELb0ELb1ELb1ELb0EEEvNS_16Flash_bwd_paramsE:
	.zero		992


//--------------------- .nv.constant0._ZN5flash44flash_bwd_dq_dk_dv_loop_seqk_parallel_kernelI23Flash_bwd_kernel_traitsILi32ELi128ELi128ELi8ELi4ELi4ELi4ELb1ELb0EN7cutlass10bfloat16_tE19Flash_kernel_traitsILi32ELi128ELi128ELi8ES3_EELb0ELb1ELb0ELb0ELb1ELb1ELb1EEEvNS_16Flash_bwd_paramsE --------------------------
	.section	.nv.constant0._ZN5flash44flash_bwd_dq_dk_dv_loop_seqk_parallel_kernelI23Flash_bwd_kernel_traitsILi32ELi128ELi128ELi8ELi4ELi4ELi4ELb1ELb0EN7cutlass10bfloat16_tE19Flash_kernel_traitsILi32ELi128ELi128ELi8ES3_EELb0ELb1ELb0ELb0ELb1ELb1ELb1EEEvNS_16Flash_bwd_paramsE,"a",@progbits
	.sectionflags	@""
	.align	4
.nv.constant0._ZN5flash44flash_bwd_dq_dk_dv_loop_seqk_parallel_kernelI23Flash_bwd_kernel_traitsILi32ELi128ELi128ELi8ELi4ELi4ELi4ELb1ELb0EN7cutlass10bfloat16_tE19Flash_kernel_traitsILi32ELi128ELi128ELi8ES3_EELb0ELb1ELb0ELb0ELb1ELb1ELb1EEEvNS_16Flash_bwd_paramsE:
	.zero		992


//--------------------- .nv.constant0._ZN5flash44flash_bwd_dq_dk_dv_loop_seqk_parallel_kernelI23Flash_bwd_kernel_traitsILi32ELi128ELi128ELi8ELi4ELi4ELi4ELb1ELb0EN7cutlass10bfloat16_tE19Flash_kernel_traitsILi32ELi128ELi128ELi8ES3_EELb1ELb1ELb0ELb0ELb0ELb1ELb0EEEvNS_16Flash_bwd_paramsE --------------------------
	.section	.nv.constant0._ZN5flash44flash_bwd_dq_dk_dv_loop_seqk_parallel_kernelI23Flash_bwd_kernel_traitsILi32ELi128ELi128ELi8ELi4ELi4ELi4ELb1ELb0EN7cutlass10bfloat16_tE19Flash_kernel_traitsILi32ELi128ELi128ELi8ES3_EELb1ELb1ELb0ELb0ELb0ELb1ELb0EEEvNS_16Flash_bwd_paramsE,"a",@progbits
	.sectionflags	@""
	.align	4
.nv.constant0._ZN5flash44flash_bwd_dq_dk_dv_loop_seqk_parallel_kernelI23Flash_bwd_kernel_traitsILi32ELi128ELi128ELi8ELi4ELi4ELi4ELb1ELb0EN7cutlass10bfloat16_tE19Flash_kernel_traitsILi32ELi128ELi128ELi8ES3_EELb1ELb1ELb0ELb0ELb0ELb1ELb0EEEvNS_16Flash_bwd_paramsE:
	.zero		992


//--------------------- .nv.constant0._ZN5flash44flash_bwd_dq_dk_dv_loop_seqk_parallel_kernelI23Flash_bwd_kernel_traitsILi32ELi128ELi128ELi8ELi4ELi4ELi4ELb1ELb0EN7cutlass10bfloat16_tE19Flash_kernel_traitsILi32ELi128ELi128ELi8ES3_EELb0ELb1ELb0ELb0ELb0ELb1ELb1EEEvNS_16Flash_bwd_paramsE --------------------------
	.section	.nv.constant0._ZN5flash44flash_bwd_dq_dk_dv_loop_seqk_parallel_kernelI23Flash_bwd_kernel_traitsILi32ELi128ELi128ELi8ELi4ELi4ELi4ELb1ELb0EN7cutlass10bfloat16_tE19Flash_kernel_traitsILi32ELi128ELi128ELi8ES3_EELb0ELb1ELb0ELb0ELb0ELb1ELb1EEEvNS_16Flash_bwd_paramsE,"a",@progbits
	.sectionflags	@""
	.align	4
.nv.constant0._ZN5flash44flash_bwd_dq_dk_dv_loop_seqk_parallel_kernelI23Flash_bwd_kernel_traitsILi32ELi128ELi128ELi8ELi4ELi4ELi4ELb1ELb0EN7cutlass10bfloat16_tE19Flash_kernel_traitsILi32ELi128ELi128ELi8ES3_EELb0ELb1ELb0ELb0ELb0ELb1ELb1EEEvNS_16Flash_bwd_paramsE:
	.zero		992


//--------------------- .nv.constant0._ZN5flash44flash_bwd_dq_dk_dv_loop_seqk_parallel_kernelI23Flash_bwd_kernel_traitsILi32ELi128ELi128ELi8ELi4ELi4ELi4ELb1ELb0EN7cutlass10bfloat16_tE19Flash_kernel_traitsILi32ELi128ELi128ELi8ES3_EELb1ELb1ELb0ELb1ELb0ELb0ELb0EEEvNS_16Flash_bwd_paramsE --------------------------
	.section	.nv.constant0._ZN5flash44flash_bwd_dq_dk_dv_loop_seqk_parallel_kernelI23Flash_bwd_kernel_traitsILi32ELi128ELi128ELi8ELi4ELi4ELi4ELb1ELb0EN7cutlass10bfloat16_tE19Flash_kernel_traitsILi32ELi128ELi128ELi8ES3_EELb1ELb1ELb0ELb1ELb0ELb0ELb0EEEvNS_16Flash_bwd_paramsE,"a",@progbits
	.sectionflags	@""
	.align	4
.nv.constant0._ZN5flash44flash_bwd_dq_dk_dv_loop_seqk_parallel_kernelI23Flash_bwd_kernel_traitsILi32ELi128ELi128ELi8ELi4ELi4ELi4ELb1ELb0EN7cutlass10bfloat16_tE19Flash_kernel_traitsILi32ELi128ELi128ELi8ES3_EELb1ELb1ELb0ELb1ELb0ELb0ELb0EEEvNS_16Flash_bwd_paramsE:
	.zero		992


//--------------------- .nv.constant0._ZN5flash44flash_bwd_dq_dk_dv_loop_seqk_parallel_kernelI23Flash_bwd_kernel_traitsILi32ELi128ELi128ELi8ELi4ELi4ELi4ELb1ELb0EN7cutlass10bfloat16_tE19Flash_kernel_traitsILi32ELi128ELi128ELi8ES3_EELb0ELb1ELb0ELb1ELb0ELb0ELb1EEEvNS_16Flash_bwd_paramsE --------------------------
	.section	.nv.constant0._ZN5flash44flash_bwd_dq_dk_dv_loop_seqk_parallel_kernelI23Flash_bwd_kernel_traitsILi32ELi128ELi128ELi8ELi4ELi4ELi4ELb1ELb0EN7cutlass10bfloat16_tE19Flash_kernel_traitsILi32ELi128ELi128ELi8ES3_EELb0ELb1ELb0ELb1ELb0ELb0ELb1EEEvNS_16Flash_bwd_paramsE,"a",@progbits
	.sectionflags	@""
	.align	4
.nv.constant0._ZN5flash44flash_bwd_dq_dk_dv_loop_seqk_parallel_kernelI23Flash_bwd_kernel_traitsILi32ELi128ELi128ELi8ELi4ELi4ELi4ELb1ELb0EN7cutlass10bfloat16_tE19Flash_kernel_traitsILi32ELi128ELi128ELi8ES3_EELb0ELb1ELb0ELb1ELb0ELb0ELb1EEEvNS_16Flash_bwd_paramsE:
	.zero		992


//--------------------- .nv.constant0._ZN5flash25flash_bwd_dot_do_o_kernelILb0E23Flash_bwd_kernel_traitsILi32ELi128ELi128ELi8ELi4ELi4ELi4ELb1ELb0EN7cutlass10bfloat16_tE19Flash_kernel_traitsILi32ELi128ELi128ELi8ES3_EEEEvNS_16Flash_bwd_paramsE --------------------------
	.section	.nv.constant0._ZN5flash25flash_bwd_dot_do_o_kernelILb0E23Flash_bwd_kernel_traitsILi32ELi128ELi128ELi8ELi4ELi4ELi4ELb1ELb0EN7cutlass10bfloat16_tE19Flash_kernel_traitsILi32ELi128ELi128ELi8ES3_EEEEvNS_16Flash_bwd_paramsE,"a",@progbits
	.sectionflags	@""
	.align	4
.nv.constant0._ZN5flash25flash_bwd_dot_do_o_kernelILb0E23Flash_bwd_kernel_traitsILi32ELi128ELi128ELi8ELi4ELi4ELi4ELb1ELb0EN7cutlass10bfloat16_tE19Flash_kernel_traitsILi32ELi128ELi128ELi8ES3_EEEEvNS_16Flash_bwd_paramsE:
	.zero		992


//--------------------- .nv.constant0._ZN5flash25flash_bwd_dot_do_o_kernelILb1E23Flash_bwd_kernel_traitsILi32ELi128ELi128ELi8ELi4ELi4ELi4ELb1ELb0EN7cutlass10bfloat16_tE19Flash_kernel_traitsILi32ELi128ELi128ELi8ES3_EEEEvNS_16Flash_bwd_paramsE --------------------------
	.section	.nv.constant0._ZN5flash25flash_bwd_dot_do_o_kernelILb1E23Flash_bwd_kernel_traitsILi32ELi128ELi128ELi8ELi4ELi4ELi4ELb1ELb0EN7cutlass10bfloat16_tE19Flash_kernel_traitsILi32ELi128ELi128ELi8ES3_EEEEvNS_16Flash_bwd_paramsE,"a",@progbits
	.sectionflags	@""
	.align	4
.nv.constant0._ZN5flash25flash_bwd_dot_do_o_kernelILb1E23Flash_bwd_kernel_traitsILi32ELi128ELi128ELi8ELi4ELi4ELi4ELb1ELb0EN7cutlass10bfloat16_tE19Flash_kernel_traitsILi32ELi128ELi128ELi8ES3_EEEEvNS_16Flash_bwd_paramsE:
	.zero		992


//--------------------- .nv.constant0._ZN5flash27flash_bwd_convert_dq_kernelI23Flash_bwd_kernel_traitsILi32ELi128ELi128ELi8ELi4ELi4ELi4ELb0ELb0EN7cutlass10bfloat16_tE19Flash_kernel_traitsILi32ELi128ELi128ELi8ES3_EEEEvNS_16Flash_bwd_paramsEi --------------------------
	.section	.nv.constant0._ZN5flash27flash_bwd_convert_dq_kernelI23Flash_bwd_kernel_traitsILi32ELi128ELi128ELi8ELi4ELi4ELi4ELb0ELb0EN7cutlass10bfloat16_tE19Flash_kernel_traitsILi32ELi128ELi128ELi8ES3_EEEEvNS_16Flash_bwd_paramsEi,"a",@progbits
	.sectionflags	@""
	.align	4
.nv.constant0._ZN5flash27flash_bwd_convert_dq_kernelI23Flash_bwd_kernel_traitsILi32ELi128ELi128ELi8ELi4ELi4ELi4ELb0ELb0EN7cutlass10bfloat16_tE19Flash_kernel_traitsILi32ELi128ELi128ELi8ES3_EEEEvNS_16Flash_bwd_paramsEi:
	.zero		996


//--------------------- .nv.constant0._ZN5flash44flash_bwd_dq_dk_dv_loop_seqk_parallel_kernelI23Flash_bwd_kernel_traitsILi32ELi128ELi128ELi8ELi4ELi4ELi4ELb0ELb0EN7cutlass10bfloat16_tE19Flash_kernel_traitsILi32ELi128ELi128ELi8ES3_EELb1ELb1ELb0ELb0ELb0ELb0ELb0EEEvNS_16Flash_bwd_paramsE --------------------------
	.section	.nv.constant0._ZN5flash44flash_bwd_dq_dk_dv_loop_seqk_parallel_kernelI23Flash_bwd_kernel_traitsILi32ELi128ELi128ELi8ELi4ELi4ELi4ELb0ELb0EN7cutlass10bfloat16_tE19Flash_kernel_traitsILi32ELi128ELi128ELi8ES3_EELb1ELb1ELb0ELb0ELb0ELb0ELb0EEEvNS_16Flash_bwd_paramsE,"a",@progbits
	.sectionflags	@""
	.align	4
.nv.constant0._ZN5flash44flash_bwd_dq_dk_dv_loop_seqk_parallel_kernelI23Flash_bwd_kernel_traitsILi32ELi128ELi128ELi8ELi4ELi4ELi4ELb0ELb0EN7cutlass10bfloat16_tE19Flash_kernel_traitsILi32ELi128ELi128ELi8ES3_EELb1ELb1ELb0ELb0ELb0ELb0ELb0EEEvNS_16Flash_bwd_paramsE:
	.zero		992


//--------------------- .nv.constant0._ZN5flash44flash_bwd_dq_dk_dv_loop_seqk_parallel_kernelI23Flash_bwd_kernel_traitsILi32ELi128ELi128ELi8ELi4ELi4ELi4ELb0ELb0EN7cutlass10bfloat16_tE19Flash_kernel_traitsILi32ELi128ELi128ELi8ES3_EELb0ELb1ELb0ELb0ELb0ELb0ELb1EEEvNS_16Flash_bwd_paramsE --------------------------
	.section	.nv.constant0._ZN5flash44flash_bwd_dq_dk_dv_loop_seqk_parallel_kernelI23Flash_bwd_kernel_traitsILi32ELi128ELi128ELi8ELi4ELi4ELi4ELb0ELb0EN7cutlass10bfloat16_tE19Flash_kernel_traitsILi32ELi128ELi128ELi8ES3_EELb0ELb1ELb0ELb0ELb0ELb0ELb1EEEvNS_16Flash_bwd_paramsE,"a",@progbits
	.sectionflags	@""
	.align	4
.nv.constant0._ZN5flash44flash_bwd_dq_dk_dv_loop_seqk_parallel_kernelI23Flash_bwd_kernel_traitsILi32ELi128ELi128ELi8ELi4ELi4ELi4ELb0ELb0EN7cutlass10bfloat16_tE19Flash_kernel_traitsILi32ELi128ELi128ELi8ES3_EELb0ELb1ELb0ELb0ELb0ELb0ELb1EEEvNS_16Flash_bwd_paramsE:
	.zero		992


//--------------------- .nv.constant0._ZN5flash44flash_bwd_dq_dk_dv_loop_seqk_parallel_kernelI23Flash_bwd_kernel_traitsILi32ELi128ELi128ELi8ELi4ELi4ELi4ELb0ELb0EN7cutlass10bfloat16_tE19Flash_kernel_traitsILi32ELi128ELi128ELi8ES3_EELb1ELb1ELb0ELb0ELb1ELb1ELb0EEEvNS_16Flash_bwd_paramsE --------------------------
	.section	.nv.constant0._ZN5flash44flash_bwd_dq_dk_dv_loop_seqk_parallel_kernelI23Flash_bwd_kernel_traitsILi32ELi128ELi128ELi8ELi4ELi4ELi4ELb0ELb0EN7cutlass10bfloat16_tE19Flash_kernel_traitsILi32ELi128ELi128ELi8ES3_EELb1ELb1ELb0ELb0ELb1ELb1ELb0EEEvNS_16Flash_bwd_paramsE,"a",@progbits
	.sectionflags	@""
	.align	4
.nv.constant0._ZN5flash44flash_bwd_dq_dk_dv_loop_seqk_parallel_kernelI23Flash_bwd_kernel_traitsILi32ELi128ELi128ELi8ELi4ELi4ELi4ELb0ELb0EN7cutlass10bfloat16_tE19Flash_kernel_traitsILi32ELi128ELi128ELi8ES3_EELb1ELb1ELb0ELb0ELb1ELb1ELb0EEEvNS_16Flash_bwd_paramsE:
	.zero		992


//--------------------- .nv.constant0._ZN5flash44flash_bwd_dq_dk_dv_loop_seqk_parallel_kernelI23Flash_bwd_kernel_traitsILi32ELi128ELi128ELi8ELi4ELi4ELi4ELb0ELb0EN7cutlass10bfloat16_tE19Flash_kernel_traitsILi32ELi128ELi128ELi8ES3_EELb0ELb1ELb0ELb0ELb1ELb1ELb1EEEvNS_16Flash_bwd_paramsE --------------------------
	.section	.nv.constant0._ZN5flash44flash_bwd_dq_dk_dv_loop_seqk_parallel_kernelI23Flash_bwd_kernel_traitsILi32ELi128ELi128ELi8ELi4ELi4ELi4ELb0ELb0EN7cutlass10bfloat16_tE19Flash_kernel_traitsILi32ELi128ELi128ELi8ES3_EELb0ELb1ELb0ELb0ELb1ELb1ELb1EEEvNS_16Flash_bwd_paramsE,"a",@progbits
	.sectionflags	@""
	.align	4
.nv.constant0._ZN5flash44flash_bwd_dq_dk_dv_loop_seqk_parallel_kernelI23Flash_bwd_kernel_traitsILi32ELi128ELi128ELi8ELi4ELi4ELi4ELb0ELb0EN7cutlass10bfloat16_tE19Flash_kernel_traitsILi32ELi128ELi128ELi8ES3_EELb0ELb1ELb0ELb0ELb1ELb1ELb1EEEvNS_16Flash_bwd_paramsE:
	.zero		992


//--------------------- .nv.constant0._ZN5flash44flash_bwd_dq_dk_dv_loop_seqk_parallel_kernelI23Flash_bwd_kernel_traitsILi32ELi128ELi128ELi8ELi4ELi4ELi4ELb0ELb0EN7cutlass10bfloat16_tE19Flash_kernel_traitsILi32ELi128ELi128ELi8ES3_EELb1ELb1ELb0ELb0ELb0ELb1ELb0EEEvNS_16Flash_bwd_paramsE --------------------------
	.section	.nv.constant0._ZN5flash44flash_bwd_dq_dk_dv_loop_seqk_parallel_kernelI23Flash_bwd_kernel_traitsILi32ELi128ELi128ELi8ELi4ELi4ELi4ELb0ELb0EN7cutlass10bfloat16_tE19Flash_kernel_traitsILi32ELi128ELi128ELi8ES3_EELb1ELb1ELb0ELb0ELb0ELb1ELb0EEEvNS_16Flash_bwd_paramsE,"a",@progbits
	.sectionflags	@""
	.align	4
.nv.constant0._ZN5flash44flash_bwd_dq_dk_dv_loop_seqk_parallel_kernelI23Flash_bwd_kernel_traitsILi32ELi128ELi128ELi8ELi4ELi4ELi4ELb0ELb0EN7cutlass10bfloat16_tE19Flash_kernel_traitsILi32ELi128ELi128ELi8ES3_EELb1ELb1ELb0ELb0ELb0ELb1ELb0EEEvNS_16Flash_bwd_paramsE:
	.zero		992


//--------------------- .nv.constant0._ZN5flash44flash_bwd_dq_dk_dv_loop_seqk_parallel_kernelI23Flash_bwd_kernel_traitsILi32ELi128ELi128ELi8ELi4ELi4ELi4ELb0ELb0EN7cutlass10bfloat16_tE19Flash_kernel_traitsILi32ELi128ELi128ELi8ES3_EELb0ELb1ELb0ELb0ELb0ELb1ELb1EEEvNS_16Flash_bwd_paramsE --------------------------
	.section	.nv.constant0._ZN5flash44flash_bwd_dq_dk_dv_loop_seqk_parallel_kernelI23Flash_bwd_kernel_traitsILi32ELi128ELi128ELi8ELi4ELi4ELi4ELb0ELb0EN7cutlass10bfloat16_tE19Flash_kernel_traitsILi32ELi128ELi128ELi8ES3_EELb0ELb1ELb0ELb0ELb0ELb1ELb1EEEvNS_16Flash_bwd_paramsE,"a",@progbits
	.sectionflags	@""
	.align	4
.nv.constant0._ZN5flash44flash_bwd_dq_dk_dv_loop_seqk_parallel_kernelI23Flash_bwd_kernel_traitsILi32ELi128ELi128ELi8ELi4ELi4ELi4ELb0ELb0EN7cutlass10bfloat16_tE19Flash_kernel_traitsILi32ELi128ELi128ELi8ES3_EELb0ELb1ELb0ELb0ELb0ELb1ELb1EEEvNS_16Flash_bwd_paramsE:
	.zero		992


//--------------------- .nv.constant0._ZN5flash44flash_bwd_dq_dk_dv_loop_seqk_parallel_kernelI23Flash_bwd_kernel_traitsILi32ELi128ELi128ELi8ELi4ELi4ELi4ELb0ELb0EN7cutlass10bfloat16_tE19Flash_kernel_traitsILi32ELi128ELi128ELi8ES3_EELb1ELb1ELb0ELb1ELb0ELb0ELb0EEEvNS_16Flash_bwd_paramsE --------------------------
	.section	.nv.constant0._ZN5flash44flash_bwd_dq_dk_dv_loop_seqk_parallel_kernelI23Flash_bwd_kernel_traitsILi32ELi128ELi128ELi8ELi4ELi4ELi4ELb0ELb0EN7cutlass10bfloat16_tE19Flash_kernel_traitsILi32ELi128ELi128ELi8ES3_EELb1ELb1ELb0ELb1ELb0ELb0ELb0EEEvNS_16Flash_bwd_paramsE,"a",@progbits
	.sectionflags	@""
	.align	4
.nv.constant0._ZN5flash44flash_bwd_dq_dk_dv_loop_seqk_parallel_kernelI23Flash_bwd_kernel_traitsILi32ELi128ELi128ELi8ELi4ELi4ELi4ELb0ELb0EN7cutlass10bfloat16_tE19Flash_kernel_traitsILi32ELi128ELi128ELi8ES3_EELb1ELb1ELb0ELb1ELb0ELb0ELb0EEEvNS_16Flash_bwd_paramsE:
	.zero		992


//--------------------- .nv.constant0._ZN5flash44flash_bwd_dq_dk_dv_loop_seqk_parallel_kernelI23Flash_bwd_kernel_traitsILi32ELi128ELi128ELi8ELi4ELi4ELi4ELb0ELb0EN7cutlass10bfloat16_tE19Flash_kernel_traitsILi32ELi128ELi128ELi8ES3_EELb0ELb1ELb0ELb1ELb0ELb0ELb1EEEvNS_16Flash_bwd_paramsE --------------------------
	.section	.nv.constant0._ZN5flash44flash_bwd_dq_dk_dv_loop_seqk_parallel_kernelI23Flash_bwd_kernel_traitsILi32ELi128ELi128ELi8ELi4ELi4ELi4ELb0ELb0EN7cutlass10bfloat16_tE19Flash_kernel_traitsILi32ELi128ELi128ELi8ES3_EELb0ELb1ELb0ELb1ELb0ELb0ELb1EEEvNS_16Flash_bwd_paramsE,"a",@progbits
	.sectionflags	@""
	.align	4
.nv.constant0._ZN5flash44flash_bwd_dq_dk_dv_loop_seqk_parallel_kernelI23Flash_bwd_kernel_traitsILi32ELi128ELi128ELi8ELi4ELi4ELi4ELb0ELb0EN7cutlass10bfloat16_tE19Flash_kernel_traitsILi32ELi128ELi128ELi8ES3_EELb0ELb1ELb0ELb1ELb0ELb0ELb1EEEvNS_16Flash_bwd_paramsE:
	.zero		992


//--------------------- .nv.constant0._ZN5flash25flash_bwd_dot_do_o_kernelILb0E23Flash_bwd_kernel_traitsILi32ELi128ELi128ELi8ELi4ELi4ELi4ELb0ELb0EN7cutlass10bfloat16_tE19Flash_kernel_traitsILi32ELi128ELi128ELi8ES3_EEEEvNS_16Flash_bwd_paramsE --------------------------
	.section	.nv.constant0._ZN5flash25flash_bwd_dot_do_o_kernelILb0E23Flash_bwd_kernel_traitsILi32ELi128ELi128ELi8ELi4ELi4ELi4ELb0ELb0EN7cutlass10bfloat16_tE19Flash_kernel_traitsILi32ELi128ELi128ELi8ES3_EEEEvNS_16Flash_bwd_paramsE,"a",@progbits
	.sectionflags	@""
	.align	4
.nv.constant0._ZN5flash25flash_bwd_dot_do_o_kernelILb0E23Flash_bwd_kernel_traitsILi32ELi128ELi128ELi8ELi4ELi4ELi4ELb0ELb0EN7cutlass10bfloat16_tE19Flash_kernel_traitsILi32ELi128ELi128ELi8ES3_EEEEvNS_16Flash_bwd_paramsE:
	.zero		992


//--------------------- .nv.constant0._ZN5flash25flash_bwd_dot_do_o_kernelILb1E23Flash_bwd_kernel_traitsILi32ELi128ELi128ELi8ELi4ELi4ELi4ELb0ELb0EN7cutlass10bfloat16_tE19Flash_kernel_traitsILi32ELi128ELi128ELi8ES3_EEEEvNS_16Flash_bwd_paramsE --------------------------
	.section	.nv.constant0._ZN5flash25flash_bwd_dot_do_o_kernelILb1E23Flash_bwd_kernel_traitsILi32ELi128ELi128ELi8ELi4ELi4ELi4ELb0ELb0EN7cutlass10bfloat16_tE19Flash_kernel_traitsILi32ELi128ELi128ELi8ES3_EEEEvNS_16Flash_bwd_paramsE,"a",@progbits
	.sectionflags	@""
	.align	4
.nv.constant0._ZN5flash25flash_bwd_dot_do_o_kernelILb1E23Flash_bwd_kernel_traitsILi32ELi128ELi128ELi8ELi4ELi4ELi4ELb0ELb0EN7cutlass10bfloat16_tE19Flash_kernel_traitsILi32ELi128ELi128ELi8ES3_EEEEvNS_16Flash_bwd_paramsE:
	.zero		992


//--------------------- .text._ZN5flash44flash_bwd_dq_dk_dv_loop_seqk_parallel_kernelI23Flash_bwd_kernel_traitsILi32ELi128ELi128ELi8ELi4ELi4ELi4ELb1ELb0EN7cutlass10bfloat16_tE19Flash_kernel_traitsILi32ELi128ELi128ELi8ES3_EELb0ELb1ELb0ELb0ELb0ELb0ELb0EEEvNS_16Flash_bwd_paramsE --------------------------
	.section	.text._ZN5flash44flash_bwd_dq_dk_dv_loop_seqk_parallel_kernelI23Flash_bwd_kernel_traitsILi32ELi128ELi128ELi8ELi4ELi4ELi4ELb1ELb0EN7cutlass10bfloat16_tE19Flash_kernel_traitsILi32ELi128ELi128ELi8ES3_EELb0ELb1ELb0ELb0ELb0ELb0ELb0EEEvNS_16Flash_bwd_paramsE,"ax",@progbits
	.sectioninfo	@"SHI_REGISTERS=255"
	.align	128
        .global         _ZN5flash44flash_bwd_dq_dk_dv_loop_seqk_parallel_kernelI23Flash_bwd_kernel_traitsILi32ELi128ELi128ELi8ELi4ELi4ELi4ELb1ELb0EN7cutlass10bfloat16_tE19Flash_kernel_traitsILi32ELi128ELi128ELi8ES3_EELb0ELb1ELb0ELb0ELb0ELb0ELb0EEEvNS_16Flash_bwd_paramsE
        .type           _ZN5flash44flash_bwd_dq_dk_dv_loop_seqk_parallel_kernelI23Flash_bwd_kernel_traitsILi32ELi128ELi128ELi8ELi4ELi4ELi4ELb1ELb0EN7cutlass10bfloat16_tE19Flash_kernel_traitsILi32ELi128ELi128ELi8ES3_EELb0ELb1ELb0ELb0ELb0ELb0ELb0EEEvNS_16Flash_bwd_paramsE,@function
        .size           _ZN5flash44flash_bwd_dq_dk_dv_loop_seqk_parallel_kernelI23Flash_bwd_kernel_traitsILi32ELi128ELi128ELi8ELi4ELi4ELi4ELb1ELb0EN7cutlass10bfloat16_tE19Flash_kernel_traitsILi32ELi128ELi128ELi8ES3_EELb0ELb1ELb0ELb0ELb0ELb0ELb0EEEvNS_16Flash_bwd_paramsE,(.L_x_684 - _ZN5flash44flash_bwd_dq_dk_dv_loop_seqk_parallel_kernelI23Flash_bwd_kernel_traitsILi32ELi128ELi128ELi8ELi4ELi4ELi4ELb1ELb0EN7cutlass10bfloat16_tE19Flash_kernel_traitsILi32ELi128ELi128ELi8ES3_EELb0ELb1ELb0ELb0ELb0ELb0ELb0EEEvNS_16Flash_bwd_paramsE)
        .other          _ZN5flash44flash_bwd_dq_dk_dv_loop_seqk_parallel_kernelI23Flash_bwd_kernel_traitsILi32ELi128ELi128ELi8ELi4ELi4ELi4ELb1ELb0EN7cutlass10bfloat16_tE19Flash_kernel_traitsILi32ELi128ELi128ELi8ES3_EELb0ELb1ELb0ELb0ELb0ELb0ELb0EEEvNS_16Flash_bwd_paramsE,@"STO_CUDA_ENTRY STV_DEFAULT"
_ZN5flash44flash_bwd_dq_dk_dv_loop_seqk_parallel_kernelI23Flash_bwd_kernel_traitsILi32ELi128ELi128ELi8ELi4ELi4ELi4ELb1ELb0EN7cutlass10bfloat16_tE19Flash_kernel_traitsILi32ELi128ELi128ELi8ES3_EELb0ELb1ELb0ELb0ELb0ELb0ELb0EEEvNS_16Flash_bwd_paramsE:
.text._ZN5flash44flash_bwd_dq_dk_dv_loop_seqk_parallel_kernelI23Flash_bwd_kernel_traitsILi32ELi128ELi128ELi8ELi4ELi4ELi4ELb1ELb0EN7cutlass10bfloat16_tE19Flash_kernel_traitsILi32ELi128ELi128ELi8ES3_EELb0ELb1ELb0ELb0ELb0ELb0ELb0EEEvNS_16Flash_bwd_paramsE:
[----:B------:R-:W-:Y:S02]  /*0000*/  MOV R1, c[0x0][0x28] ;  /* 0x00000a0000017a02 */ /* 0x000fe40000000f00 */
[----:B------:R-:W1:Y:S01]  /*0010*/  S2UR UR11, SR_CTAID.X ;  /* 0x00000000000b79c3 */ /* 0x000e620000002500 */
[----:B------:R-:W-:Y:S01]  /*0020*/  ULDC UR4, c[0x0][0x218] ;  /* 0x0000860000047ab9 */ /* 0x000fe20000000800 */
[----:B------:R-:W-:Y:S01]  /*0030*/  IADD3 R1, R1, -0x50, RZ ;  /* 0xffffffb001017810 */ /* 0x000fe20007ffe0ff */
[----:B------:R-:W-:-:S04]  /*0040*/  UIADD3 UR5, UR4, 0x7f, URZ ;  /* 0x0000007f04057890 */ /* 0x000fc8000fffe03f */
[----:B------:R-:W-:-:S04]  /*0050*/  USHF.R.S32.HI UR4, URZ, 0x1f, UR5 ;  /* 0x0000001f3f047899 */ /* 0x000fc80008011405 */
[----:B------:R-:W-:-:S04]  /*0060*/  ULEA.HI UR4, UR4, UR5, URZ, 0x7 ;  /* 0x0000000504047291 */ /* 0x000fc8000f8f383f */
[----:B------:R-:W-:-:S04]  /*0070*/  USHF.R.S32.HI UR4, URZ, 0x7, UR4 ;  /* 0x000000073f047899 */ /* 0x000fc80008011404 */
[----:B-1----:R-:W-:-:S06]  /*0080*/  UISETP.GE.AND UP0, UPT, UR11, UR4, UPT ;  /* 0x000000040b00728c */ /* 0x002fcc000bf06270 */
[----:B------:R-:W-:-:S13]  /*0090*/  PLOP3.LUT P0, PT, PT, PT, UP0, 0x80, 0x0 ;  /* 0x000000000000781c */ /* 0x000fda0003f0f008 */
[----:B------:R-:W-:Y:S05]  /*00a0*/  @P0 EXIT ;  /* 0x000000000000094d */ /* 0x000fea0003800000 */
[----:B------:R-:W1:Y:S01]  /*00b0*/  S2R R19, SR_TID.X ;  /* 0x0000000000137919 */ /* 0x000e620000002100 */
[----:B------:R-:W-:Y:S01]  /*00c0*/  UMOV UR9, 0x80 ;  /* 0x0000008000097882 */ /* 0x000fe20000000000 */
[----:B------:R-:W2:Y:S01]  /*00d0*/  S2UR UR56, SR_CTAID.Z ;  /* 0x00000000003879c3 */ /* 0x000ea20000002700 */
[----:B------:R-:W-:Y:S01]  /*00e0*/  ULDC UR8, c[0x0][0x210] ;  /* 0x0000840000087ab9 */ /* 0x000fe20000000800 */
[----:B------:R-:W-:Y:S01]  /*00f0*/  IMAD.MOV.U32 R177, RZ, RZ, -0x10 ;  /* 0xfffffff0ffb17424 */ /* 0x000fe200078e00ff */
[----:B------:R-:W-:Y:S01]  /*0100*/  ULDC UR4, c[0x0][0x234] ;  /* 0x00008d0000047ab9 */ /* 0x000fe20000000800 */
[----:B------:R-:W-:Y:S01]  /*0110*/  IMAD.MOV.U32 R153, RZ, RZ, 0x20 ;  /* 0x00000020ff997424 */ /* 0x000fe200078e00ff */
[----:B------:R-:W-:Y:S01]  /*0120*/  UIMAD UR4, UR9, UR8, UR4 ;  /* 0x00000008090472a4 */ /* 0x000fe2000f8e0204 */
[----:B------:R-:W-:Y:S01]  /*0130*/  IMAD.MOV.U32 R148, RZ, RZ, 0x40 ;  /* 0x00000040ff947424 */ /* 0x000fe200078e00ff */
[----:B------:R-:W-:Y:S01]  /*0140*/  ULDC UR5, c[0x0][0x22c] ;  /* 0x00008b0000057ab9 */ /* 0x000fe20000000800 */
[----:B------:R-:W3:Y:S01]  /*0150*/  S2UR UR49, SR_CTAID.Y ;  /* 0x00000000003179c3 */ /* 0x000ee20000002600 */
[----:B------:R-:W-:-:S02]  /*0160*/  ULDC UR54, c[0x0][0x1c0] ;  /* 0x0000700000367ab9 */ /* 0x000fc40000000800 */
[----:B------:R-:W-:Y:S02]  /*0170*/  ULDC UR14, c[0x0][0x1c0] ;  /* 0x00007000000e7ab9 */ /* 0x000fe40000000800 */
[----:B------:R-:W-:Y:S02]  /*0180*/  ULDC UR15, c[0x0][0x1c8] ;  /* 0x00007200000f7ab9 */ /* 0x000fe40000000800 */
[----:B------:R-:W-:Y:S02]  /*0190*/  UIMAD.WIDE UR54, UR5, UR54, URZ ;  /* 0x00000036053672a5 */ /* 0x000fe4000f8e023f */
[----:B------:R-:W-:Y:S02]  /*01a0*/  UIMAD UR14, UR5, UR14, URZ ;  /* 0x0000000e050e72a4 */ /* 0x000fe4000f8e023f */
[----:B------:R-:W-:Y:S02]  /*01b0*/  ULDC.U8 UR12, c[0x0][0x328] ;  /* 0x0000ca00000c7ab9 */ /* 0x000fe40000000000 */
[----:B------:R-:W-:Y:S01]  /*01c0*/  UISETP.NE.AND UP5, UPT, UR12, URZ, UPT ;  /* 0x0000003f0c00728c */ /* 0x000fe2000bfa5270 */
[----:B-1----:R-:W-:Y:S01]  /*01d0*/  SHF.R.S32.HI R8, RZ, 0x1f, R19 ;  /* 0x0000001fff087819 */ /* 0x002fe20000011413 */
[----:B------:R-:W-:-:S02]  /*01e0*/  ULDC UR16, c[0x0][0x214] ;  /* 0x0000850000107ab9 */ /* 0x000fc40000000800 */
[----:B--2---:R-:W-:Y:S01]  /*01f0*/  UIMAD UR19, UR56, UR5, URZ ;  /* 0x00000005381372a4 */ /* 0x004fe2000f8e023f */
[CC--:B------:R-:W-:Y:S01]  /*0200*/  LEA.HI R5, R8.reuse, R19.reuse, RZ, 0x5 ;  /* 0x0000001308057211 */ /* 0x0c0fe200078f28ff */
[----:B------:R-:W-:Y:S01]  /*0210*/  ULOP3.LUT UR5, UR56, UR15, URZ, 0x3c, !UPT ;  /* 0x0000000f38057292 */ /* 0x000fe2000f8e3c3f */
[CC--:B------:R-:W-:Y:S01]  /*0220*/  LEA.HI R9, R8.reuse, R19.reuse, RZ, 0x4 ;  /* 0x0000001308097211 */ /* 0x0c0fe200078f20ff */
[----:B------:R-:W-:Y:S01]  /*0230*/  USHF.R.S32.HI UR8, URZ, 0x1f, UR56 ;  /* 0x0000001f3f087899 */ /* 0x000fe20008011438 */
[----:B------:R-:W-:Y:S01]  /*0240*/  LOP3.LUT R0, R5, 0xffffffe0, RZ, 0xc0, !PT ;  /* 0xffffffe005007812 */ /* 0x000fe200078ec0ff */
[----:B------:R-:W-:Y:S01]  /*0250*/  ULDC UR10, c[0x0][0x1c0] ;  /* 0x00007000000a7ab9 */ /* 0x000fe20000000800 */
[----:B------:R-:W-:Y:S01]  /*0260*/  SHF.R.S32.HI R2, RZ, 0x4, R9 ;  /* 0x00000004ff027819 */ /* 0x000fe20000011409 */
[----:B---3--:R-:W-:Y:S01]  /*0270*/  USHF.L.U32 UR9, UR49, 0x7, URZ ;  /* 0x0000000731097899 */ /* 0x008fe2000800063f */
[CC--:B------:R-:W-:Y:S01]  /*0280*/  LEA.HI R6, R8.reuse, R19.reuse, RZ, 0x2 ;  /* 0x0000001308067211 */ /* 0x0c0fe200078f10ff */
[----:B------:R-:W-:Y:S01]  /*0290*/  IMAD.IADD R0, R19, 0x1, -R0 ;  /* 0x0000000113007824 */ /* 0x000fe200078e0a00 */
[----:B------:R-:W-:Y:S01]  /*02a0*/  LEA.HI R4, R9, R2, RZ, 0x1 ;  /* 0x0000000209047211 */ /* 0x000fe200078f08ff */
[----:B------:R-:W-:Y:S01]  /*02b0*/  ULDC UR18, c[0x0][0x224] ;  /* 0x0000890000127ab9 */ /* 0x000fe20000000800 */
[----:B------:R-:W-:Y:S01]  /*02c0*/  SHF.R.S32.HI R7, RZ, 0x2, R6 ;  /* 0x00000002ff077819 */ /* 0x000fe20000011406 */
[----:B------:R-:W-:Y:S01]  /*02d0*/  ULDC UR20, c[0x0][0x224] ;  /* 0x0000890000147ab9 */ /* 0x000fe20000000800 */
[----:B------:R-:W-:Y:S01]  /*02e0*/  SHF.R.S32.HI R3, RZ, 0x1f, R0 ;  /* 0x0000001fff037819 */ /* 0x000fe20000011400 */
[----:B------:R-:W-:Y:S01]  /*02f0*/  ULDC.U8 UR13, c[0x0][0x3d0] ;  /* 0x0000f400000d7ab9 */ /* 0x000fe20000000000 */
[----:B------:R-:W-:Y:S01]  /*0300*/  LEA.HI R20, R8, R19, RZ, 0x3 ;  /* 0x0000001308147211 */ /* 0x000fe200078f18ff */
[----:B------:R-:W-:Y:S01]  /*0310*/  UISETP.NE.AND UP6, UPT, UR13, URZ, UPT ;  /* 0x0000003f0d00728c */ /* 0x000fe2000bfc5270 */
[----:B------:R-:W-:Y:S01]  /*0320*/  LEA.HI R18, R3, R0, RZ, 0x2 ;  /* 0x0000000003127211 */ /* 0x000fe200078f10ff */
[----:B------:R-:W-:Y:S01]  /*0330*/  UIMAD.WIDE.U32 UR12, UR49, UR20, URZ ;  /* 0x00000014310c72a5 */ /* 0x000fe2000f8e003f */
[----:B------:R-:W-:Y:S01]  /*0340*/  LOP3.LUT R0, R4, 0xfffffffe, RZ, 0xc0, !PT ;  /* 0xfffffffe04007812 */ /* 0x000fe200078ec0ff */
[----:B------:R-:W-:Y:S01]  /*0350*/  ULDC UR17, c[0x0][0x1c0] ;  /* 0x0000700000117ab9 */ /* 0x000fe20000000800 */
[----:B------:R-:W-:Y:S01]  /*0360*/  SHF.R.S32.HI R3, RZ, 0x1f, R6 ;  /* 0x0000001fff037819 */ /* 0x000fe20000011406 */
[----:B------:R-:W-:-:S02]  /*0370*/  ULDC.64 UR6, c[0x0][0x118] ;  /* 0x0000460000067ab9 */ /* 0x000fc40000000a00 */
[----:B------:R-:W-:Y:S01]  /*0380*/  IMAD.IADD R15, R2, 0x1, -R0 ;  /* 0x00000001020f7824 */ /* 0x000fe200078e0a00 */
[--C-:B------:R-:W-:Y:S01]  /*0390*/  SHF.R.S32.HI R2, RZ, 0x5, R5.reuse ;  /* 0x00000005ff027819 */ /* 0x100fe20000011405 */
[----:B------:R-:W-:Y:S01]  /*03a0*/  UIMAD.WIDE.U32 UR60, UR54, UR12, URZ ;  /* 0x0000000c363c72a5 */ /* 0x000fe2000f8e003f */
[----:B------:R-:W-:Y:S01]  /*03b0*/  SHF.R.S32.HI R0, RZ, 0x1f, R5 ;  /* 0x0000001fff007819 */ /* 0x000fe20000011405 */
[----:B------:R-:W-:Y:S01]  /*03c0*/  USHF.L.U32 UR31, UR14, 0x3, URZ ;  /* 0x000000030e1f7899 */ /* 0x000fe2000800063f */
[-C--:B------:R-:W-:Y:S01]  /*03d0*/  LEA.HI R5, R6, R7.reuse, RZ, 0x1 ;  /* 0x0000000706057211 */ /* 0x080fe200078f08ff */
[----:B------:R-:W-:Y:S01]  /*03e0*/  USHF.L.U32 UR30, UR14, 0x4, URZ ;  /* 0x000000040e1e7899 */ /* 0x000fe2000800063f */
[----:B------:R-:W-:Y:S01]  /*03f0*/  LEA.HI R0, R0, R2, RZ, 0x2 ;  /* 0x0000000200007211 */ /* 0x000fe200078f10ff */
[----:B------:R-:W-:Y:S01]  /*0400*/  UIMAD UR29, UR14, 0x18, URZ ;  /* 0x000000180e1d78a4 */ /* 0x000fe2000f8e023f */
[----:B------:R-:W-:Y:S01]  /*0410*/  LEA.HI R3, R3, R7, RZ, 0x3 ;  /* 0x0000000703037211 */ /* 0x000fe200078f18ff */
[----:B------:R-:W-:Y:S01]  /*0420*/  USHF.L.U32 UR28, UR14, 0x5, URZ ;  /* 0x000000050e1c7899 */ /* 0x000fe2000800063f */
[----:B------:R-:W-:Y:S01]  /*0430*/  LOP3.LUT R5, R5, 0x7fffffe, RZ, 0xc0, !PT ;  /* 0x07fffffe05057812 */ /* 0x000fe200078ec0ff */
[----:B------:R-:W-:Y:S01]  /*0440*/  UIMAD UR27, UR14, 0x28, URZ ;  /* 0x000000280e1b78a4 */ /* 0x000fe2000f8e023f */
[----:B------:R-:W-:Y:S01]  /*0450*/  LOP3.LUT R0, R0, 0xfffffffc, RZ, 0xc0, !PT ;  /* 0xfffffffc00007812 */ /* 0x000fe200078ec0ff */
[----:B------:R-:W-:Y:S01]  /*0460*/  UIMAD UR26, UR14, 0x30, URZ ;  /* 0x000000300e1a78a4 */ /* 0x000fe2000f8e023f */
[----:B------:R-:W-:Y:S01]  /*0470*/  LOP3.LUT R4, R3, 0xfffffff8, RZ, 0xc0, !PT ;  /* 0xfffffff803047812 */ /* 0x000fe200078ec0ff */
[C---:B------:R-:W-:Y:S01]  /*0480*/  IMAD.IADD R3, R7.reuse, 0x1, -R5 ;  /* 0x0000000107037824 */ /* 0x040fe200078e0a05 */
[----:B------:R-:W-:Y:S01]  /*0490*/  LEA.HI R5, R8, R19, RZ, 0x7 ;  /* 0x0000001308057211 */ /* 0x000fe200078f38ff */
[----:B------:R-:W-:Y:S01]  /*04a0*/  IMAD.IADD R158, R2, 0x1, -R0 ;  /* 0x00000001029e7824 */ /* 0x000fe200078e0a00 */
[----:B------:R-:W-:Y:S01]  /*04b0*/  LOP3.LUT R0, R20, 0xfffffff8, RZ, 0xc0, !PT ;  /* 0xfffffff814007812 */ /* 0x000fe200078ec0ff */
[----:B------:R-:W-:Y:S01]  /*04c0*/  IMAD R12, R2, 0x8, R3 ;  /* 0x00000008020c7824 */ /* 0x000fe200078e0203 */
[----:B------:R-:W-:Y:S01]  /*04d0*/  SHF.R.S32.HI R3, RZ, 0x3, R20 ;  /* 0x00000003ff037819 */ /* 0x000fe20000011414 */
[----:B------:R-:W-:Y:S01]  /*04e0*/  IMAD.IADD R4, R7, 0x1, -R4 ;  /* 0x0000000107047824 */ /* 0x000fe200078e0a04 */
[----:B------:R-:W-:Y:S01]  /*04f0*/  LOP3.LUT R2, R6, 0xfffffffc, RZ, 0xc0, !PT ;  /* 0xfffffffc06027812 */ /* 0x000fe200078ec0ff */
[----:B------:R-:W-:Y:S01]  /*0500*/  IMAD.IADD R7, R19, 0x1, -R0 ;  /* 0x0000000113077824 */ /* 0x000fe200078e0a00 */
[----:B------:R-:W-:Y:S01]  /*0510*/  SHF.R.S32.HI R11, RZ, 0x7, R5 ;  /* 0x00000007ff0b7819 */ /* 0x000fe20000011405 */
[----:B------:R-:W-:Y:S01]  /*0520*/  IMAD.SHL.U32 R0, R3, 0x40, RZ ;  /* 0x0000004003007824 */ /* 0x000fe200078e00ff */
[----:B------:R-:W-:Y:S01]  /*0530*/  LOP3.LUT P5, RZ, R4, 0x2, RZ, 0xc0, !PT ;  /* 0x0000000204ff7812 */ /* 0x000fe200078ac0ff */
[----:B------:R-:W-:Y:S01]  /*0540*/  IMAD.IADD R10, R19, 0x1, -R2 ;  /* 0x00000001130a7824 */ /* 0x000fe200078e0a02 */
[----:B------:R-:W-:Y:S01]  /*0550*/  LEA.HI R8, R7, R7, RZ, 0x1 ;  /* 0x0000000707087211 */ /* 0x000fe200078f08ff */
[----:B------:R-:W-:Y:S01]  /*0560*/  UIMAD UR25, UR14, 0x38, URZ ;  /* 0x000000380e1978a4 */ /* 0x000fe2000f8e023f */
[----:B------:R-:W-:Y:S01]  /*0570*/  LOP3.LUT R0, R0, 0xc0, RZ, 0xc0, !PT ;  /* 0x000000c000007812 */ /* 0x000fe200078ec0ff */
[----:B------:R-:W-:Y:S01]  /*0580*/  IMAD.SHL.U32 R218, R10, 0x8, RZ ;  /* 0x000000080ada7824 */ /* 0x000fe200078e00ff */
[----:B------:R-:W-:Y:S01]  /*0590*/  LOP3.LUT R2, R9, 0xfffffff0, RZ, 0xc0, !PT ;  /* 0xfffffff009027812 */ /* 0x000fe200078ec0ff */
[----:B------:R-:W-:Y:S01]  /*05a0*/  USHF.L.U32 UR24, UR14, 0x6, URZ ;  /* 0x000000060e187899 */ /* 0x000fe2000800063f */
[----:B------:R-:W-:Y:S01]  /*05b0*/  LOP3.LUT R3, R8, 0x3fffffe, RZ, 0xc0, !PT ;  /* 0x03fffffe08037812 */ /* 0x000fe200078ec0ff */
[----:B------:R-:W-:Y:S01]  /*05c0*/  UIMAD UR23, UR14, 0x48, URZ ;  /* 0x000000480e1778a4 */ /* 0x000fe2000f8e023f */
[----:B------:R-:W-:Y:S01]  /*05d0*/  SHF.R.U32.HI R6, RZ, 0x3, R0 ;  /* 0x00000003ff067819 */ /* 0x000fe20000011600 */
[----:B------:R-:W-:Y:S01]  /*05e0*/  UIMAD UR22, UR14, 0x50, URZ ;  /* 0x000000500e1678a4 */ /* 0x000fe2000f8e023f */
[----:B------:R-:W-:Y:S01]  /*05f0*/  LOP3.LUT R5, R0, 0x18, R218, 0xf8, !PT ;  /* 0x0000001800057812 */ /* 0x000fe200078ef8da */
[----:B------:R-:W-:Y:S01]  /*0600*/  IMAD.IADD R0, R19, 0x1, -R2 ;  /* 0x0000000113007824 */ /* 0x000fe200078e0a02 */
[----:B------:R-:W-:Y:S01]  /*0610*/  LOP3.LUT P4, RZ, R4, 0x4, RZ, 0xc0, !PT ;  /* 0x0000000404ff7812 */ /* 0x000fe2000788c0ff */
[----:B------:R-:W-:Y:S01]  /*0620*/  IMAD.IADD R3, R7, 0x1, -R3 ;  /* 0x0000000107037824 */ /* 0x000fe200078e0a03 */
[----:B------:R-:W-:Y:S01]  /*0630*/  LOP3.LUT R5, R5, R6, RZ, 0x3c, !PT ;  /* 0x0000000605057212 */ /* 0x000fe200078e3cff */
[----:B------:R-:W-:Y:S01]  /*0640*/  IMAD R2, R11, 0x8, R15 ;  /* 0x000000080b027824 */ /* 0x000fe200078e020f */
[----:B------:R-:W-:Y:S01]  /*0650*/  SHF.R.S32.HI R9, RZ, 0x1f, R0 ;  /* 0x0000001fff097819 */ /* 0x000fe20000011400 */
[----:B------:R-:W-:Y:S01]  /*0660*/  IMAD.U32 R6, RZ, RZ, UR4 ;  /* 0x00000004ff067e24 */ /* 0x000fe2000f8e00ff */
[----:B------:R-:W-:Y:S01]  /*0670*/  UIMAD UR4, UR49, UR10, UR56 ;  /* 0x0000000a310472a4 */ /* 0x000fe2000f8e0238 */
[----:B------:R-:W-:Y:S01]  /*0680*/  IMAD R146, R2, 0x8, R3 ;  /* 0x0000000802927824 */ /* 0x000fe200078e0203 */
[-C--:B------:R-:W-:Y:S01]  /*0690*/  LEA.HI R2, R0, R0.reuse, RZ, 0x1 ;  /* 0x0000000000027211 */ /* 0x080fe200078f08ff */
[----:B------:R-:W-:Y:S01]  /*06a0*/  IMAD.U32 R3, R12, 0x20, R5 ;  /* 0x000000200c037824 */ /* 0x000fe200078e0005 */
[----:B------:R-:W-:Y:S01]  /*06b0*/  LEA.HI R9, R9, R0, RZ, 0x3 ;  /* 0x0000000009097211 */ /* 0x000fe200078f18ff */
[----:B------:R1:W-:Y:S01]  /*06c0*/  STL [R1+0x48], R6 ;  /* 0x0000480601007387 */ /* 0x0003e20000100800 */
[----:B------:R-:W-:Y:S01]  /*06d0*/  UIMAD UR4, UR4, UR18, URZ ;  /* 0x00000012040472a4 */ /* 0x000fe2000f8e023f */
[----:B------:R-:W-:Y:S01]  /*06e0*/  SEL R178, R153, 0xffffffe0, !P5 ;  /* 0xffffffe099b27807 */ /* 0x000fe20006800000 */
[----:B------:R-:W-:Y:S01]  /*06f0*/  UIMAD UR21, UR14, 0x58, URZ ;  /* 0x000000580e1578a4 */ /* 0x000fe2000f8e023f */
[----:B------:R2:W-:Y:S01]  /*0700*/  STL [R1+0x4], R3 ;  /* 0x0000040301007387 */ /* 0x0005e20000100800 */
[----:B------:R-:W-:Y:S01]  /*0710*/  LOP3.LUT R5, R9, 0xfffffff8, RZ, 0xc0, !PT ;  /* 0xfffffff809057812 */ /* 0x000fe200078ec0ff */
[----:B------:R-:W-:-:S02]  /*0720*/  UIMAD UR18, UR14, 0x70, URZ ;  /* 0x000000700e1278a4 */ /* 0x000fc4000f8e023f */
[----:B------:R-:W-:Y:S02]  /*0730*/  UMOV UR59, 0xffffe000 ;  /* 0xffffe000003b7882 */ /* 0x000fe40000000000 */
[----:B------:R-:W-:Y:S01]  /*0740*/  IMAD.IADD R16, R0, 0x1, -R5 ;  /* 0x0000000100107824 */ /* 0x000fe200078e0a05 */
[----:B-1----:R-:W-:Y:S02]  /*0750*/  LOP3.LUT R6, R2, 0x7fffffe, RZ, 0xc0, !PT ;  /* 0x07fffffe02067812 */ /* 0x002fe400078ec0ff */
[----:B--2---:R-:W-:-:S03]  /*0760*/  SHF.R.S32.HI R3, RZ, 0x1, R2 ;  /* 0x00000001ff037819 */ /* 0x004fc60000011402 */
[----:B------:R-:W-:Y:S01]  /*0770*/  IMAD.IADD R14, R0, 0x1, -R6 ;  /* 0x00000001000e7824 */ /* 0x000fe200078e0a06 */
[----:B------:R-:W-:-:S04]  /*0780*/  SHF.R.S32.HI R2, RZ, 0x1f, R2 ;  /* 0x0000001fff027819 */ /* 0x000fc80000011402 */
[----:B------:R-:W-:Y:S02]  /*0790*/  LEA.HI R0, R2, R3, RZ, 0x2 ;  /* 0x0000000302007211 */ /* 0x000fe400078f10ff */
[----:B------:R-:W-:Y:S02]  /*07a0*/  LOP3.LUT R2, R4, 0x1, RZ, 0xc0, !PT ;  /* 0x0000000104027812 */ /* 0x000fe400078ec0ff */
[----:B------:R-:W-:Y:S02]  /*07b0*/  LOP3.LUT R0, R0, 0xfffffffc, RZ, 0xc0, !PT ;  /* 0xfffffffc00007812 */ /* 0x000fe400078ec0ff */
[----:B------:R-:W-:Y:S01]  /*07c0*/  ISETP.NE.U32.AND P6, PT, R2, 0x1, PT ;  /* 0x000000010200780c */ /* 0x000fe20003fc5070 */
[----:B------:R-:W-:Y:S02]  /*07d0*/  IMAD.SHL.U32 R2, R7, 0x40, RZ ;  /* 0x0000004007027824 */ /* 0x000fe400078e00ff */
[----:B------:R-:W-:Y:S01]  /*07e0*/  IMAD.IADD R13, R3, 0x1, -R0 ;  /* 0x00000001030d7824 */ /* 0x000fe200078e0a00 */
[----:B------:R-:W-:Y:S01]  /*07f0*/  SEL R177, R177, 0x10, !P6 ;  /* 0x00000010b1b17807 */ /* 0x000fe20007000000 */
[----:B------:R-:W-:-:S02]  /*0800*/  IMAD.U32 R0, RZ, RZ, UR19 ;  /* 0x00000013ff007e24 */ /* 0x000fc4000f8e00ff */
[----:B------:R-:W-:Y:S02]  /*0810*/  IMAD.U32 R3, RZ, RZ, UR14 ;  /* 0x0000000eff037e24 */ /* 0x000fe4000f8e00ff */
[----:B------:R-:W-:Y:S01]  /*0820*/  IMAD.SHL.U32 R7, R10, 0x2, RZ ;  /* 0x000000020a077824 */ /* 0x000fe200078e00ff */
[----:B------:R1:W-:Y:S01]  /*0830*/  STL [R1+0x1c], R0 ;  /* 0x00001c0001007387 */ /* 0x0003e20000100800 */
[C---:B------:R-:W-:Y:S02]  /*0840*/  LEA.HI R10, R4.reuse, R4, RZ, 0x1 ;  /* 0x00000004040a7211 */ /* 0x040fe400078f08ff */
[----:B------:R-:W-:Y:S01]  /*0850*/  IMAD R17, R11, 0x2000, R7 ;  /* 0x000020000b117824 */ /* 0x000fe200078e0207 */
[----:B------:R2:W-:Y:S01]  /*0860*/  STL [R1+0x24], R3 ;  /* 0x0000240301007387 */ /* 0x0005e20000100800 */
[----:B-1----:R-:W-:Y:S01]  /*0870*/  IMAD.U32 R0, RZ, RZ, UR5 ;  /* 0x00000005ff007e24 */ /* 0x002fe2000f8e00ff */
[----:B------:R-:W-:Y:S02]  /*0880*/  USHF.R.S32.HI UR5, URZ, 0x1f, UR20 ;  /* 0x0000001f3f057899 */ /* 0x000fe40008011414 */
[----:B------:R-:W-:Y:S01]  /*0890*/  UIMAD UR20, UR14, 0x60, URZ ;  /* 0x000000600e1478a4 */ /* 0x000fe2000f8e023f */
[----:B--2---:R-:W-:Y:S01]  /*08a0*/  IMAD.SHL.U32 R3, R4, 0x40, RZ ;  /* 0x0000004004037824 */ /* 0x004fe200078e00ff */
[----:B------:R1:W-:Y:S01]  /*08b0*/  STL [R1+0x44], R0 ;  /* 0x0000440001007387 */ /* 0x0003e20000100800 */
[----:B------:R-:W-:-:S03]  /*08c0*/  UIMAD UR5, UR5, UR49, URZ ;  /* 0x00000031050572a4 */ /* 0x000fc6000f8e023f */
[----:B------:R-:W-:-:S04]  /*08d0*/  LOP3.LUT R3, R3, 0x1c0, RZ, 0xc0, !PT ;  /* 0x000001c003037812 */ /* 0x000fc800078ec0ff */
[----:B------:R-:W-:Y:S02]  /*08e0*/  LEA.HI R3, R3, R3, RZ, 0x1d ;  /* 0x0000000303037211 */ /* 0x000fe400078fe8ff */
[----:B-1----:R-:W-:Y:S02]  /*08f0*/  SHF.R.S32.HI R0, RZ, 0x1, R8 ;  /* 0x00000001ff007819 */ /* 0x002fe40000011408 */
[----:B------:R-:W-:Y:S02]  /*0900*/  LOP3.LUT R8, R2, 0x1c0, RZ, 0xc0, !PT ;  /* 0x000001c002087812 */ /* 0x000fe400078ec0ff */
[----:B------:R-:W-:Y:S01]  /*0910*/  LOP3.LUT R2, R10, 0x3fffffe, RZ, 0xc0, !PT ;  /* 0x03fffffe0a027812 */ /* 0x000fe200078ec0ff */
[C---:B------:R-:W-:Y:S01]  /*0920*/  IMAD.SHL.U32 R6, R0.reuse, 0x40, RZ ;  /* 0x0000004000067824 */ /* 0x040fe200078e00ff */
[----:B------:R-:W-:Y:S01]  /*0930*/  LOP3.LUT P0, RZ, R0, 0x2, RZ, 0xc0, !PT ;  /* 0x0000000200ff7812 */ /* 0x000fe2000780c0ff */
[----:B------:R-:W-:Y:S02]  /*0940*/  IMAD.SHL.U32 R0, R158, 0x10, RZ ;  /* 0x000000109e007824 */ /* 0x000fe400078e00ff */
[----:B------:R-:W-:Y:S01]  /*0950*/  IMAD.IADD R12, R4, 0x1, -R2 ;  /* 0x00000001040c7824 */ /* 0x000fe200078e0a02 */
[----:B------:R-:W-:Y:S01]  /*0960*/  SHF.R.S32.HI R4, RZ, 0x3, R9 ;  /* 0x00000003ff047819 */ /* 0x000fe20000011409 */
[----:B------:R-:W-:Y:S01]  /*0970*/  IMAD.SHL.U32 R2, R158, 0x400, RZ ;  /* 0x000004009e027824 */ /* 0x000fe200078e00ff */
[----:B------:R-:W-:Y:S01]  /*0980*/  LEA.HI.SX32 R18, R18, R0, 0x1e ;  /* 0x0000000012127211 */ /* 0x000fe200078ff2ff */
[----:B------:R-:W-:Y:S01]  /*0990*/  IMAD.U32 R9, RZ, RZ, UR13 ;  /* 0x0000000dff097e24 */ /* 0x000fe2000f8e00ff */
[----:B------:R-:W-:Y:S01]  /*09a0*/  LOP3.LUT R5, R8, 0x30, R0, 0xf8, !PT ;  /* 0x0000003008057812 */ /* 0x000fe200078ef800 */
[----:B------:R-:W-:Y:S01]  /*09b0*/  IMAD R14, R4, 0x8, R14 ;  /* 0x00000008040e7824 */ /* 0x000fe200078e020e */
[----:B------:R-:W-:Y:S01]  /*09c0*/  LOP3.LUT R0, R6, 0xc0, RZ, 0xc0, !PT ;  /* 0x000000c006007812 */ /* 0x000fe200078ec0ff */
[--C-:B------:R-:W-:Y:S01]  /*09d0*/  IMAD R147, R4, 0x200, R2.reuse ;  /* 0x0000020004937824 */ /* 0x100fe200078e0202 */
[----:B------:R-:W-:Y:S01]  /*09e0*/  IADD3 R17, R3, R17, R2 ;  /* 0x0000001103117210 */ /* 0x000fe20007ffe002 */
[----:B------:R-:W-:Y:S01]  /*09f0*/  STL [R1+0x10], R18 ;  /* 0x0000101201007387 */ /* 0x000fe20000100800 */
[----:B------:R-:W-:-:S02]  /*0a00*/  LOP3.LUT R4, R0, 0x8, R20, 0xf8, !PT ;  /* 0x0000000800047812 */ /* 0x000fc400078ef814 */
[----:B------:R-:W-:Y:S01]  /*0a10*/  SHF.R.U32.HI R2, RZ, 0x3, R0 ;  /* 0x00000003ff027819 */ /* 0x000fe20000011600 */
[----:B------:R-:W-:Y:S01]  /*0a20*/  IMAD.SHL.U32 R183, R17, 0x2, RZ ;  /* 0x0000000211b77824 */ /* 0x000fe200078e00ff */
[----:B------:R-:W-:Y:S01]  /*0a30*/  LOP3.LUT R3, R5, 0x8, R20, 0xf8, !PT ;  /* 0x0000000805037812 */ /* 0x000fe200078ef814 */
[----:B------:R-:W-:Y:S01]  /*0a40*/  IMAD.U32 R5, RZ, RZ, UR8 ;  /* 0x00000008ff057e24 */ /* 0x000fe2000f8e00ff */
[----:B------:R-:W-:Y:S01]  /*0a50*/  SHF.R.U32.HI R0, RZ, 0x3, R8 ;  /* 0x00000003ff007819 */ /* 0x000fe20000011608 */
[----:B------:R-:W-:Y:S01]  /*0a60*/  USHF.R.S32.HI UR8, URZ, 0x1f, UR49 ;  /* 0x0000001f3f087899 */ /* 0x000fe20008011431 */
[----:B------:R-:W-:Y:S01]  /*0a70*/  LOP3.LUT R4, R4, R2, RZ, 0x3c, !PT ;  /* 0x0000000204047212 */ /* 0x000fe200078e3cff */
[----:B------:R-:W-:Y:S01]  /*0a80*/  IMAD R2, R158, 0x200, R7 ;  /* 0x000002009e027824 */ /* 0x000fe200078e0207 */
[----:B------:R-:W-:Y:S01]  /*0a90*/  LOP3.LUT R5, R3, R0, RZ, 0x3c, !PT ;  /* 0x0000000003057212 */ /* 0x000fe200078e3cff */
[----:B------:R-:W-:Y:S01]  /*0aa0*/  IMAD.U32 R0, RZ, RZ, UR9 ;  /* 0x00000009ff007e24 */ /* 0x000fe2000f8e00ff */
[----:B------:R-:W-:Y:S01]  /*0ab0*/  USHF.R.S32.HI UR9, URZ, 0x1f, UR56 ;  /* 0x0000001f3f097899 */ /* 0x000fe20008011438 */
[----:B------:R-:W-:Y:S01]  /*0ac0*/  IMAD.U32 R3, RZ, RZ, UR8 ;  /* 0x00000008ff037e24 */ /* 0x000fe2000f8e00ff */
[----:B------:R-:W-:Y:S01]  /*0ad0*/  IADD3 R0, R18, -0x80, RZ ;  /* 0xffffff8012007810 */ /* 0x000fe20007ffe0ff */
[----:B------:R-:W-:Y:S01]  /*0ae0*/  IMAD R12, R12, 0x20, R2 ;  /* 0x000000200c0c7824 */ /* 0x000fe200078e0202 */
[----:B------:R-:W-:Y:S01]  /*0af0*/  @!UP5 UIMAD UR8, UR49, UR17, UR56 ;  /* 0x000000113108d2a4 */ /* 0x000fe2000f8e0238 */
[----:B------:R-:W-:Y:S01]  /*0b00*/  IMAD.U32 R146, R146, 0x20, R4 ;  /* 0x0000002092927824 */ /* 0x000fe200078e0004 */
[----:B------:R-:W-:Y:S01]  /*0b10*/  SHF.R.S32.HI R2, RZ, 0x1f, R0 ;  /* 0x0000001fff027819 */ /* 0x000fe20000011400 */
[----:B------:R-:W-:Y:S01]  /*0b20*/  IMAD.U32 R3, RZ, RZ, UR9 ;  /* 0x00000009ff037e24 */ /* 0x000fe2000f8e00ff */
[----:B------:R-:W-:Y:S01]  /*0b30*/  @UP5 UIMAD UR9, UR49, UR16, URZ ;  /* 0x00000010310952a4 */ /* 0x000fe2000f8e023f */
[----:B------:R-:W-:Y:S01]  /*0b40*/  IMAD.U32 R8, RZ, RZ, UR12 ;  /* 0x0000000cff087e24 */ /* 0x000fe2000f8e00ff */
[----:B------:R-:W-:Y:S01]  /*0b50*/  SHF.L.U64.HI R2, R0, 0x2, R2 ;  /* 0x0000000200027819 */ /* 0x000fe20000010202 */
[----:B------:R-:W-:Y:S01]  /*0b60*/  IMAD.U32 R0, RZ, RZ, UR5 ;  /* 0x00000005ff007e24 */ /* 0x000fe2000f8e00ff */
[----:B------:R-:W-:Y:S01]  /*0b70*/  UIMAD UR5, UR55, UR12, URZ ;  /* 0x0000000c370572a4 */ /* 0x000fe2000f8e023f */
[C---:B------:R-:W-:Y:S01]  /*0b80*/  IADD3 R176, R183.reuse, 0x40, RZ ;  /* 0x00000040b7b07810 */ /* 0x040fe20007ffe0ff */
[----:B------:R-:W-:Y:S01]  /*0b90*/  IMAD.U32 R3, RZ, RZ, UR9 ;  /* 0x00000009ff037e24 */ /* 0x000fe2000f8e00ff */
[----:B------:R-:W-:Y:S01]  /*0ba0*/  @!UP5 UIMAD UR8, UR8, UR16, URZ ;  /* 0x000000100808d2a4 */ /* 0x000fe2000f8e023f */
[C---:B------:R-:W-:Y:S01]  /*0bb0*/  @P4 IADD3 R176, R183.reuse, -0x40, RZ ;  /* 0xffffffc0b7b04810 */ /* 0x040fe20007ffe0ff */
[----:B------:R-:W-:Y:S01]  /*0bc0*/  IMAD.IADD R181, R183, 0x1, R177 ;  /* 0x00000001b7b57824 */ /* 0x000fe200078e02b1 */
[----:B------:R-:W-:Y:S01]  /*0bd0*/  SEL R145, R153, 0xffffffe0, !P0 ;  /* 0xffffffe099917807 */ /* 0x000fe20004000000 */
[----:B------:R1:W-:Y:S01]  /*0be0*/  STL [R1+0x40], R3 ;  /* 0x0000400301007387 */ /* 0x0003e20000100800 */
[----:B------:R-:W-:Y:S01]  /*0bf0*/  IMAD.IADD R182, R183, 0x1, R178 ;  /* 0x00000001b7b67824 */ /* 0x000fe200078e02b2 */
[----:B------:R-:W-:Y:S01]  /*0c00*/  UIMAD UR17, UR14, 0x78, URZ ;  /* 0x000000780e1178a4 */ /* 0x000fe2000f8e023f */
[----:B------:R-:W-:-:S02]  /*0c10*/  IMAD.IADD R177, R177, 0x1, R176 ;  /* 0x00000001b1b17824 */ /* 0x000fc400078e02b0 */
[----:B------:R-:W-:Y:S02]  /*0c20*/  IMAD R145, R146, 0x2, R145 ;  /* 0x0000000292917824 */ /* 0x000fe400078e0291 */
[----:B------:R-:W-:Y:S02]  /*0c30*/  IMAD.IADD R180, R181, 0x1, R178 ;  /* 0x00000001b5b47824 */ /* 0x000fe400078e02b2 */
[----:B------:R-:W-:Y:S02]  /*0c40*/  IMAD.IADD R179, R178, 0x1, R176 ;  /* 0x00000001b2b37824 */ /* 0x000fe400078e02b0 */
[----:B------:R-:W-:Y:S02]  /*0c50*/  IMAD.SHL.U32 R146, R146, 0x2, RZ ;  /* 0x0000000292927824 */ /* 0x000fe400078e00ff */
[----:B------:R-:W-:Y:S02]  /*0c60*/  IMAD.IADD R178, R178, 0x1, R177 ;  /* 0x00000001b2b27824 */ /* 0x000fe400078e02b1 */
[----:B-1----:R-:W-:Y:S01]  /*0c70*/  IMAD.U32 R3, RZ, RZ, UR4 ;  /* 0x00000004ff037e24 */ /* 0x002fe2000f8e00ff */
[----:B------:R-:W-:-:S02]  /*0c80*/  USHF.R.S32.HI UR4, URZ, 0x1f, UR19 ;  /* 0x0000001f3f047899 */ /* 0x000fc40008011413 */
[----:B------:R-:W-:Y:S02]  /*0c90*/  UIMAD UR19, UR14, 0x68, URZ ;  /* 0x000000680e1378a4 */ /* 0x000fe4000f8e023f */
[----:B------:R1:W-:Y:S04]  /*0ca0*/  STL [R1+0x3c], R3 ;  /* 0x00003c0301007387 */ /* 0x0003e80000100800 */
[----:B------:R2:W-:Y:S04]  /*0cb0*/  STL [R1+0xc], R2 ;  /* 0x00000c0201007387 */ /* 0x0005e80000100800 */
[----:B------:R3:W-:Y:S01]  /*0cc0*/  STL [R1+0x38], R0 ;  /* 0x0000380001007387 */ /* 0x0007e20000100800 */
[----:B-1----:R-:W-:Y:S01]  /*0cd0*/  IMAD.U32 R3, RZ, RZ, UR4 ;  /* 0x00000004ff037e24 */ /* 0x002fe2000f8e00ff */
[----:B------:R-:W-:Y:S01]  /*0ce0*/  USHF.L.U32 UR4, UR14, 0x7, URZ ;  /* 0x000000070e047899 */ /* 0x000fe2000800063f */
[----:B--2---:R-:W-:-:S03]  /*0cf0*/  IMAD.SHL.U32 R2, R19, 0x2, RZ ;  /* 0x0000000213027824 */ /* 0x004fc600078e00ff */
[----:B------:R1:W-:Y:S01]  /*0d00*/  STL [R1+0x34], R3 ;  /* 0x0000340301007387 */ /* 0x0003e20000100800 */
[----:B------:R-:W-:Y:S01]  /*0d10*/  UIADD3 UR16, -UR4, URZ, URZ ;  /* 0x0000003f04107290 */ /* 0x000fe2000fffe13f */
[----:B---3--:R-:W-:Y:S02]  /*0d20*/  SHF.R.S32.HI R0, RZ, 0x1, R10 ;  /* 0x00000001ff007819 */ /* 0x008fe4000001140a */
[----:B------:R-:W-:Y:S02]  /*0d30*/  LOP3.LUT R2, R2, 0x6, RZ, 0xc0, !PT ;  /* 0x0000000602027812 */ /* 0x000fe400078ec0ff */
[C---:B------:R-:W-:Y:S01]  /*0d40*/  LOP3.LUT P3, RZ, R0.reuse, 0x2, RZ, 0xc0, !PT ;  /* 0x0000000200ff7812 */ /* 0x040fe2000786c0ff */
[----:B------:R-:W-:Y:S02]  /*0d50*/  IMAD.SHL.U32 R0, R0, 0x40, RZ ;  /* 0x0000004000007824 */ /* 0x000fe400078e00ff */
[C---:B------:R-:W-:Y:S01]  /*0d60*/  IMAD R4, R11.reuse, 0x40, R2 ;  /* 0x000000400b047824 */ /* 0x040fe200078e0202 */
[----:B------:R-:W-:Y:S01]  /*0d70*/  R2P PR, R16, 0x6 ;  /* 0x0000000610007804 */ /* 0x000fe20000000000 */
[----:B------:R-:W-:Y:S01]  /*0d80*/  IMAD.SHL.U32 R2, R11, 0x8, RZ ;  /* 0x000000080b027824 */ /* 0x000fe200078e00ff */
[----:B------:R-:W-:-:S02]  /*0d90*/  LOP3.LUT R0, R0, 0xc0, RZ, 0xc0, !PT ;  /* 0x000000c000007812 */ /* 0x000fc400078ec0ff */
[----:B------:R-:W-:Y:S02]  /*0da0*/  LOP3.LUT P0, RZ, R13, 0x2, RZ, 0xc0, !PT ;  /* 0x000000020dff7812 */ /* 0x000fe4000780c0ff */
[----:B------:R-:W-:Y:S02]  /*0db0*/  LOP3.LUT R2, R2, 0x8, RZ, 0xc0, !PT ;  /* 0x0000000802027812 */ /* 0x000fe400078ec0ff */
[----:B------:R-:W-:Y:S02]  /*0dc0*/  SEL R148, R148, 0xffffffc0, !P2 ;  /* 0xffffffc094947807 */ /* 0x000fe40005000000 */
[----:B------:R-:W-:Y:S01]  /*0dd0*/  SEL R153, R153, 0xffffffe0, !P0 ;  /* 0xffffffe099997807 */ /* 0x000fe20004000000 */
[----:B-1----:R-:W-:Y:S01]  /*0de0*/  IMAD.U32 R3, RZ, RZ, UR5 ;  /* 0x00000005ff037e24 */ /* 0x002fe2000f8e00ff */
[----:B------:R-:W-:-:S04]  /*0df0*/  USHF.R.S32.HI UR5, URZ, 0x1f, UR4 ;  /* 0x0000001f3f057899 */ /* 0x000fc80008011404 */
[----:B------:R1:W-:Y:S04]  /*0e00*/  STL [R1+0x30], R3 ;  /* 0x0000300301007387 */ /* 0x0003e80000100800 */
[----:B------:R2:W-:Y:S01]  /*0e10*/  STL [R1+0x8], R4 ;  /* 0x0000080401007387 */ /* 0x0005e20000100800 */
[----:B-1----:R-:W-:Y:S02]  /*0e20*/  IMAD.U32 R3, RZ, RZ, UR4 ;  /* 0x00000004ff037e24 */ /* 0x002fe4000f8e00ff */
[----:B--2---:R-:W-:-:S03]  /*0e30*/  IMAD.SHL.U32 R4, R15, 0x10, RZ ;  /* 0x000000100f047824 */ /* 0x004fc600078e00ff */
[----:B------:R1:W-:Y:S02]  /*0e40*/  STL [R1+0x2c], R3 ;  /* 0x00002c0301007387 */ /* 0x0003e40000100800 */
[----:B------:R-:W-:Y:S02]  /*0e50*/  LOP3.LUT R7, R2, 0x10, R4, 0xf8, !PT ;  /* 0x0000001002077812 */ /* 0x000fe400078ef804 */
[----:B-1----:R-:W-:-:S04]  /*0e60*/  SHF.R.U32.HI R3, RZ, 0x3, R0 ;  /* 0x00000003ff037819 */ /* 0x002fc80000011600 */
[----:B------:R-:W-:Y:S01]  /*0e70*/  LOP3.LUT R8, R3, R0, R2, 0x1e, !PT ;  /* 0x0000000003087212 */ /* 0x000fe200078e1e02 */
[----:B------:R-:W-:Y:S02]  /*0e80*/  IMAD.SHL.U32 R0, R16, 0x40, RZ ;  /* 0x0000004010007824 */ /* 0x000fe400078e00ff */
[----:B------:R-:W-:Y:S02]  /*0e90*/  IMAD.SHL.U32 R2, R13, 0x40, RZ ;  /* 0x000000400d027824 */ /* 0x000fe400078e00ff */
[C---:B------:R-:W-:Y:S01]  /*0ea0*/  IMAD R3, R15.reuse, 0x200, R5 ;  /* 0x000002000f037824 */ /* 0x040fe200078e0205 */
[----:B------:R-:W-:Y:S01]  /*0eb0*/  LOP3.LUT R0, R0, 0x1c0, RZ, 0xc0, !PT ;  /* 0x000001c000007812 */ /* 0x000fe200078ec0ff */
[----:B------:R-:W-:Y:S01]  /*0ec0*/  IMAD.SHL.U32 R5, R15, 0x8, RZ ;  /* 0x000000080f057824 */ /* 0x000fe200078e00ff */
[----:B------:R-:W-:Y:S01]  /*0ed0*/  LOP3.LUT R2, R2, 0xc0, RZ, 0xc0, !PT ;  /* 0x000000c002027812 */ /* 0x000fe200078ec0ff */
[----:B------:R-:W-:Y:S01]  /*0ee0*/  IMAD.IADD R8, R8, 0x1, R12 ;  /* 0x0000000108087824 */ /* 0x000fe200078e020c */
[----:B------:R-:W-:-:S02]  /*0ef0*/  SHF.R.U32.HI R6, RZ, 0x3, R0 ;  /* 0x00000003ff067819 */ /* 0x000fc40000011600 */
[----:B------:R-:W-:Y:S02]  /*0f00*/  LOP3.LUT R5, R5, 0x8, RZ, 0xc0, !PT ;  /* 0x0000000805057812 */ /* 0x000fe400078ec0ff */
[--C-:B------:R-:W-:Y:S02]  /*0f10*/  SHF.R.U32.HI R4, RZ, 0x3, R2.reuse ;  /* 0x00000003ff047819 */ /* 0x100fe40000011602 */
[--C-:B------:R-:W-:Y:S01]  /*0f20*/  LOP3.LUT R6, R6, R0, R5.reuse, 0x1e, !PT ;  /* 0x0000000006067212 */ /* 0x100fe200078e1e05 */
[----:B------:R-:W-:Y:S01]  /*0f30*/  IMAD.SHL.U32 R0, R14, 0x20, RZ ;  /* 0x000000200e007824 */ /* 0x000fe200078e00ff */
[C---:B------:R-:W-:Y:S02]  /*0f40*/  LOP3.LUT R5, R4.reuse, R2, R5, 0x1e, !PT ;  /* 0x0000000204057212 */ /* 0x040fe400078e1e05 */
[----:B------:R-:W-:Y:S01]  /*0f50*/  LOP3.LUT R2, R4, R7, R2, 0x1e, !PT ;  /* 0x0000000704027212 */ /* 0x000fe200078e1e02 */
[----:B------:R-:W-:Y:S01]  /*0f60*/  IMAD R158, R158, 0x200, R0 ;  /* 0x000002009e9e7824 */ /* 0x000fe200078e0200 */
[----:B------:R-:W-:Y:S01]  /*0f70*/  LEA R4, R8, 0x6000, 0x1 ;  /* 0x0000600008047811 */ /* 0x000fe200078e08ff */
[----:B------:R-:W-:-:S02]  /*0f80*/  IMAD.IADD R147, R147, 0x1, R6 ;  /* 0x0000000193937824 */ /* 0x000fc400078e0206 */
[----:B------:R-:W-:Y:S02]  /*0f90*/  IMAD.IADD R152, R0, 0x1, R2 ;  /* 0x0000000100987824 */ /* 0x000fe400078e0202 */
[----:B------:R-:W-:Y:S01]  /*0fa0*/  IMAD.U32 R0, RZ, RZ, UR8 ;  /* 0x00000008ff007e24 */ /* 0x000fe2000f8e00ff */
[----:B------:R-:W-:Y:S01]  /*0fb0*/  LEA R147, R147, 0x8000, 0x1 ;  /* 0x0000800093937811 */ /* 0x000fe200078e08ff */
[----:B------:R-:W-:Y:S02]  /*0fc0*/  IMAD.IADD R158, R158, 0x1, R5 ;  /* 0x000000019e9e7824 */ /* 0x000fe400078e0205 */
[----:B------:R-:W-:Y:S01]  /*0fd0*/  IMAD.SHL.U32 R2, R3, 0x2, RZ ;  /* 0x0000000203027824 */ /* 0x000fe200078e00ff */
[----:B------:R1:W-:Y:S01]  /*0fe0*/  STL [R1+0x20], R0 ;  /* 0x0000200001007387 */ /* 0x0003e20000100800 */
[C---:B------:R-:W-:Y:S01]  /*0ff0*/  IADD3 R154, R147.reuse, 0x20, RZ ;  /* 0x00000020939a7810 */ /* 0x040fe20007ffe0ff */
[C---:B------:R-:W-:Y:S01]  /*1000*/  IMAD.IADD R149, R147.reuse, 0x1, R148 ;  /* 0x0000000193957824 */ /* 0x040fe200078e0294 */
[----:B------:R-:W-:-:S04]  /*1010*/  @P1 IADD3 R154, R147, -0x20, RZ ;  /* 0xffffffe0939a1810 */ /* 0x000fc80007ffe0ff */
[----:B------:R-:W-:Y:S01]  /*1020*/  IADD3 R157, R154, 0x2000, RZ ;  /* 0x000020009a9d7810 */ /* 0x000fe20007ffe0ff */
[----:B------:R-:W-:Y:S01]  /*1030*/  IMAD.IADD R148, R148, 0x1, R154 ;  /* 0x0000000194947824 */ /* 0x000fe200078e029a */
[C---:B------:R-:W-:Y:S02]  /*1040*/  IADD3 R156, R154.reuse, 0x4000, RZ ;  /* 0x000040009a9c7810 */ /* 0x040fe40007ffe0ff */
[----:B------:R-:W-:Y:S01]  /*1050*/  IADD3 R155, R154, 0x6000, RZ ;  /* 0x000060009a9b7810 */ /* 0x000fe20007ffe0ff */
[----:B-1----:R-:W-:-:S05]  /*1060*/  IMAD.U32 R0, RZ, RZ, UR5 ;  /* 0x00000005ff007e24 */ /* 0x002fca000f8e00ff */
[----:B------:R1:W-:Y:S04]  /*1070*/  STL [R1+0x28], R0 ;  /* 0x0000280001007387 */ /* 0x0003e80000100800 */
[----:B------:R2:W-:Y:S01]  /*1080*/  STL [R1+0x14], R4 ;  /* 0x0000140401007387 */ /* 0x0005e20000100800 */
[C---:B-1----:R-:W-:Y:S02]  /*1090*/  IADD3 R0, R4.reuse, 0x20, RZ ;  /* 0x0000002004007810 */ /* 0x042fe40007ffe0ff */
[----:B------:R-:W-:-:S05]  /*10a0*/  @P3 IADD3 R0, R4, -0x20, RZ ;  /* 0xffffffe004003810 */ /* 0x000fca0007ffe0ff */
[----:B------:R2:W-:Y:S02]  /*10b0*/  STL [R1+0x18], R0 ;  /* 0x0000180001007387 */ /* 0x0005e40000100800 */
.L_x_44:
[----:B------:R-:W-:Y:S02]  /*10c0*/  ULDC.64 UR8, c[0x0][0x250] ;  /* 0x0000940000087ab9 */ /* 0x000fe40000000a00 */
[----:B------:R-:W-:Y:S02]  /*10d0*/  UISETP.NE.U32.AND UP3, UPT, URZ, UR8, UPT ;  /* 0x000000083f00728c */ /* 0x000fe4000bf65070 */
[----:B------:R-:W-:Y:S02]  /*10e0*/  USHF.L.U32 UR10, UR49, 0x2, URZ ;  /* 0x00000002310a7899 */ /* 0x000fe4000800063f */
[----:B------:R-:W-:Y:S02]  /*10f0*/  UISETP.NE.AND.EX UP3, UPT, URZ, UR9, UPT, UP3 ;  /* 0x000000093f00728c */ /* 0x000fe4000bf65330 */
[----:B------:R-:W-:Y:S02]  /*1100*/  USHF.R.S32.HI UR58, URZ, 0x1f, UR49 ;  /* 0x0000001f3f3a7899 */ /* 0x000fe40008011431 */
[----:B------:R-:W-:-:S02]  /*1110*/  ULDC.U8 UR4, c[0x0][0x312] ;  /* 0x0000c48000047ab9 */ /* 0x000fc40000000000 */
[----:B------:R-:W-:Y:S01]  /*1120*/  USHF.L.U64.HI UR5, UR49, 0x2, UR58 ;  /* 0x0000000231057899 */ /* 0x000fe2000801023a */
[----:B------:R-:W-:Y:S01]  /*1130*/  PLOP3.LUT P0, PT, PT, PT, UP3, 0x80, 0x0 ;  /* 0x000000000000781c */ /* 0x000fe20003f0f038 */
[----:B------:R-:W-:Y:S02]  /*1140*/  UISETP.NE.AND UP4, UPT, UR4, URZ, UPT ;  /* 0x0000003f0400728c */ /* 0x000fe4000bf85270 */
[----:B------:R-:W-:Y:S02]  /*1150*/  ULDC.64 UR34, c[0x0][0x118] ;  /* 0x0000460000227ab9 */ /* 0x000fe40000000a00 */
[----:B------:R-:W-:-:S04]  /*1160*/  @UP3 UIADD3 UR8, UP0, UR10, UR8, URZ ;  /* 0x000000080a083290 */ /* 0x000fc8000ff1e03f */
[----:B------:R-:W-:Y:S02]  /*1170*/  @UP3 UIADD3.X UR9, UR5, UR9, URZ, UP0, !UPT ;  /* 0x0000000905093290 */ /* 0x000fe400087fe43f */
[----:B-12---:R-:W-:-:S04]  /*1180*/  IMAD.U32 R8, RZ, RZ, UR8 ;  /* 0x00000008ff087e24 */ /* 0x006fc8000f8e00ff */
[----:B------:R-:W-:Y:S01]  /*1190*/  IMAD.U32 R9, RZ, RZ, UR9 ;  /* 0x00000009ff097e24 */ /* 0x000fe2000f8e00ff */
[----:B------:R-:W-:Y:S02]  /*11a0*/  ULDC.64 UR8, c[0x0][0x240] ;  /* 0x0000900000087ab9 */ /* 0x000fe40000000a00 */
[----:B------:R-:W-:Y:S02]  /*11b0*/  UISETP.NE.U32.AND UP1, UPT, URZ, UR8, UPT ;  /* 0x000000083f00728c */ /* 0x000fe4000bf25070 */
[----:B------:R-:W-:Y:S01]  /*11c0*/  UIADD3 UR8, UP0, UR10, UR8, URZ ;  /* 0x000000080a087290 */ /* 0x000fe2000ff1e03f */
[----:B---3--:R-:W3:Y:S01]  /*11d0*/  @P0 LDG.E R8, [R8.64] ;  /* 0x0000002208080981 */ /* 0x008ee2000c1e1900 */
[----:B------:R-:W-:Y:S02]  /*11e0*/  UISETP.NE.AND.EX UP1, UPT, URZ, UR9, UPT, UP1 ;  /* 0x000000093f00728c */ /* 0x000fe4000bf25310 */
[----:B------:R-:W-:Y:S02]  /*11f0*/  UIADD3.X UR4, UR5, UR9, URZ, UP0, !UPT ;  /* 0x0000000905047290 */ /* 0x000fe400087fe43f */
[----:B------:R-:W-:Y:S01]  /*1200*/  IMAD.U32 R6, RZ, RZ, UR8 ;  /* 0x00000008ff067e24 */ /* 0x000fe2000f8e00ff */
[----:B------:R-:W-:Y:S01]  /*1210*/  ULDC.64 UR8, c[0x0][0x248] ;  /* 0x0000920000087ab9 */ /* 0x000fe20000000a00 */
[----:B------:R-:W-:Y:S01]  /*1220*/  PLOP3.LUT P2, PT, PT, PT, UP1, 0x80, 0x0 ;  /* 0x000000000000781c */ /* 0x000fe20003f4f018 */
[----:B------:R-:W-:Y:S01]  /*1230*/  UISETP.EQ.U32.AND UP2, UPT, URZ, UR8, UPT ;  /* 0x000000083f00728c */ /* 0x000fe2000bf42070 */
[----:B------:R-:W-:Y:S01]  /*1240*/  IMAD.U32 R7, RZ, RZ, UR4 ;  /* 0x00000004ff077e24 */ /* 0x000fe2000f8e00ff */
[----:B------:R-:W-:-:S02]  /*1250*/  UIADD3 UR8, UP0, UR10, UR8, URZ ;  /* 0x000000080a087290 */ /* 0x000fc4000ff1e03f */
[----:B------:R-:W-:Y:S02]  /*1260*/  UISETP.EQ.OR.EX UP2, UPT, URZ, UR9, !UP4, UP2 ;  /* 0x000000093f00728c */ /* 0x000fe4000e742720 */
[----:B------:R-:W-:Y:S02]  /*1270*/  UIADD3.X UR9, UR5, UR9, URZ, UP0, !UPT ;  /* 0x0000000905097290 */ /* 0x000fe400087fe43f */
[----:B--2---:R-:W-:Y:S02]  /*1280*/  MOV R4, UR8 ;  /* 0x0000000800047c02 */ /* 0x004fe40008000f00 */
[----:B------:R-:W-:Y:S02]  /*1290*/  PLOP3.LUT P1, PT, PT, PT, UP2, 0x80, 0x0 ;  /* 0x000000000000781c */ /* 0x000fe40003f2f028 */
[----:B------:R1:W2:Y:S01]  /*12a0*/  @P2 LDG.E R3, [R6.64] ;  /* 0x0000002206032981 */ /* 0x0002a2000c1e1900 */
[----:B------:R-:W-:-:S10]  /*12b0*/  MOV R5, UR9 ;  /* 0x0000000900057c02 */ /* 0x000fd40008000f00 */
[----:B----4-:R-:W4:Y:S04]  /*12c0*/  @!P1 LDG.E R0, [R4.64] ;  /* 0x0000002204009981 */ /* 0x010f28000c1e1900 */
[----:B-1---5:R-:W5:Y:S01]  /*12d0*/  @P2 LDG.E R6, [R6.64+0x4] ;  /* 0x0000042206062981 */ /* 0x022f62000c1e1900 */
[----:B------:R-:W-:Y:S02]  /*12e0*/  UMOV UR4, 0xffffffff ;  /* 0xffffffff00047882 */ /* 0x000fe40000000000 */
[----:B------:R-:W-:Y:S02]  /*12f0*/  UMOV UR32, URZ ;  /* 0x0000003f00207c82 */ /* 0x000fe40008000000 */
[----:B------:R-:W-:Y:S02]  /*1300*/  UMOV UR36, 0xffffffff ;  /* 0xffffffff00247882 */ /* 0x000fe40000000000 */
[----:B------:R-:W-:Y:S01]  /*1310*/  ULDC UR8, c[0x0][0x218] ;  /* 0x0000860000087ab9 */ /* 0x000fe20000000800 */
[----:B---3--:R1:W3:Y:S01]  /*1320*/  @P0 R2UR UR32, R8 ;  /* 0x00000000082003c2 */ /* 0x0082e200000e0000 */
[----:B------:R-:W-:-:S07]  /*1330*/  ISETP.NE.U32.AND P0, PT, RZ, c[0x0][0x248], PT ;  /* 0x00009200ff007a0c */ /* 0x000fce0003f05070 */
[----:B--2---:R-:W2:Y:S01]  /*1340*/  @P2 R2UR UR4, R3 ;  /* 0x00000000030423c2 */ /* 0x004ea200000e0000 */
[----:B------:R-:W-:-:S07]  /*1350*/  ISETP.NE.AND.EX P0, PT, RZ, c[0x0][0x24c], PT, P0 ;  /* 0x00009300ff007a0c */ /* 0x000fce0003f05300 */
[----:B-----5:R-:W2:Y:S08]  /*1360*/  @P2 R2UR UR14, R6 ;  /* 0x00000000060e23c2 */ /* 0x020eb000000e0000 */
[----:B----4-:R1:W4:Y:S01]  /*1370*/  @!P1 R2UR UR36, R0 ;  /* 0x00000000002493c2 */ /* 0x01032200000e0000 */
[----:B--2---:R-:W-:-:S07]  /*1380*/  @UP1 UIADD3 UR14, UR14, -UR4, URZ ;  /* 0x800000040e0e1290 */ /* 0x004fce000fffe03f */
[----:B------:R-:W-:Y:S01]  /*1390*/  @!UP1 ULDC UR14, c[0x0][0x214] ;  /* 0x00008500000e9ab9 */ /* 0x000fe20000000800 */
[----:B------:R-:W-:Y:S05]  /*13a0*/  @!P0 BRA `(.L_x_0) ;  /* 0x0000007000008947 */ /* 0x000fea0003800000 */
[----:B-1-34-:R-:W-:-:S13]  /*13b0*/  PLOP3.LUT P0, PT, PT, PT, UP4, 0x80, 0x0 ;  /* 0x000000000000781c */ /* 0x01afda0003f0f048 */
[----:B------:R-:W2:Y:S04]  /*13c0*/  @P0 LDG.E R0, [R4.64+0x4] ;  /* 0x0000042204000981 */ /* 0x000ea8000c1e1900 */
[----:B------:R-:W3:Y:S01]  /*13d0*/  @!P0 LDG.E R4, [R4.64] ;  /* 0x0000002204048981 */ /* 0x000ee2000c1e1900 */
[----:B--2---:R-:W1:Y:S02]  /*13e0*/  @P0 R2UR UR8, R0 ;  /* 0x00000000000803c2 */ /* 0x004e6400000e0000 */
[----:B-1----:R-:W-:-:S11]  /*13f0*/  @UP4 UIADD3 UR8, UR8, -UR36, URZ ;  /* 0x8000002408084290 */ /* 0x002fd6000fffe03f */
[----:B---3--:R1:W2:Y:S01]  /*1400*/  @!P0 R2UR UR8, R4 ;  /* 0x00000000040883c2 */ /* 0x0082a200000e0000 */
[----:B------:R-:W-:-:S07]  /*1410*/  DEPBAR.LE SB1, 0x0, {2} ;  /* 0x000090040000791a */ /* 0x000fce0000000000 */
.L_x_0:
[----:B-1-34-:R-:W-:Y:S02]  /*1420*/  ULDC.64 UR12, c[0x0][0x258] ;  /* 0x00009600000c7ab9 */ /* 0x01afe40000000a00 */
[----:B------:R-:W-:Y:S02]  /*1430*/  UISETP.NE.U32.AND UP2, UPT, URZ, UR12, UPT ;  /* 0x0000000c3f00728c */ /* 0x000fe4000bf45070 */
[----:B------:R-:W-:Y:S02]  /*1440*/  ULDC UR9, c[0x0][0x21c] ;  /* 0x0000870000097ab9 */ /* 0x000fe40000000800 */
[----:B------:R-:W-:-:S06]  /*1450*/  UISETP.NE.AND.EX UP2, UPT, URZ, UR13, UPT, UP2 ;  /* 0x0000000d3f00728c */ /* 0x000fcc000bf45320 */
[----:B------:R-:W-:-:S05]  /*1460*/  PLOP3.LUT P0, PT, PT, PT, UP2, 0x80, 0x0 ;  /* 0x000000000000781c */ /* 0x000fca0003f0f028 */
[----:B------:R-:W-:-:S04]  /*1470*/  @UP2 UIADD3 UR12, UP0, UR10, UR12, URZ ;  /* 0x0000000c0a0c2290 */ /* 0x000fc8000ff1e03f */
[----:B------:R-:W-:Y:S02]  /*1480*/  @UP2 UIADD3.X UR13, UR5, UR13, URZ, UP0, !UPT ;  /* 0x0000000d050d2290 */ /* 0x000fe400087fe43f */
[----:B------:R-:W-:-:S04]  /*1490*/  IMAD.U32 R4, RZ, RZ, UR12 ;  /* 0x0000000cff047e24 */ /* 0x000fc8000f8e00ff */
[----:B------:R-:W-:Y:S01]  /*14a0*/  IMAD.U32 R5, RZ, RZ, UR13 ;  /* 0x0000000dff057e24 */ /* 0x000fe2000f8e00ff */
[----:B------:R-:W-:Y:S02]  /*14b0*/  ULDC.64 UR12, c[0x0][0x268] ;  /* 0x00009a00000c7ab9 */ /* 0x000fe40000000a00 */
[----:B------:R-:W-:Y:S02]  /*14c0*/  @!UP2 UISETP.NE.U32.AND UP0, UPT, URZ, UR12, UPT ;  /* 0x0000000c3f00a28c */ /* 0x000fe4000bf05070 */
[----:B------:R-:W2:Y:S02]  /*14d0*/  @P0 LDG.E R0, [R4.64] ;  /* 0x0000002204000981 */ /* 0x000ea4000c1e1900 */
[----:B------:R-:W-:-:S04]  /*14e0*/  @!UP2 UISETP.NE.AND.EX UP0, UPT, URZ, UR13, UPT, UP0 ;  /* 0x0000000d3f00a28c */ /* 0x000fc8000bf05300 */
[----:B------:R-:W-:Y:S01]  /*14f0*/  @!UP2 USEL UR9, URZ, UR9, !UP0 ;  /* 0x000000093f09a287 */ /* 0x000fe2000c000000 */
[----:B--2---:R-:W1:Y:S02]  /*1500*/  @P0 R2UR UR5, R0 ;  /* 0x00000000000503c2 */ /* 0x004e6400000e0000 */
[----:B-1----:R-:W-:Y:S02]  /*1510*/  @UP2 UIADD3 UR5, UR5, -UR32, URZ ;  /* 0x8000002005052290 */ /* 0x002fe4000fffe03f */
[----:B------:R-:W-:Y:S02]  /*1520*/  @!UP2 UIADD3 UR5, UR9, UR8, -UR32 ;  /* 0x000000080905a290 */ /* 0x000fe4000fffe820 */
[----:B------:R-:W-:-:S04]  /*1530*/  USHF.L.U32 UR8, UR11, 0x7, URZ ;  /* 0x000000070b087899 */ /* 0x000fc8000800063f */
[----:B------:R-:W-:-:S06]  /*1540*/  UISETP.GT.AND UP0, UPT, UR5, UR8, UPT ;  /* 0x000000080500728c */ /* 0x000fcc000bf04270 */
[----:B------:R-:W-:-:S13]  /*1550*/  PLOP3.LUT P0, PT, PT, PT, UP0, 0x80, 0x0 ;  /* 0x000000000000781c */ /* 0x000fda0003f0f008 */
[----:B------:R-:W-:Y:S05]  /*1560*/  @!P0 BRA `(.L_x_1) ;  /* 0x0000703000008947 */ /* 0x000fea0003800000 */
[----:B------:R-:W-:Y:S02]  /*1570*/  ULDC.64 UR38, c[0x0][0x178] ;  /* 0x00005e0000267ab9 */ /* 0x000fe40000000a00 */
[----:B------:R-:W-:Y:S02]  /*1580*/  UIMAD UR9, UR58, UR38, URZ ;  /* 0x000000263a0972a4 */ /* 0x000fe4000f8e023f */
[----:B------:R-:W-:Y:S02]  /*1590*/  UISETP.NE.AND UP2, UPT, UR4, -0x1, UPT ;  /* 0xffffffff0400788c */ /* 0x000fe4000bf45270 */
[----:B------:R-:W-:Y:S02]  /*15a0*/  UIMAD UR9, UR49, UR39, UR9 ;  /* 0x00000027310972a4 */ /* 0x000fe4000f8e0209 */
[----:B------:R-:W-:Y:S02]  /*15b0*/  UIMAD.WIDE.U32 UR38, UR49, UR38, URZ ;  /* 0x00000026312672a5 */ /* 0x000fe4000f8e003f */
[----:B------:R-:W-:-:S02]  /*15c0*/  ULDC.64 UR40, c[0x0][0x190] ;  /* 0x0000640000287ab9 */ /* 0x000fc40000000a00 */
[----:B------:R-:W-:Y:S02]  /*15d0*/  UIADD3 UR53, UR39, UR9, URZ ;  /* 0x0000000927357290 */ /* 0x000fe4000fffe03f */
[----:B------:R-:W-:Y:S02]  /*15e0*/  UIMAD.WIDE.U32 UR12, UR4, UR40, URZ ;  /* 0x00000028040c72a5 */ /* 0x000fe4000f8e003f */
[----:B------:R-:W-:Y:S02]  /*15f0*/  UIMAD UR9, UR4, UR41, URZ ;  /* 0x00000029040972a4 */ /* 0x000fe4000f8e023f */
[----:B------:R-:W-:Y:S02]  /*1600*/  UISETP.NE.AND UP0, UPT, UR36, -0x1, UPT ;  /* 0xffffffff2400788c */ /* 0x000fe4000bf05270 */
[----:B------:R-:W-:Y:S02]  /*1610*/  @UP2 UIADD3 UR53, UR13, UR9, URZ ;  /* 0x000000090d352290 */ /* 0x000fe4000fffe03f */
[----:B------:R-:W-:-:S02]  /*1620*/  UIADD3 UR9, UR14, 0x7f, URZ ;  /* 0x0000007f0e097890 */ /* 0x000fc4000fffe03f */
[----:B------:R-:W-:Y:S01]  /*1630*/  USEL UR57, UR38, UR12, !UP2 ;  /* 0x0000000c26397287 */ /* 0x000fe2000d000000 */
[----:B------:R-:W-:Y:S01]  /*1640*/  PLOP3.LUT P1, PT, PT, PT, UP0, 0x80, 0x0 ;  /* 0x000000000000781c */ /* 0x000fe20003f2f008 */
[----:B------:R-:W-:Y:S02]  /*1650*/  USHF.R.S32.HI UR10, URZ, 0x1f, UR9 ;  /* 0x0000001f3f0a7899 */ /* 0x000fe40008011409 */
[----:B------:R-:W-:Y:S02]  /*1660*/  ULDC.64 UR38, c[0x0][0x198] ;  /* 0x0000660000267ab9 */ /* 0x000fe40000000a00 */
[----:B------:R-:W-:Y:S02]  /*1670*/  ULEA.HI UR10, UR10, UR9, URZ, 0x7 ;  /* 0x000000090a0a7291 */ /* 0x000fe4000f8f383f */
[----:B------:R-:W-:Y:S02]  /*1680*/  @UP0 UIADD3 UR9, UR32, UR36, URZ ;  /* 0x0000002420090290 */ /* 0x000fe4000fffe03f */
[----:B------:R-:W-:-:S02]  /*1690*/  USHF.R.S32.HI UR52, URZ, 0x7, UR10 ;  /* 0x000000073f347899 */ /* 0x000fc4000801140a */
[----:B------:R-:W-:-:S04]  /*16a0*/  @UP0 UIMAD.WIDE.U32 UR12, UR9, UR38, URZ ;  /* 0x00000026090c02a5 */ /* 0x000fc8000f8e003f */
[----:B------:R-:W-:-:S03]  /*16b0*/  @UP0 UIMAD UR43, UR9, UR39, UR13 ;  /* 0x00000027092b02a4 */ /* 0x000fc6000f8e020d */
[----:B------:R-:W-:Y:S02]  /*16c0*/  @UP0 UMOV UR42, UR12 ;  /* 0x0000000c002a0c82 */ /* 0x000fe40008000000 */
[----:B------:R-:W-:-:S04]  /*16d0*/  ULOP3.LUT UR12, UR10, 0xffffff80, URZ, 0xc0, !UPT ;  /* 0xffffff800a0c7892 */ /* 0x000fc8000f8ec03f */
[----:B------:R-:W-:-:S04]  /*16e0*/  UIADD3 UR12, UR12, -0x80, URZ ;  /* 0xffffff800c0c7890 */ /* 0x000fc8000fffe03f */
[----:B------:R-:W-:Y:S01]  /*16f0*/  USHF.R.S32.HI UR46, URZ, 0x1f, UR12 ;  /* 0x0000001f3f2e7899 */ /* 0x000fe2000801140c */
[----:B------:R-:W-:Y:S05]  /*1700*/  @P1 BRA `(.L_x_2) ;  /* 0x000000c000001947 */ /* 0x000fea0003800000 */
[----:B------:R-:W-:Y:S02]  /*1710*/  USHF.R.S32.HI UR9, URZ, 0x1f, UR32 ;  /* 0x0000001f3f097899 */ /* 0x000fe40008011420 */
[----:B------:R-:W-:Y:S02]  /*1720*/  ULDC.64 UR38, c[0x0][0x198] ;  /* 0x0000660000267ab9 */ /* 0x000fe40000000a00 */
[----:B------:R-:W-:Y:S02]  /*1730*/  UIMAD UR9, UR9, UR38, URZ ;  /* 0x00000026090972a4 */ /* 0x000fe4000f8e023f */
[----:B------:R-:W-:Y:S02]  /*1740*/  ULDC.64 UR40, c[0x0][0x180] ;  /* 0x0000600000287ab9 */ /* 0x000fe40000000a00 */
[----:B------:R-:W-:Y:S02]  /*1750*/  UIMAD UR10, UR32, UR39, UR9 ;  /* 0x00000027200a72a4 */ /* 0x000fe4000f8e0209 */
[----:B------:R-:W-:-:S02]  /*1760*/  UIMAD.WIDE.U32 UR38, UR32, UR38, URZ ;  /* 0x00000026202672a5 */ /* 0x000fc4000f8e003f */
[----:B------:R-:W-:Y:S02]  /*1770*/  UIMAD UR9, UR58, UR40, URZ ;  /* 0x000000283a0972a4 */ /* 0x000fe4000f8e023f */
[----:B------:R-:W-:Y:S02]  /*1780*/  UIADD3 UR39, UR39, UR10, URZ ;  /* 0x0000000a27277290 */ /* 0x000fe4000fffe03f */
[----:B------:R-:W-:Y:S02]  /*1790*/  UIMAD UR9, UR49, UR41, UR9 ;  /* 0x00000029310972a4 */ /* 0x000fe4000f8e0209 */
[----:B------:R-:W-:-:S04]  /*17a0*/  UIMAD.WIDE.U32 UR38, UR49, UR40, UR38 ;  /* 0x00000028312672a5 */ /* 0x000fc8000f8e0026 */
[----:B------:R-:W-:-:S03]  /*17b0*/  UIADD3 UR43, UR39, UR9, URZ ;  /* 0x00000009272b7290 */ /* 0x000fc6000fffe03f */
[----:B------:R-:W-:Y:S02]  /*17c0*/  UMOV UR42, UR38 ;  /* 0x00000026002a7c82 */ /* 0x000fe40008000000 */
.L_x_2:
[----:B------:R-:W-:Y:S02]  /*17d0*/  @UP0 UIADD3 UR9, UR32, UR36, URZ ;  /* 0x0000002420090290 */ /* 0x000fe4000fffe03f */
[----:B------:R-:W-:Y:S02]  /*17e0*/  ULDC.64 UR40, c[0x0][0x1a0] ;  /* 0x0000680000287ab9 */ /* 0x000fe40000000a00 */
[----:B------:R-:W-:-:S04]  /*17f0*/  @UP0 UIMAD.WIDE.U32 UR38, UR9, UR40, URZ ;  /* 0x00000028092602a5 */ /* 0x000fc8000f8e003f */
[----:B------:R-:W-:-:S03]  /*1800*/  @UP0 UIMAD UR51, UR9, UR41, UR39 ;  /* 0x00000029093302a4 */ /* 0x000fc6000f8e0227 */
[----:B------:R-:W-:Y:S01]  /*1810*/  @UP0 UMOV UR50, UR38 ;  /* 0x0000002600320c82 */ /* 0x000fe20008000000 */
        /* <DEDUP_REMOVED lines=13> */
.L_x_3:
[----:B------:R-:W2:Y:S01]  /*18f0*/  LDL R0, [R1+0x30] ;  /* 0x0000300001007983 */ /* 0x000ea20000100800 */
[----:B------:R-:W-:-:S03]  /*1900*/  ULDC.64 UR40, c[0x0][0x370] ;  /* 0x0000dc0000287ab9 */ /* 0x000fc60000000a00 */
[----:B------:R-:W3:Y:S04]  /*1910*/  LDL R5, [R1+0x38] ;  /* 0x0000380001057983 */ /* 0x000ee80000100800 */
[----:B------:R-:W4:Y:S04]  /*1920*/  LDL R4, [R1+0x44] ;  /* 0x0000440001047983 */ /* 0x000f280000100800 */
[----:B------:R-:W2:Y:S01]  /*1930*/  LDL R3, [R1+0x40] ;  /* 0x0000400001037983 */ /* 0x000ea20000100800 */
[----:B------:R-:W-:-:S04]  /*1940*/  @UP2 UIMAD.WIDE.U32 UR38, UR4, UR40, URZ ;  /* 0x00000028042622a5 */ /* 0x000fc8000f8e003f */
[----:B------:R-:W-:-:S03]  /*1950*/  @UP2 UIMAD UR47, UR4, UR41, UR39 ;  /* 0x00000029042f22a4 */ /* 0x000fc6000f8e0227 */
[----:B------:R-:W-:Y:S02]  /*1960*/  @UP2 UMOV UR44, UR38 ;  /* 0x00000026002c2c82 */ /* 0x000fe40008000000 */
[----:B------:R-:W-:Y:S02]  /*1970*/  ULDC.64 UR38, c[0x0][0x368] ;  /* 0x0000da0000267ab9 */ /* 0x000fe40000000a00 */
[----:B------:R-:W-:-:S04]  /*1980*/  @!UP2 UIMAD UR9, UR58, UR38, URZ ;  /* 0x000000263a09a2a4 */ /* 0x000fc8000f8e023f */
[----:B------:R-:W-:Y:S02]  /*1990*/  @!UP2 UIMAD UR9, UR49, UR39, UR9 ;  /* 0x000000273109a2a4 */ /* 0x000fe4000f8e0209 */
[----:B------:R-:W-:Y:S02]  /*19a0*/  @!UP2 UIMAD.WIDE.U32 UR38, UR49, UR38, URZ ;  /* 0x000000263126a2a5 */ /* 0x000fe4000f8e003f */
[----:B------:R-:W-:Y:S02]  /*19b0*/  ULDC UR13, c[0x0][0x224] ;  /* 0x00008900000d7ab9 */ /* 0x000fe40000000800 */
[----:B------:R-:W-:Y:S02]  /*19c0*/  @!UP2 UIADD3 UR47, UR39, UR9, URZ ;  /* 0x00000009272fa290 */ /* 0x000fe4000fffe03f */
[----:B------:R-:W-:Y:S02]  /*19d0*/  UIMAD.WIDE.U32 UR40, UR49, UR13, URZ ;  /* 0x0000000d312872a5 */ /* 0x000fe4000f8e003f */
[----:B------:R-:W-:-:S02]  /*19e0*/  @!UP2 UMOV UR44, UR38 ;  /* 0x00000026002cac82 */ /* 0x000fc40008000000 */
[----:B------:R-:W-:Y:S01]  /*19f0*/  UIMAD.WIDE.U32 UR38, UR54, UR4, URZ ;  /* 0x00000004362672a5 */ /* 0x000fe2000f8e003f */
[----:B------:R-:W-:-:S03]  /*1a00*/  IABS R6, c[0x0][0x1c8] ;  /* 0x0000720000067a13 */ /* 0x000fc60000000000 */
[----:B------:R-:W-:Y:S01]  /*1a10*/  USEL UR33, UR60, UR38, !UP2 ;  /* 0x000000263c217287 */ /* 0x000fe2000d000000 */
[----:B--2---:R1:W2:Y:S02]  /*1a20*/  R2UR UR10, R0 ;  /* 0x00000000000a73c2 */ /* 0x0042a400000e0000 */
[----:B-1----:R-:W5:Y:S06]  /*1a30*/  LDL R0, [R1+0x20] ;  /* 0x0000200001007983 */ /* 0x002f6c0000100800 */
[----:B---3--:R-:W1:Y:S02]  /*1a40*/  R2UR UR15, R5 ;  /* 0x00000000050f73c2 */ /* 0x008e6400000e0000 */
[----:B-1----:R-:W-:-:S04]  /*1a50*/  UIMAD UR9, UR58, UR13, UR15 ;  /* 0x0000000d3a0972a4 */ /* 0x002fc8000f8e020f */
[----:B------:R-:W-:-:S03]  /*1a60*/  UIADD3 UR9, UR41, UR9, URZ ;  /* 0x0000000929097290 */ /* 0x000fc6000fffe03f */
[----:B------:R-:W-:Y:S02]  /*1a70*/  ULDC.64 UR40, c[0x0][0x3d8] ;  /* 0x0000f60000287ab9 */ /* 0x000fe40000000a00 */
[----:B--2---:R-:W-:Y:S01]  /*1a80*/  UIMAD UR9, UR54, UR9, UR10 ;  /* 0x00000009360972a4 */ /* 0x004fe2000f8e020a */
[----:B------:R-:W1:Y:S03]  /*1a90*/  S2UR UR10, SR_CTAID.X ;  /* 0x00000000000a79c3 */ /* 0x000e660000002500 */
[----:B------:R-:W-:Y:S02]  /*1aa0*/  UIADD3 UR13, UR61, UR9, URZ ;  /* 0x000000093d0d7290 */ /* 0x000fe4000fffe03f */
[----:B------:R-:W-:-:S04]  /*1ab0*/  UIMAD UR9, UR55, UR4, URZ ;  /* 0x00000004370972a4 */ /* 0x000fc8000f8e023f */
[----:B------:R-:W-:Y:S02]  /*1ac0*/  @UP2 UIADD3 UR13, UR39, UR9, URZ ;  /* 0x00000009270d2290 */ /* 0x000fe4000fffe03f */
[----:B-1----:R-:W-:Y:S01]  /*1ad0*/  UIMAD.WIDE.U32 UR38, UR10, UR40, URZ ;  /* 0x000000280a2672a5 */ /* 0x002fe2000f8e003f */
[----:B----4-:R1:W2:Y:S02]  /*1ae0*/  R2UR UR40, R4 ;  /* 0x00000000042873c2 */ /* 0x0102a400000e0000 */
[----:B-1----:R-:W1:Y:S08]  /*1af0*/  I2F.RP R4, R6 ;  /* 0x0000000600047306 */ /* 0x002e700000209400 */
[----:B-1----:R-:W1:Y:S02]  /*1b00*/  MUFU.RCP R4, R4 ;  /* 0x0000000400047308 */ /* 0x002e640000001000 */
[----:B-1----:R-:W-:-:S06]  /*1b10*/  IADD3 R4, R4, 0xffffffe, RZ ;  /* 0x0ffffffe04047810 */ /* 0x002fcc0007ffe0ff */
[----:B------:R1:W3:Y:S01]  /*1b20*/  F2I.FTZ.U32.TRUNC.NTZ R5, R4 ;  /* 0x0000000400057305 */ /* 0x0002e2000021f000 */
[----:B------:R4:W2:Y:S01]  /*1b30*/  R2UR UR45, R3 ;  /* 0x00000000032d73c2 */ /* 0x0008a200000e0000 */
[----:B-1----:R-:W-:Y:S01]  /*1b40*/  IMAD.MOV.U32 R4, RZ, RZ, RZ ;  /* 0x000000ffff047224 */ /* 0x002fe200078e00ff */
[----:B----4-:R-:W-:Y:S01]  /*1b50*/  IABS R3, UR56 ;  /* 0x0000003800037c13 */ /* 0x010fe20008000000 */
[----:B------:R-:W-:Y:S02]  /*1b60*/  UIMAD UR41, UR10, UR41, UR39 ;  /* 0x000000290a2972a4 */ /* 0x000fe4000f8e0227 */
[----:B------:R-:W-:Y:S02]  /*1b70*/  USHF.L.U32 UR10, UR49, 0x7, URZ ;  /* 0x00000007310a7899 */ /* 0x000fe4000800063f */
[----:B------:R-:W-:Y:S02]  /*1b80*/  USEL UR15, UR38, URZ, UP6 ;  /* 0x0000003f260f7287 */ /* 0x000fe4000b000000 */
[----:B------:R-:W-:-:S02]  /*1b90*/  USHF.L.U64.HI UR9, UR49, 0x7, UR58 ;  /* 0x0000000731097899 */ /* 0x000fc4000801023a */
[----:B------:R-:W-:Y:S02]  /*1ba0*/  USEL UR38, UR10, URZ, UP1 ;  /* 0x0000003f0a267287 */ /* 0x000fe40008800000 */
[----:B------:R-:W-:Y:S02]  /*1bb0*/  USEL UR9, UR9, URZ, UP1 ;  /* 0x0000003f09097287 */ /* 0x000fe40008800000 */
[----:B------:R-:W-:-:S04]  /*1bc0*/  UIADD3 UR38, UP1, UR12, UR38, URZ ;  /* 0x000000260c267290 */ /* 0x000fc8000ff3e03f */
[----:B------:R-:W-:Y:S02]  /*1bd0*/  UIADD3.X UR10, UR46, UR9, URZ, UP1, !UPT ;  /* 0x000000092e0a7290 */ /* 0x000fe40008ffe43f */
[----:B------:R-:W-:Y:S01]  /*1be0*/  UIMAD UR9, UR55, UR38, URZ ;  /* 0x00000026370972a4 */ /* 0x000fe2000f8e023f */
[----:B------:R-:W-:-:S03]  /*1bf0*/  ISETP.NE.AND P2, PT, RZ, c[0x0][0x1c8], PT ;  /* 0x00007200ff007a0c */ /* 0x000fc60003f45270 */
[----:B------:R-:W-:Y:S02]  /*1c00*/  UIMAD UR10, UR54, UR10, UR9 ;  /* 0x0000000a360a72a4 */ /* 0x000fe4000f8e0209 */
[----:B--2---:R-:W-:Y:S02]  /*1c10*/  @UP5 USEL UR9, UR45, UR4, !UP2 ;  /* 0x000000042d095287 */ /* 0x004fe4000d000000 */
[----:B------:R-:W-:Y:S02]  /*1c20*/  UIMAD.WIDE.U32 UR38, UR54, UR38, URZ ;  /* 0x00000026362672a5 */ /* 0x000fe4000f8e003f */
[----:B------:R-:W-:Y:S02]  /*1c30*/  USEL UR41, UR41, URZ, UP6 ;  /* 0x0000003f29297287 */ /* 0x000fe4000b000000 */
[----:B------:R-:W-:Y:S01]  /*1c40*/  UIADD3 UR10, UR39, UR10, URZ ;  /* 0x0000000a270a7290 */ /* 0x000fe2000fffe03f */
[----:B-----5:R3:W1:Y:S02]  /*1c50*/  R2UR UR37, R0 ;  /* 0x00000000002573c2 */ /* 0x02066400000e0000 */
[----:B---3--:R-:W-:-:S04]  /*1c60*/  IMAD.MOV R0, RZ, RZ, -R5 ;  /* 0x000000ffff007224 */ /* 0x008fc800078e0a05 */
[----:B------:R-:W-:-:S04]  /*1c70*/  IMAD R0, R0, R6, RZ ;  /* 0x0000000600007224 */ /* 0x000fc800078e02ff */
[----:B------:R-:W-:-:S04]  /*1c80*/  IMAD.HI.U32 R4, R5, R0, R4 ;  /* 0x0000000005047227 */ /* 0x000fc800078e0004 */
[----:B------:R-:W-:-:S04]  /*1c90*/  IMAD.MOV.U32 R0, RZ, RZ, R3 ;  /* 0x000000ffff007224 */ /* 0x000fc800078e0003 */
[----:B------:R-:W-:-:S04]  /*1ca0*/  IMAD.HI.U32 R4, R4, R0, RZ ;  /* 0x0000000004047227 */ /* 0x000fc800078e00ff */
[----:B------:R-:W-:-:S04]  /*1cb0*/  IMAD.MOV R3, RZ, RZ, -R4 ;  /* 0x000000ffff037224 */ /* 0x000fc800078e0a04 */
[----:B------:R-:W-:-:S05]  /*1cc0*/  IMAD R0, R6, R3, R0 ;  /* 0x0000000306007224 */ /* 0x000fca00078e0200 */
[----:B------:R-:W-:-:S13]  /*1cd0*/  ISETP.GT.U32.AND P0, PT, R6, R0, PT ;  /* 0x000000000600720c */ /* 0x000fda0003f04070 */
[----:B------:R-:W-:Y:S01]  /*1ce0*/  @!P0 IMAD.IADD R0, R0, 0x1, -R6 ;  /* 0x0000000100008824 */ /* 0x000fe200078e0a06 */
[----:B------:R-:W-:-:S04]  /*1cf0*/  @!P0 IADD3 R4, R4, 0x1, RZ ;  /* 0x0000000104048810 */ /* 0x000fc80007ffe0ff */
[----:B------:R-:W-:Y:S02]  /*1d00*/  ISETP.GE.U32.AND P3, PT, R0, R6, PT ;  /* 0x000000060000720c */ /* 0x000fe40003f66070 */
[----:B------:R-:W-:Y:S01]  /*1d10*/  ISETP.LE.AND P0, PT, RZ, UR40, PT ;  /* 0x00000028ff007c0c */ /* 0x000fe2000bf03270 */
[----:B------:R-:W-:-:S10]  /*1d20*/  ULDC UR40, c[0x0][0x234] ;  /* 0x00008d0000287ab9 */ /* 0x000fd40000000800 */
[----:B------:R-:W-:-:S05]  /*1d30*/  @P3 IADD3 R4, R4, 0x1, RZ ;  /* 0x0000000104043810 */ /* 0x000fca0007ffe0ff */
[----:B------:R-:W-:Y:S01]  /*1d40*/  @!P0 IMAD.MOV R4, RZ, RZ, -R4 ;  /* 0x000000ffff048224 */ /* 0x000fe200078e0a04 */
[----:B------:R-:W-:Y:S01]  /*1d50*/  PLOP3.LUT P0, PT, PT, PT, UP5, 0x80, 0x0 ;  /* 0x000000000000781c */ /* 0x000fe20003f0f058 */
[----:B------:R-:W-:Y:S01]  /*1d60*/  @UP5 UIMAD UR9, UR56, UR40, UR9 ;  /* 0x00000028380952a4 */ /* 0x000fe2000f8e0209 */
[----:B------:R-:W-:-:S06]  /*1d70*/  @!P2 LOP3.LUT R4, RZ, c[0x0][0x1c8], RZ, 0x33, !PT ;  /* 0x00007200ff04aa12 */ /* 0x000fcc00078e33ff */
[----:B-1----:R-:W-:Y:S02]  /*1d80*/  @!UP5 UMOV UR9, UR37 ;  /* 0x000000250009dc82 */ /* 0x002fe40008000000 */
[----:B------:R-:W-:Y:S01]  /*1d90*/  USHF.R.S32.HI UR37, URZ, 0x1f, UR8 ;  /* 0x0000001f3f257899 */ /* 0x000fe20008011408 */
[----:B------:R-:W-:Y:S02]  /*1da0*/  SHF.R.S32.HI R14, RZ, 0x1f, R4 ;  /* 0x0000001fff0e7819 */ /* 0x000fe40000011404 */
[----:B------:R-:W-:Y:S05]  /*1db0*/  @!P0 BRA `(.L_x_4) ;  /* 0x0000007000008947 */ /* 0x000fea0003800000 */
[----:B------:R-:W2:Y:S01]  /*1dc0*/  LDL R7, [R1+0x48] ;  /* 0x0000480001077983 */ /* 0x000ea20000100800 */
[----:B------:R-:W-:Y:S02]  /*1dd0*/  ULDC UR45, c[0x0][0x224] ;  /* 0x00008900002d7ab9 */ /* 0x000fe40000000800 */
[----:B------:R-:W-:-:S04]  /*1de0*/  @!UP2 UIMAD UR4, UR49, UR45, URZ ;  /* 0x0000002d3104a2a4 */ /* 0x000fc8000f8e023f */
[----:B------:R-:W-:Y:S01]  /*1df0*/  ULEA UR4, UR49, UR4, 0x7 ;  /* 0x0000000431047291 */ /* 0x000fe2000f8e383f */
[----:B--2---:R-:W1:Y:S03]  /*1e00*/  R2UR UR40, R7 ;  /* 0x00000000072873c2 */ /* 0x004e6600000e0000 */
[----:B-1----:R-:W-:Y:S01]  /*1e10*/  UIMAD UR4, UR40, UR56, UR4 ;  /* 0x00000038280472a4 */ /* 0x002fe2000f8e0204 */
[----:B------:R-:W-:Y:S05]  /*1e20*/  BRA `(.L_x_5) ;  /* 0x0000003000007947 */ /* 0x000fea0003800000 */
.L_x_4:
[----:B------:R-:W2:Y:S02]  /*1e30*/  LDL R0, [R1+0x3c] ;  /* 0x00003c0001007983 */ /* 0x000ea40000100800 */
[----:B--2---:R1:W2:Y:S01]  /*1e40*/  R2UR UR4, R0 ;  /* 0x00000000000473c2 */ /* 0x0042a200000e0000 */
[----:B------:R-:W-:-:S07]  /*1e50*/  DEPBAR.LE SB1, 0x0, {2} ;  /* 0x000090040000791a */ /* 0x000fce0000000000 */
.L_x_5:
[----:B------:R-:W2:Y:S04]  /*1e60*/  LDL R6, [R1+0x1c] ;  /* 0x00001c0001067983 */ /* 0x000ea80000100800 */
[----:B------:R-:W3:Y:S04]  /*1e70*/  LDL R5, [R1+0x2c] ;  /* 0x00002c0001057983 */ /* 0x000ee80000100800 */
[----:B------:R-:W4:Y:S04]  /*1e80*/  LDL R3, [R1+0x28] ;  /* 0x0000280001037983 */ /* 0x000f280000100800 */
[----:B------:R-:W5:Y:S01]  /*1e90*/  LDL R0, [R1+0x34] ;  /* 0x0000340001007983 */ /* 0x000f620000100800 */
[----:B------:R-:W-:-:S03]  /*1ea0*/  IMAD.U32 R11, RZ, RZ, UR7 ;  /* 0x00000007ff0b7e24 */ /* 0x000fc6000f8e00ff */
[----:B------:R-:W4:Y:S04]  /*1eb0*/  LDL R12, [R1+0x24] ;  /* 0x00002400010c7983 */ /* 0x000f280000100800 */
[----:B------:R-:W1:Y:S01]  /*1ec0*/  S2R R13, SR_TID.X ;  /* 0x00000000000d7919 */ /* 0x000e620000002100 */
[----:B------:R-:W-:Y:S01]  /*1ed0*/  UIADD3 UR9, UR12, UR9, URZ ;  /* 0x000000090c097290 */ /* 0x000fe2000fffe03f */
[----:B------:R-:W-:Y:S01]  /*1ee0*/  IMAD.U32 R10, RZ, RZ, UR6 ;  /* 0x00000006ff0a7e24 */ /* 0x000fe2000f8e00ff */
[----:B------:R-:W-:Y:S02]  /*1ef0*/  SHF.R.S32.HI R219, RZ, 0x1f, R218 ;  /* 0x0000001fffdb7819 */ /* 0x000fe400000114da */
[----:B-1----:R-:W-:Y:S01]  /*1f00*/  SHF.R.S32.HI R16, RZ, 0x1f, R13 ;  /* 0x0000001fff107819 */ /* 0x002fe2000001140d */
[----:B------:R-:W-:Y:S01]  /*1f10*/  BSSY B1, `(.L_x_1) ;  /* 0x0000668000017945 */ /* 0x000fe20003800000 */
[----:B--2---:R-:W1:Y:S08]  /*1f20*/  R2UR UR48, R6 ;  /* 0x00000000063073c2 */ /* 0x004e7000000e0000 */
[----:B---3--:R-:W1:Y:S08]  /*1f30*/  R2UR UR40, R5 ;  /* 0x00000000052873c2 */ /* 0x008e7000000e0000 */
[----:B----4-:R-:W2:Y:S08]  /*1f40*/  R2UR UR45, R3 ;  /* 0x00000000032d73c2 */ /* 0x010eb000000e0000 */
[----:B-----5:R-:W2:Y:S01]  /*1f50*/  R2UR UR7, R0 ;  /* 0x00000000000773c2 */ /* 0x020ea200000e0000 */
[----:B-1----:R-:W-:-:S02]  /*1f60*/  UIADD3 UR38, UP4, UP3, UR38, UR40, UR48 ;  /* 0x0000002826267290 */ /* 0x002fc4000fb9e030 */
[----:B------:R-:W-:Y:S02]  /*1f70*/  USHF.R.S32.HI UR40, URZ, 0x1f, UR56 ;  /* 0x0000001f3f287899 */ /* 0x000fe40008011438 */
[----:B------:R-:W-:-:S03]  /*1f80*/  UIADD3 UR48, UP2, UP1, UR15, UR38, UR33 ;  /* 0x000000260f307290 */ /* 0x000fc6000f95e021 */
[----:B------:R-:W-:Y:S02]  /*1f90*/  ULDC.64 UR38, c[0x0][0x1a8] ;  /* 0x00006a0000267ab9 */ /* 0x000fe40000000a00 */
[----:B--2---:R-:W-:-:S04]  /*1fa0*/  UIADD3.X UR10, UR10, UR45, UR7, UP4, UP3 ;  /* 0x0000002d0a0a7290 */ /* 0x004fc8000a7e6407 */
[----:B------:R-:W-:Y:S02]  /*1fb0*/  UIADD3.X UR45, UR41, UR10, UR13, UP2, UP1 ;  /* 0x0000000a292d7290 */ /* 0x000fe400097e240d */
[----:B------:R-:W-:Y:S01]  /*1fc0*/  UIMAD UR10, UR40, UR38, URZ ;  /* 0x00000026280a72a4 */ /* 0x000fe2000f8e023f */
[----:B------:R-:W-:-:S03]  /*1fd0*/  LEA.HI R3, R16, R13, RZ, 0x2 ;  /* 0x0000000d10037211 */ /* 0x000fc600078f10ff */
[----:B------:R-:W-:-:S03]  /*1fe0*/  UIMAD UR41, UR56, UR39, UR10 ;  /* 0x00000027382972a4 */ /* 0x000fc6000f8e020a */
[----:B------:R-:W-:Y:S01]  /*1ff0*/  ULDC.64 UR38, c[0x0][0x378] ;  /* 0x0000de0000267ab9 */ /* 0x000fe20000000a00 */
[----:B------:R-:W-:Y:S01]  /*2000*/  SHF.R.S32.HI R3, RZ, 0x2, R3 ;  /* 0x00000002ff037819 */ /* 0x000fe20000011403 */
[----:B------:R-:W-:-:S03]  /*2010*/  UIMAD UR10, UR40, UR38, URZ ;  /* 0x00000026280a72a4 */ /* 0x000fc6000f8e023f */
[----:B------:R-:W-:Y:S01]  /*2020*/  SHF.R.S32.HI R15, RZ, 0x1f, R3 ;  /* 0x0000001fff0f7819 */ /* 0x000fe20000011403 */
[----:B------:R-:W-:Y:S01]  /*2030*/  UIMAD UR40, UR56, UR39, UR10 ;  /* 0x00000027382872a4 */ /* 0x000fe2000f8e020a */
[----:B------:R-:W-:Y:S02]  /*2040*/  IADD3 R0, P0, R3, UR12, RZ ;  /* 0x0000000c03007c10 */ /* 0x000fe4000ff1e0ff */
[----:B------:R-:W-:Y:S02]  /*2050*/  ULDC.64 UR38, c[0x0][0x370] ;  /* 0x0000dc0000267ab9 */ /* 0x000fe40000000a00 */
[----:B------:R-:W-:Y:S01]  /*2060*/  UIMAD UR10, UR46, UR38, URZ ;  /* 0x000000262e0a72a4 */ /* 0x000fe2000f8e023f */
[----:B------:R-:W-:Y:S01]  /*2070*/  IADD3.X R5, R15, UR46, RZ, P0, !PT ;  /* 0x0000002e0f057c10 */ /* 0x000fe200087fe4ff */
[----:B------:R-:W-:Y:S02]  /*2080*/  UMOV UR13, 0x4 ;  /* 0x00000004000d7882 */ /* 0x000fe40000000000 */
[----:B------:R-:W-:-:S02]  /*2090*/  ULDC.64 UR6, c[0x0][0x200] ;  /* 0x0000800000067ab9 */ /* 0x000fc40000000a00 */
[----:B------:R-:W-:Y:S01]  /*20a0*/  UIMAD UR33, UR12, UR39, UR10 ;  /* 0x000000270c2172a4 */ /* 0x000fe2000f8e020a */
[----:B------:R1:W2:Y:S01]  /*20b0*/  R2UR UR46, R12 ;  /* 0x000000000c2e73c2 */ /* 0x0002a200000e0000 */
[----:B------:R-:W-:Y:S01]  /*20c0*/  UIMAD.WIDE UR38, UR9, UR13, UR6 ;  /* 0x0000000d092672a5 */ /* 0x000fe2000f8e0206 */
[----:B------:R-:W-:-:S04]  /*20d0*/  IMAD.WIDE.U32 R6, R0, c[0x0][0x190], R218 ;  /* 0x0000640000067a25 */ /* 0x000fc800078e00da */
[----:B------:R-:W-:Y:S01]  /*20e0*/  IMAD R5, R5, c[0x0][0x190], RZ ;  /* 0x0000640005057a24 */ /* 0x000fe200078e02ff */
[----:B------:R-:W-:Y:S01]  /*20f0*/  IADD3 R8, P0, R6, UR57, RZ ;  /* 0x0000003906087c10 */ /* 0x000fe2000ff1e0ff */
[----:B------:R-:W-:Y:S02]  /*2100*/  UMOV UR10, UR38 ;  /* 0x00000026000a7c82 */ /* 0x000fe40008000000 */
[----:B------:R-:W-:Y:S01]  /*2110*/  IMAD R0, R0, c[0x0][0x194], R5 ;  /* 0x0000650000007a24 */ /* 0x000fe200078e0205 */
[----:B------:R-:W-:Y:S02]  /*2120*/  UIADD3 UR38, UR12, UR4, URZ ;  /* 0x000000040c267290 */ /* 0x000fe4000fffe03f */
[----:B------:R-:W-:Y:S02]  /*2130*/  UIADD3 UR4, -UR5, UR14, UR8 ;  /* 0x0000000e05047290 */ /* 0x000fe4000fffe108 */
[----:B------:R-:W-:Y:S01]  /*2140*/  IADD3.X R9, R7, UR53, R0, P0, !PT ;  /* 0x0000003507097c10 */ /* 0x000fe200087fe400 */
[----:B------:R-:W-:Y:S01]  /*2150*/  ULDC UR15, c[0x0][0x2e8] ;  /* 0x0000ba00000f7ab9 */ /* 0x000fe20000000800 */
[----:B------:R-:W-:Y:S01]  /*2160*/  LEA.HI R0, R16, R13, RZ, 0x5 ;  /* 0x0000000d10007211 */ /* 0x000fe200078f28ff */
[----:B------:R-:W-:-:S03]  /*2170*/  UIADD3 UR4, UR4, -UR15, URZ ;  /* 0x8000000f04047290 */ /* 0x000fc6000fffe03f */
[----:B------:R-:W-:Y:S01]  /*2180*/  LOP3.LUT R5, R0, 0xffffffe0, RZ, 0xc0, !PT ;  /* 0xffffffe000057812 */ /* 0x000fe200078ec0ff */
[----:B------:R-:W-:Y:S01]  /*2190*/  USHF.R.S32.HI UR15, URZ, 0x1f, UR4 ;  /* 0x0000001f3f0f7899 */ /* 0x000fe20008011404 */
[----:B------:R-:W-:Y:S02]  /*21a0*/  IADD3 R6, P0, R218, UR44, RZ ;  /* 0x0000002cda067c10 */ /* 0x000fe4000ff1e0ff */
[----:B------:R-:W-:Y:S01]  /*21b0*/  SHF.R.S32.HI R0, RZ, 0x5, R0 ;  /* 0x00000005ff007819 */ /* 0x000fe20000011400 */
[----:B------:R-:W-:Y:S01]  /*21c0*/  ULEA.HI UR15, UR15, UR4, URZ, 0x7 ;  /* 0x000000040f0f7291 */ /* 0x000fe2000f8f383f */
[----:B------:R-:W-:Y:S01]  /*21d0*/  IMAD.IADD R5, R13, 0x1, -R5 ;  /* 0x000000010d057824 */ /* 0x000fe200078e0a05 */
[----:B------:R-:W-:Y:S01]  /*21e0*/  IADD3.X R7, R219, UR47, RZ, P0, !PT ;  /* 0x0000002fdb077c10 */ /* 0x000fe200087fe4ff */
[----:B-1----:R-:W-:Y:S01]  /*21f0*/  IMAD.U32 R12, RZ, RZ, UR12 ;  /* 0x0000000cff0c7e24 */ /* 0x002fe2000f8e00ff */
[----:B------:R-:W-:Y:S01]  /*2200*/  USHF.R.S32.HI UR15, URZ, 0x7, UR15 ;  /* 0x000000073f0f7899 */ /* 0x000fe2000801140f */
[----:B--2---:R-:W-:-:S02]  /*2210*/  IMAD R0, R0, UR46, R5 ;  /* 0x0000002e00007c24 */ /* 0x004fc4000f8e0205 */
[----:B------:R-:W-:Y:S01]  /*2220*/  IMAD.WIDE.U32 R6, R12, c[0x0][0x370], R6 ;  /* 0x0000dc000c067a25 */ /* 0x000fe200078e0006 */
[----:B------:R-:W-:Y:S02]  /*2230*/  UISETP.LT.AND UP1, UPT, URZ, UR15, UPT ;  /* 0x0000000f3f00728c */ /* 0x000fe4000bf21270 */
[C---:B------:R-:W-:Y:S02]  /*2240*/  IADD3 R188, P0, R0.reuse, UR48, RZ ;  /* 0x0000003000bc7c10 */ /* 0x040fe4000ff1e0ff */
[----:B------:R-:W-:Y:S01]  /*2250*/  USEL UR15, URZ, UR15, !UP1 ;  /* 0x0000000f3f0f7287 */ /* 0x000fe2000c800000 */
[----:B------:R-:W-:Y:S02]  /*2260*/  IADD3 R7, R7, UR33, RZ ;  /* 0x0000002107077c10 */ /* 0x000fe4000fffe0ff */
[----:B------:R-:W-:Y:S01]  /*2270*/  LEA.HI.X.SX32 R5, R0, UR45, 0x1, P0 ;  /* 0x0000002d00057c11 */ /* 0x000fe200080f0eff */
[----:B------:R-:W-:Y:S01]  /*2280*/  IMAD.U32 R0, RZ, RZ, UR56 ;  /* 0x00000038ff007e24 */ /* 0x000fe2000f8e00ff */
[----:B------:R-:W-:-:S03]  /*2290*/  UISETP.GT.AND UP1, UPT, UR52, UR15, UPT ;  /* 0x0000000f3400728c */ /* 0x000fc6000bf24270 */
[----:B------:R-:W-:-:S03]  /*22a0*/  IMAD.WIDE.U32 R6, R0, c[0x0][0x378], R6 ;  /* 0x0000de0000067a25 */ /* 0x000fc600078e0006 */
[----:B------:R-:W-:Y:S01]  /*22b0*/  PLOP3.LUT P0, PT, PT, PT, UP1, 0x80, 0x0 ;  /* 0x000000000000781c */ /* 0x000fe20003f0f018 */
[----:B------:R-:W-:Y:S01]  /*22c0*/  IMAD.WIDE.U32 R8, R0, c[0x0][0x1a8], R8 ;  /* 0x00006a0000087a25 */ /* 0x000fe200078e0008 */
[----:B------:R-:W-:Y:S01]  /*22d0*/  IADD3 R7, R7, UR40, RZ ;  /* 0x0000002807077c10 */ /* 0x000fe2000fffe0ff */
[----:B------:R-:W-:Y:S02]  /*22e0*/  ULDC.64 UR6, c[0x0][0x3c8] ;  /* 0x0000f20000067ab9 */ /* 0x000fe40000000a00 */
[----:B------:R-:W-:Y:S01]  /*22f0*/  IMAD R0, R15, c[0x0][0x370], RZ ;  /* 0x0000dc000f007a24 */ /* 0x000fe200078e02ff */
[----:B------:R-:W-:Y:S01]  /*2300*/  UMOV UR9, UR39 ;  /* 0x0000002700097c82 */ /* 0x000fe20008000000 */
[----:B------:R-:W-:Y:S01]  /*2310*/  IMAD.WIDE.U32 R6, R3, c[0x0][0x370], R6 ;  /* 0x0000dc0003067a25 */ /* 0x000fe200078e0006 */
[----:B------:R-:W-:-:S03]  /*2320*/  UIMAD.WIDE UR38, UR38, UR13, UR6 ;  /* 0x0000000d262672a5 */ /* 0x000fc6000f8e0206 */
[----:B------:R-:W-:Y:S01]  /*2330*/  IMAD R0, R3, c[0x0][0x374], R0 ;  /* 0x0000dd0003007a24 */ /* 0x000fe200078e0200 */
[----:B------:R-:W-:Y:S01]  /*2340*/  IADD3 R9, R9, UR41, RZ ;  /* 0x0000002909097c10 */ /* 0x000fe2000fffe0ff */
[----:B------:R1:W2:Y:S01]  /*2350*/  R2UR UR7, R11 ;  /* 0x000000000b0773c2 */ /* 0x0002a200000e0000 */
[----:B------:R-:W-:Y:S01]  /*2360*/  LEA R189, P2, R188, c[0x0][0x350], 0x2 ;  /* 0x0000d400bcbd7a11 */ /* 0x000fe200078410ff */
[----:B------:R-:W-:Y:S01]  /*2370*/  IMAD.IADD R0, R7, 0x1, R0 ;  /* 0x0000000107007824 */ /* 0x000fe200078e0200 */
[----:B------:R-:W-:Y:S01]  /*2380*/  LEA R184, P3, R6, c[0x0][0x330], 0x1 ;  /* 0x0000cc0006b87a11 */ /* 0x000fe200078608ff */
[----:B------:R-:W-:Y:S01]  /*2390*/  UMOV UR13, UR38 ;  /* 0x00000026000d7c82 */ /* 0x000fe20008000000 */
[----:B------:R-:W-:Y:S01]  /*23a0*/  LEA R186, P4, R8, c[0x0][0x160], 0x1 ;  /* 0x0000580008ba7a11 */ /* 0x000fe200078808ff */
[----:B------:R-:W-:Y:S02]  /*23b0*/  UMOV UR12, UR39 ;  /* 0x00000027000c7c82 */ /* 0x000fe40008000000 */
[----:B------:R1:W3:Y:S01]  /*23c0*/  R2UR UR6, R10 ;  /* 0x000000000a0673c2 */ /* 0x0002e200000e0000 */
[----:B------:R-:W-:Y:S01]  /*23d0*/  UIADD3 UR4, UR52, -0x1, URZ ;  /* 0xffffffff34047890 */ /* 0x000fe2000fffe03f */
[----:B------:R-:W-:-:S02]  /*23e0*/  LEA.HI.X R185, R6, c[0x0][0x334], R0, 0x1, P3 ;  /* 0x0000cd0006b97a11 */ /* 0x000fc400018f0c00 */
[----:B------:R-:W-:Y:S02]  /*23f0*/  LEA.HI.X R187, R8, c[0x0][0x164], R9, 0x1, P4 ;  /* 0x0000590008bb7a11 */ /* 0x000fe400020f0c09 */
[----:B------:R-:W-:Y:S01]  /*2400*/  LEA.HI.X R188, R188, c[0x0][0x354], R5, 0x2, P2 ;  /* 0x0000d500bcbc7a11 */ /* 0x000fe200010f1405 */
[----:B-123--:R-:W-:Y:S05]  /*2410*/  @P0 BRA `(.L_x_6) ;  /* 0x0000077000000947 */ /* 0x00efea0003800000 */
        /* <DEDUP_REMOVED lines=18> */
.L_x_7:
        /* <DEDUP_REMOVED lines=18> */
.L_x_8:
[----:B------:R-:W-:Y:S01]  /*2660*/  ULDC.64 UR12, c[0x0][0x3a0] ;  /* 0x0000e800000c7ab9 */ /* 0x000fe20000000a00 */
[----:B------:R-:W-:Y:S01]  /*2670*/  IMAD.U32 R11, RZ, RZ, UR8 ;  /* 0x00000008ff0b7e24 */ /* 0x000fe2000f8e00ff */
[----:B------:R-:W-:Y:S01]  /*2680*/  UIMAD UR10, UR37, UR12, URZ ;  /* 0x0000000c250a72a4 */ /* 0x000fe2000f8e023f */
[----:B------:R-:W-:Y:S01]  /*2690*/  ISETP.GE.AND P2, PT, R218, c[0x0][0x220], PT ;  /* 0x00008800da007a0c */ /* 0x000fe20003f46270 */
[----:B------:R-:W-:Y:S01]  /*26a0*/  UIMAD UR5, UR11, -0x80, UR5 ;  /* 0xffffff800b0578a4 */ /* 0x000fe2000f8e0205 */
[----:B------:R-:W-:Y:S01]  /*26b0*/  IMAD.WIDE.U32 R4, R11, c[0x0][0x3a0], R218 ;  /* 0x0000e8000b047a25 */ /* 0x000fe200078e00da */
[----:B------:R-:W-:Y:S01]  /*26c0*/  UIMAD UR10, UR8, UR13, UR10 ;  /* 0x0000000d080a72a4 */ /* 0x000fe2000f8e020a */
[----:B------:R-:W-:Y:S01]  /*26d0*/  BSSY B0, `(.L_x_9) ;  /* 0x0000016000007945 */ /* 0x000fe20003800000 */
[----:B------:R-:W-:Y:S02]  /*26e0*/  USHF.R.S32.HI UR14, URZ, 0x1f, UR56 ;  /* 0x0000001f3f0e7899 */ /* 0x000fe40008011438 */
[----:B------:R-:W-:Y:S01]  /*26f0*/  IADD3 R4, P0, R4, UR33, RZ ;  /* 0x0000002104047c10 */ /* 0x000fe2000ff1e0ff */
[----:B------:R-:W-:Y:S01]  /*2700*/  ULDC.64 UR12, c[0x0][0x3b8] ;  /* 0x0000ee00000c7ab9 */ /* 0x000fe20000000a00 */
[----:B------:R-:W-:Y:S01]  /*2710*/  IMAD.U32 R0, RZ, RZ, UR10 ;  /* 0x0000000aff007e24 */ /* 0x000fe2000f8e00ff */
[----:B------:R-:W-:Y:S01]  /*2720*/  ISETP.GE.OR P1, PT, R3, UR5, P2 ;  /* 0x0000000503007c0c */ /* 0x000fe20009726670 */
[----:B------:R-:W-:-:S03]  /*2730*/  UIMAD UR10, UR14, UR12, URZ ;  /* 0x0000000c0e0a72a4 */ /* 0x000fc6000f8e023f */
[----:B------:R-:W-:Y:S01]  /*2740*/  IADD3.X R5, R5, UR38, R0, P0, !PT ;  /* 0x0000002605057c10 */ /* 0x000fe200087fe400 */
[----:B------:R-:W-:Y:S01]  /*2750*/  IMAD.U32 R0, RZ, RZ, UR56 ;  /* 0x00000038ff007e24 */ /* 0x000fe2000f8e00ff */
[----:B------:R-:W-:-:S03]  /*2760*/  UIMAD UR10, UR56, UR13, UR10 ;  /* 0x0000000d380a72a4 */ /* 0x000fc6000f8e020a */
[----:B------:R-:W-:-:S05]  /*2770*/  IMAD.WIDE.U32 R4, R0, c[0x0][0x3b8], R4 ;  /* 0x0000ee0000047a25 */ /* 0x000fca00078e0004 */
[----:B------:R-:W-:Y:S01]  /*2780*/  IADD3 R10, R5, UR10, RZ ;  /* 0x0000000a050a7c10 */ /* 0x000fe2000fffe0ff */
[----:B------:R-:W-:Y:S05]  /*2790*/  @P1 BRA `(.L_x_10) ;  /* 0x0000009000001947 */ /* 0x000fea0003800000 */
[----:B------:R-:W-:Y:S01]  /*27a0*/  MOV R6, R4 ;  /* 0x0000000400067202 */ /* 0x000fe20000000f00 */
[----:B------:R-:W-:Y:S01]  /*27b0*/  IMAD R0, R15, c[0x0][0x3a0], RZ ;  /* 0x0000e8000f007a24 */ /* 0x000fe200078e02ff */
[----:B------:R-:W-:-:S03]  /*27c0*/  MOV R7, R10 ;  /* 0x0000000a00077202 */ /* 0x000fc60000000f00 */
[C---:B------:R-:W-:Y:S02]  /*27d0*/  IMAD R0, R3.reuse, c[0x0][0x3a4], R0 ;  /* 0x0000e90003007a24 */ /* 0x040fe400078e0200 */
[----:B------:R-:W-:-:S05]  /*27e0*/  IMAD.WIDE.U32 R6, R3, c[0x0][0x3a0], R6 ;  /* 0x0000e80003067a25 */ /* 0x000fca00078e0006 */
[----:B------:R-:W-:Y:S02]  /*27f0*/  IADD3 R0, R7, R0, RZ ;  /* 0x0000000007007210 */ /* 0x000fe40007ffe0ff */
[----:B------:R-:W-:-:S04]  /*2800*/  LEA R8, P0, R6, c[0x0][0x340], 0x1 ;  /* 0x0000d00006087a11 */ /* 0x000fc800078008ff */
[----:B------:R-:W-:-:S05]  /*2810*/  LEA.HI.X R9, R6, c[0x0][0x344], R0, 0x1, P0 ;  /* 0x0000d10006097a11 */ /* 0x000fca00000f0c00 */
[----:B------:R1:W-:Y:S04]  /*2820*/  STG.E.128 [R8.64], RZ ;  /* 0x000000ff08007986 */ /* 0x0003e8000c101d22 */
.L_x_10:
[----:B------:R-:W-:Y:S05]  /*2830*/  BSYNC B0 ;  /* 0x0000000000007941 */ /* 0x000fea0003800000 */
.L_x_9:
[----:B------:R-:W-:Y:S01]  /*2840*/  IADD3 R0, R3, 0x40, RZ ;  /* 0x0000004003007810 */ /* 0x000fe20007ffe0ff */
[----:B------:R-:W-:Y:S03]  /*2850*/  BSSY B0, `(.L_x_11) ;  /* 0x000000d000007945 */ /* 0x000fe60003800000 */
[----:B------:R-:W-:-:S13]  /*2860*/  ISETP.GE.OR P0, PT, R0, UR5, P2 ;  /* 0x0000000500007c0c */ /* 0x000fda0009706670 */
[----:B------:R-:W-:Y:S05]  /*2870*/  @P0 BRA `(.L_x_12) ;  /* 0x000000a000000947 */ /* 0x000fea0003800000 */
[----:B------:R-:W-:-:S04]  /*2880*/  IADD3 R0, P2, R3, 0x40, RZ ;  /* 0x0000004003007810 */ /* 0x000fc80007f5e0ff */
[----:B------:R-:W-:-:S05]  /*2890*/  IADD3.X R5, RZ, R15, RZ, P2, !PT ;  /* 0x0000000fff057210 */ /* 0x000fca00017fe4ff */
[----:B------:R-:W-:Y:S01]  /*28a0*/  IMAD R6, R5, c[0x0][0x3a0], RZ ;  /* 0x0000e80005067a24 */ /* 0x000fe200078e02ff */
[----:B------:R-:W-:-:S05]  /*28b0*/  MOV R5, R10 ;  /* 0x0000000a00057202 */ /* 0x000fca0000000f00 */
[----:B-1----:R-:W-:-:S04]  /*28c0*/  IMAD.WIDE.U32 R8, R0, c[0x0][0x3a0], R4 ;  /* 0x0000e80000087a25 */ /* 0x002fc800078e0004 */
[----:B------:R-:W-:Y:S01]  /*28d0*/  IMAD R0, R0, c[0x0][0x3a4], R6 ;  /* 0x0000e90000007a24 */ /* 0x000fe200078e0206 */
[----:B------:R-:W-:-:S04]  /*28e0*/  LEA R4, P2, R8, c[0x0][0x340], 0x1 ;  /* 0x0000d00008047a11 */ /* 0x000fc800078408ff */
[----:B------:R-:W-:-:S04]  /*28f0*/  IADD3 R0, R9, R0, RZ ;  /* 0x0000000009007210 */ /* 0x000fc80007ffe0ff */
[----:B------:R-:W-:-:S05]  /*2900*/  LEA.HI.X R5, R8, c[0x0][0x344], R0, 0x1, P2 ;  /* 0x0000d10008057a11 */ /* 0x000fca00010f0c00 */
[----:B------:R1:W-:Y:S02]  /*2910*/  STG.E.128 [R4.64], RZ ;  /* 0x000000ff04007986 */ /* 0x0003e4000c101d22 */
.L_x_12:
[----:B------:R-:W-:Y:S05]  /*2920*/  BSYNC B0 ;  /* 0x0000000000007941 */ /* 0x000fea0003800000 */
.L_x_11:
[----:B------:R-:W-:Y:S01]  /*2930*/  ULDC.64 UR12, c[0x0][0x3a8] ;  /* 0x0000ea00000c7ab9 */ /* 0x000fe20000000a00 */
[----:B-1----:R-:W-:Y:S01]  /*2940*/  IMAD.WIDE.U32 R4, R11, c[0x0][0x3a8], R218 ;  /* 0x0000ea000b047a25 */ /* 0x002fe200078e00da */
[----:B------:R-:W-:Y:S01]  /*2950*/  UIMAD UR37, UR37, UR12, URZ ;  /* 0x0000000c252572a4 */ /* 0x000fe2000f8e023f */
[----:B------:R-:W-:Y:S01]  /*2960*/  BSSY B0, `(.L_x_13) ;  /* 0x0000016000007945 */ /* 0x000fe20003800000 */
[----:B------:R-:W-:Y:S02]  /*2970*/  USHF.R.S32.HI UR5, URZ, 0x1f, UR56 ;  /* 0x0000001f3f057899 */ /* 0x000fe40008011438 */
[----:B------:R-:W-:Y:S01]  /*2980*/  UIMAD UR8, UR8, UR13, UR37 ;  /* 0x0000000d080872a4 */ /* 0x000fe2000f8e0225 */
[----:B------:R-:W-:-:S05]  /*2990*/  IADD3 R4, P2, R4, UR9, RZ ;  /* 0x0000000904047c10 */ /* 0x000fca000ff5e0ff */
[----:B------:R-:W-:Y:S01]  /*29a0*/  IMAD.U32 R0, RZ, RZ, UR8 ;  /* 0x00000008ff007e24 */ /* 0x000fe2000f8e00ff */
[----:B------:R-:W-:Y:S02]  /*29b0*/  ULDC.64 UR8, c[0x0][0x3c0] ;  /* 0x0000f00000087ab9 */ /* 0x000fe40000000a00 */
[----:B------:R-:W-:Y:S02]  /*29c0*/  UIMAD UR5, UR5, UR8, URZ ;  /* 0x00000008050572a4 */ /* 0x000fe4000f8e023f */
[----:B------:R-:W-:Y:S02]  /*29d0*/  IADD3.X R5, R5, UR4, R0, P2, !PT ;  /* 0x0000000405057c10 */ /* 0x000fe400097fe400 */
[----:B------:R-:W-:Y:S01]  /*29e0*/  MOV R0, UR56 ;  /* 0x0000003800007c02 */ /* 0x000fe20008000f00 */
[----:B------:R-:W-:-:S04]  /*29f0*/  UIMAD UR5, UR56, UR9, UR5 ;  /* 0x00000009380572a4 */ /* 0x000fc8000f8e0205 */
        /* <DEDUP_REMOVED lines=12> */
.L_x_14:
[----:B------:R-:W-:Y:S05]  /*2ac0*/  BSYNC B0 ;  /* 0x0000000000007941 */ /* 0x000fea0003800000 */
.L_x_13:
        /* <DEDUP_REMOVED lines=10> */
[----:B------:R1:W-:Y:S01]  /*2b70*/  STG.E.128 [R4.64], RZ ;  /* 0x000000ff04007986 */ /* 0x0003e2000c101d22 */
[----:B------:R-:W-:Y:S05]  /*2b80*/  BRA `(.L_x_15) ;  /* 0x00005a0000007947 */ /* 0x000fea0003800000 */
.L_x_6:
[----:B------:R-:W2:Y:S01]  /*2b90*/  LDL R16, [R1+0x4] ;  /* 0x0000040001107983 */ /* 0x000ea20000100800 */
[----:B------:R-:W-:Y:S01]  /*2ba0*/  ULDC.64 UR38, c[0x0][0x1a0] ;  /* 0x0000680000267ab9 */ /* 0x000fe20000000a00 */
[----:B------:R-:W-:Y:S01]  /*2bb0*/  IMAD.U32 R13, RZ, RZ, UR8 ;  /* 0x00000008ff0d7e24 */ /* 0x000fe2000f8e00ff */
[----:B------:R-:W-:Y:S01]  /*2bc0*/  UIMAD UR33, UR37, UR38, URZ ;  /* 0x00000026252172a4 */ /* 0x000fe2000f8e023f */
[----:B------:R-:W-:Y:S01]  /*2bd0*/  IMAD R5, R14, c[0x0][0x1b8], RZ ;  /* 0x00006e000e057a24 */ /* 0x000fe200078e02ff */
[----:B------:R-:W-:Y:S01]  /*2be0*/  BSSY B0, `(.L_x_16) ;  /* 0x0000027000007945 */ /* 0x000fe20003800000 */
[----:B------:R-:W-:Y:S01]  /*2bf0*/  IMAD.WIDE.U32 R6, R13, c[0x0][0x1a0], R218 ;  /* 0x000068000d067a25 */ /* 0x000fe200078e00da */
[----:B------:R-:W-:-:S03]  /*2c00*/  UIMAD UR33, UR8, UR39, UR33 ;  /* 0x00000027082172a4 */ /* 0x000fc6000f8e0221 */
[----:B------:R-:W-:Y:S01]  /*2c10*/  IMAD R5, R4, c[0x0][0x1bc], R5 ;  /* 0x00006f0004057a24 */ /* 0x000fe200078e0205 */
[----:B------:R-:W-:Y:S02]  /*2c20*/  IADD3 R6, P0, R6, UR50, RZ ;  /* 0x0000003206067c10 */ /* 0x000fe4000ff1e0ff */
[----:B------:R-:W-:Y:S01]  /*2c30*/  IMAD.U32 R0, RZ, RZ, UR33 ;  /* 0x00000021ff007e24 */ /* 0x000fe2000f8e00ff */
[----:B------:R-:W-:-:S04]  /*2c40*/  ULEA.HI UR33, UR4, UR4, URZ, 0x1 ;  /* 0x0000000404217291 */ /* 0x000fc8000f8f083f */
[----:B------:R-:W-:Y:S01]  /*2c50*/  IADD3.X R7, R7, UR51, R0, P0, !PT ;  /* 0x0000003307077c10 */ /* 0x000fe200087fe400 */
[----:B------:R-:W-:Y:S01]  /*2c60*/  ULOP3.LUT UR33, UR33, 0xfffffffe, URZ, 0xc0, !UPT ;  /* 0xfffffffe21217892 */ /* 0x000fe2000f8ec03f */
[----:B------:R-:W-:-:S03]  /*2c70*/  PLOP3.LUT P0, PT, PT, PT, UP6, 0x80, 0x0 ;  /* 0x000000000000781c */ /* 0x000fc60003f0f068 */
[----:B------:R-:W-:Y:S01]  /*2c80*/  UIADD3 UR33, UR4, -UR33, URZ ;  /* 0x8000002104217290 */ /* 0x000fe2000fffe03f */
[----:B------:R-:W-:-:S03]  /*2c90*/  IMAD.WIDE.U32 R6, R4, c[0x0][0x1b8], R6 ;  /* 0x00006e0004067a25 */ /* 0x000fc600078e0006 */
[----:B------:R-:W-:Y:S02]  /*2ca0*/  UISETP.NE.AND UP0, UPT, UR33, 0x1, UPT ;  /* 0x000000012100788c */ /* 0x000fe4000bf05270 */
[----:B------:R-:W-:Y:S01]  /*2cb0*/  UIMAD UR33, UR11, -0x80, UR5 ;  /* 0xffffff800b2178a4 */ /* 0x000fe2000f8e0205 */
[----:B------:R-:W-:-:S03]  /*2cc0*/  IADD3 R12, R7, R5, RZ ;  /* 0x00000005070c7210 */ /* 0x000fc60007ffe0ff */
[----:B------:R-:W-:Y:S02]  /*2cd0*/  @P0 BAR.SYNC.DEFER_BLOCKING 0x0 ;  /* 0x0000000000000b1d */ /* 0x000fe40000010000 */
[----:B------:R-:W-:Y:S02]  /*2ce0*/  ISETP.GE.AND P2, PT, R3, UR33, PT ;  /* 0x0000002103007c0c */ /* 0x000fe4000bf46270 */
[----:B--2---:R-:W-:-:S11]  /*2cf0*/  SHF.L.U32 R0, R16, 0x1, RZ ;  /* 0x0000000110007819 */ /* 0x004fd600000006ff */
[----:B------:R1:W-:Y:S04]  /*2d00*/  @P2 STS [R0+0x8000], RZ ;  /* 0x008000ff00002388 */ /* 0x0003e80000000800 */
[----:B------:R1:W-:Y:S04]  /*2d10*/  @P2 STS [R0+0x8004], RZ ;  /* 0x008004ff00002388 */ /* 0x0003e80000000800 */
[----:B------:R1:W-:Y:S01]  /*2d20*/  @P2 STS.64 [R0+0x8008], RZ ;  /* 0x008008ff00002388 */ /* 0x0003e20000000a00 */
[----:B------:R-:W-:Y:S05]  /*2d30*/  @P2 BRA `(.L_x_17) ;  /* 0x0000011000002947 */ /* 0x000fea0003800000 */
[----:B------:R-:W-:-:S13]  /*2d40*/  ISETP.GE.AND P0, PT, R218, c[0x0][0x220], PT ;  /* 0x00008800da007a0c */ /* 0x000fda0003f06270 */
[----:B------:R2:W-:Y:S04]  /*2d50*/  @P0 STS [R0+0x8000], RZ ;  /* 0x008000ff00000388 */ /* 0x0005e80000000800 */
[----:B------:R2:W-:Y:S04]  /*2d60*/  @P0 STS [R0+0x8004], RZ ;  /* 0x008004ff00000388 */ /* 0x0005e80000000800 */
[----:B------:R2:W-:Y:S01]  /*2d70*/  @P0 STS.64 [R0+0x8008], RZ ;  /* 0x008008ff00000388 */ /* 0x0005e20000000a00 */
        /* <DEDUP_REMOVED lines=9> */
[----:B------:R-:W-:Y:S01]  /*2e10*/  @!PT LDS RZ, [RZ] ;  /* 0x00000000fffff984 */ /* 0x000fe20000000800 */
[----:B------:R-:W-:Y:S01]  /*2e20*/  @!PT LDS RZ, [RZ] ;  /* 0x00000000fffff984 */ /* 0x000fe20000000800 */
[----:B------:R-:W-:Y:S01]  /*2e30*/  @!PT LDS RZ, [RZ] ;  /* 0x00000000fffff984 */ /* 0x000fe20000000800 */
[----:B------:R3:W-:Y:S04]  /*2e40*/  LDGSTS.E.BYPASS.LTC128B.128 [R0+0x8000], [R10.64] ;  /* 0x080000000a007fae */ /* 0x0007e8000b901d62 */
.L_x_17:
[----:B------:R-:W-:Y:S05]  /*2e50*/  BSYNC B0 ;  /* 0x0000000000007941 */ /* 0x000fea0003800000 */
.L_x_16:
[----:B------:R-:W-:Y:S01]  /*2e60*/  IADD3 R9, R3, 0x40, RZ ;  /* 0x0000004003097810 */ /* 0x000fe20007ffe0ff */
[----:B------:R-:W-:Y:S03]  /*2e70*/  BSSY B0, `(.L_x_18) ;  /* 0x0000014000007945 */ /* 0x000fe60003800000 */
[----:B------:R-:W-:-:S13]  /*2e80*/  ISETP.GE.AND P1, PT, R9, UR33, PT ;  /* 0x0000002109007c0c */ /* 0x000fda000bf26270 */
[----:B------:R4:W-:Y:S01]  /*2e90*/  @P1 STS.128 [R0+0x9000], RZ ;  /* 0x009000ff00001388 */ /* 0x0009e20000000c00 */
[----:B------:R-:W-:Y:S05]  /*2ea0*/  @P1 BRA `(.L_x_19) ;  /* 0x0000010000001947 */ /* 0x000fea0003800000 */
[----:B------:R-:W-:-:S13]  /*2eb0*/  ISETP.GE.AND P0, PT, R218, c[0x0][0x220], PT ;  /* 0x00008800da007a0c */ /* 0x000fda0003f06270 */
[----:B------:R1:W-:Y:S01]  /*2ec0*/  @P0 STS.128 [R0+0x9000], RZ ;  /* 0x009000ff00000388 */ /* 0x0003e20000000c00 */
[----:B------:R-:W-:Y:S05]  /*2ed0*/  @P0 BRA `(.L_x_19) ;  /* 0x000000d000000947 */ /* 0x000fea0003800000 */
[----:B------:R-:W-:-:S04]  /*2ee0*/  IADD3 R5, P0, R3, 0x40, RZ ;  /* 0x0000004003057810 */ /* 0x000fc80007f1e0ff */
[----:B------:R-:W-:-:S05]  /*2ef0*/  IADD3.X R7, RZ, R15, RZ, P0, !PT ;  /* 0x0000000fff077210 */ /* 0x000fca00007fe4ff */
[----:B------:R-:W-:Y:S01]  /*2f00*/  IMAD R8, R7, c[0x0][0x1a0], RZ ;  /* 0x0000680007087a24 */ /* 0x000fe200078e02ff */
[----:B------:R-:W-:-:S05]  /*2f10*/  MOV R7, R12 ;  /* 0x0000000c00077202 */ /* 0x000fca0000000f00 */
[----:B---3--:R-:W-:-:S04]  /*2f20*/  IMAD.WIDE.U32 R10, R5, c[0x0][0x1a0], R6 ;  /* 0x00006800050a7a25 */ /* 0x008fc800078e0006 */
[----:B------:R-:W-:Y:S01]  /*2f30*/  IMAD R5, R5, c[0x0][0x1a4], R8 ;  /* 0x0000690005057a24 */ /* 0x000fe200078e0208 */
[----:B------:R-:W-:-:S04]  /*2f40*/  LEA R6, P0, R10, c[0x0][0x170], 0x1 ;  /* 0x00005c000a067a11 */ /* 0x000fc800078008ff */
[----:B------:R-:W-:-:S04]  /*2f50*/  IADD3 R5, R11, R5, RZ ;  /* 0x000000050b057210 */ /* 0x000fc80007ffe0ff */
[----:B------:R-:W-:-:S05]  /*2f60*/  LEA.HI.X R7, R10, c[0x0][0x174], R5, 0x1, P0 ;  /* 0x00005d000a077a11 */ /* 0x000fca00000f0c05 */
[----:B------:R-:W-:Y:S01]  /*2f70*/  @!PT LDS RZ, [RZ] ;  /* 0x00000000fffff984 */ /* 0x000fe20000000800 */
[----:B------:R-:W-:Y:S01]  /*2f80*/  @!PT LDS RZ, [RZ] ;  /* 0x00000000fffff984 */ /* 0x000fe20000000800 */
[----:B------:R-:W-:Y:S01]  /*2f90*/  @!PT LDS RZ, [RZ] ;  /* 0x00000000fffff984 */ /* 0x000fe20000000800 */
[----:B------:R3:W-:Y:S02]  /*2fa0*/  LDGSTS.E.BYPASS.LTC128B.128 [R0+0x9000], [R6.64] ;  /* 0x0900000006007fae */ /* 0x0007e4000b901d62 */
.L_x_19:
[----:B------:R-:W-:Y:S05]  /*2fb0*/  BSYNC B0 ;  /* 0x0000000000007941 */ /* 0x000fea0003800000 */
.L_x_18:
[----:B------:R-:W-:Y:S01]  /*2fc0*/  UIMAD UR33, UR4, -0x80, UR14 ;  /* 0xffffff80042178a4 */ /* 0x000fe2000f8e020e */
[----:B------:R-:W0:Y:S01]  /*2fd0*/  LDGDEPBAR ;  /* 0x00000000000079af */ /* 0x000e220000000000 */
[----:B------:R-:W-:Y:S04]  /*2fe0*/  BSSY B0, `(.L_x_20) ;  /* 0x000000f000007945 */ /* 0x000fe80003800000 */
[----:B------:R-:W-:-:S13]  /*2ff0*/  ISETP.GE.AND P3, PT, R3, UR33, PT ;  /* 0x0000002103007c0c */ /* 0x000fda000bf66270 */
        /* <DEDUP_REMOVED lines=9> */
[----:B------:R-:W-:Y:S01]  /*3090*/  @!PT LDS RZ, [RZ] ;  /* 0x00000000fffff984 */ /* 0x000fe20000000800 */
[----:B------:R-:W-:Y:S01]  /*30a0*/  @!PT LDS RZ, [RZ] ;  /* 0x00000000fffff984 */ /* 0x000fe20000000800 */
[----:B------:R-:W-:Y:S01]  /*30b0*/  @!PT LDS RZ, [RZ] ;  /* 0x00000000fffff984 */ /* 0x000fe20000000800 */
[----:B------:R1:W-:Y:S02]  /*30c0*/  LDGSTS.E.BYPASS.LTC128B.128 [R0+0x4000], [R184.64] ;  /* 0x04000000b8007fae */ /* 0x0003e4000b901d62 */
.L_x_21:
[----:B------:R-:W-:Y:S05]  /*30d0*/  BSYNC B0 ;  /* 0x0000000000007941 */ /* 0x000fea0003800000 */
.L_x_20:
[----:B------:R-:W-:Y:S01]  /*30e0*/  ISETP.GE.AND P4, PT, R9, UR33, PT ;  /* 0x0000002109007c0c */ /* 0x000fe2000bf86270 */
[----:B------:R-:W-:-:S12]  /*30f0*/  BSSY B0, `(.L_x_22) ;  /* 0x000000e000007945 */ /* 0x000fd80003800000 */
[----:B------:R1:W-:Y:S01]  /*3100*/  @P4 STS.128 [R0+0x5000], RZ ;  /* 0x005000ff00004388 */ /* 0x0003e20000000c00 */
[----:B------:R-:W-:Y:S05]  /*3110*/  @P4 BRA `(.L_x_23) ;  /* 0x000000b000004947 */ /* 0x000fea0003800000 */
[----:B------:R-:W-:-:S13]  /*3120*/  ISETP.GE.AND P0, PT, R218, c[0x0][0x220], PT ;  /* 0x00008800da007a0c */ /* 0x000fda0003f06270 */
[----:B------:R1:W-:Y:S01]  /*3130*/  @P0 STS.128 [R0+0x5000], RZ ;  /* 0x005000ff00000388 */ /* 0x0003e20000000c00 */
[----:B------:R-:W-:Y:S05]  /*3140*/  @P0 BRA `(.L_x_23) ;  /* 0x0000008000000947 */ /* 0x000fea0003800000 */
[----:B------:R-:W-:Y:S02]  /*3150*/  IMAD.MOV.U32 R5, RZ, RZ, c[0x0][0x370] ;  /* 0x0000dc00ff057624 */ /* 0x000fe400078e00ff */
[----:B---3--:R-:W-:-:S03]  /*3160*/  IMAD.MOV.U32 R7, RZ, RZ, c[0x0][0x374] ;  /* 0x0000dd00ff077624 */ /* 0x008fc600078e00ff */
[----:B------:R-:W-:-:S04]  /*3170*/  LEA R6, P0, R5, R184, 0x7 ;  /* 0x000000b805067211 */ /* 0x000fc800078038ff */
[----:B------:R-:W-:-:S05]  /*3180*/  LEA.HI.X R7, R5, R185, R7, 0x7, P0 ;  /* 0x000000b905077211 */ /* 0x000fca00000f3c07 */
[----:B------:R-:W-:Y:S01]  /*3190*/  @!PT LDS RZ, [RZ] ;  /* 0x00000000fffff984 */ /* 0x000fe20000000800 */
[----:B------:R-:W-:Y:S01]  /*31a0*/  @!PT LDS RZ, [RZ] ;  /* 0x00000000fffff984 */ /* 0x000fe20000000800 */
[----:B------:R-:W-:Y:S01]  /*31b0*/  @!PT LDS RZ, [RZ] ;  /* 0x00000000fffff984 */ /* 0x000fe20000000800 */
[----:B------:R3:W-:Y:S04]  /*31c0*/  LDGSTS.E.BYPASS.LTC128B.128 [R0+0x5000], [R6.64] ;  /* 0x0500000006007fae */ /* 0x0007e8000b901d62 */
.L_x_23:
[----:B------:R-:W-:Y:S05]  /*31d0*/  BSYNC B0 ;  /* 0x0000000000007941 */ /* 0x000fea0003800000 */
.L_x_22:
[----:B------:R-:W-:Y:S01]  /*31e0*/  PLOP3.LUT P0, PT, PT, PT, UP0, 0x80, 0x0 ;  /* 0x000000000000781c */ /* 0x000fe20003f0f008 */
[----:B------:R-:W-:Y:S01]  /*31f0*/  BSSY B0, `(.L_x_24) ;  /* 0x0000013000007945 */ /* 0x000fe20003800000 */
[----:B------:R-:W-:-:S04]  /*3200*/  IADD3 R5, R16, 0x1000, RZ ;  /* 0x0000100010057810 */ /* 0x000fc80007ffe0ff */
[----:B------:R-:W-:-:S05]  /*3210*/  SEL R5, R5, R16, !P0 ;  /* 0x0000001005057207 */ /* 0x000fca0004000000 */
[----:B------:R-:W-:-:S05]  /*3220*/  IMAD.SHL.U32 R166, R5, 0x2, RZ ;  /* 0x0000000205a67824 */ /* 0x000fca00078e00ff */
[----:B------:R1:W-:Y:S04]  /*3230*/  @P3 STS [R166], RZ ;  /* 0x000000ffa6003388 */ /* 0x0003e80000000800 */
[----:B------:R1:W-:Y:S04]  /*3240*/  @P3 STS [R166+0x4], RZ ;  /* 0x000004ffa6003388 */ /* 0x0003e80000000800 */
[----:B------:R1:W-:Y:S04]  /*3250*/  @P3 STS [R166+0x8], RZ ;  /* 0x000008ffa6003388 */ /* 0x0003e80000000800 */
[----:B------:R1:W-:Y:S01]  /*3260*/  @P3 STS [R166+0xc], RZ ;  /* 0x00000cffa6003388 */ /* 0x0003e20000000800 */
[----:B------:R-:W-:Y:S05]  /*3270*/  @P3 BRA `(.L_x_25) ;  /* 0x000000a000003947 */ /* 0x000fea0003800000 */
[----:B------:R-:W-:-:S13]  /*3280*/  ISETP.GE.AND P3, PT, R218, c[0x0][0x220], PT ;  /* 0x00008800da007a0c */ /* 0x000fda0003f66270 */
[----:B------:R1:W-:Y:S04]  /*3290*/  @P3 STS [R166], RZ ;  /* 0x000000ffa6003388 */ /* 0x0003e80000000800 */
[----:B------:R1:W-:Y:S04]  /*32a0*/  @P3 STS [R166+0x4], RZ ;  /* 0x000004ffa6003388 */ /* 0x0003e80000000800 */
[----:B------:R1:W-:Y:S04]  /*32b0*/  @P3 STS [R166+0x8], RZ ;  /* 0x000008ffa6003388 */ /* 0x0003e80000000800 */
[----:B------:R1:W-:Y:S01]  /*32c0*/  @P3 STS [R166+0xc], RZ ;  /* 0x00000cffa6003388 */ /* 0x0003e20000000800 */
[----:B------:R-:W-:Y:S05]  /*32d0*/  @P3 BRA `(.L_x_25) ;  /* 0x0000004000003947 */ /* 0x000fea0003800000 */
[----:B------:R-:W-:Y:S01]  /*32e0*/  @!PT LDS RZ, [RZ] ;  /* 0x00000000fffff984 */ /* 0x000fe20000000800 */
[----:B------:R-:W-:Y:S01]  /*32f0*/  @!PT LDS RZ, [RZ] ;  /* 0x00000000fffff984 */ /* 0x000fe20000000800 */
[----:B------:R-:W-:Y:S01]  /*3300*/  @!PT LDS RZ, [RZ] ;  /* 0x00000000fffff984 */ /* 0x000fe20000000800 */
[----:B------:R1:W-:Y:S02]  /*3310*/  LDGSTS.E.BYPASS.LTC128B.128 [R166], [R186.64] ;  /* 0x00000000baa67fae */ /* 0x0003e4000b901d62 */
.L_x_25:
[----:B------:R-:W-:Y:S05]  /*3320*/  BSYNC B0 ;  /* 0x0000000000007941 */ /* 0x000fea0003800000 */
.L_x_24:
[----:B------:R1:W-:Y:S01]  /*3330*/  @P4 STS [R166+0x1000], RZ ;  /* 0x001000ffa6004388 */ /* 0x0003e20000000800 */
[----:B------:R-:W-:Y:S03]  /*3340*/  BSSY B0, `(.L_x_26) ;  /* 0x0000013000007945 */ /* 0x000fe60003800000 */
[----:B------:R1:W-:Y:S04]  /*3350*/  @P4 STS [R166+0x1004], RZ ;  /* 0x001004ffa6004388 */ /* 0x0003e80000000800 */
[----:B------:R1:W-:Y:S04]  /*3360*/  @P4 STS [R166+0x1008], RZ ;  /* 0x001008ffa6004388 */ /* 0x0003e80000000800 */
[----:B------:R1:W-:Y:S01]  /*3370*/  @P4 STS [R166+0x100c], RZ ;  /* 0x00100cffa6004388 */ /* 0x0003e20000000800 */
[----:B------:R-:W-:Y:S05]  /*3380*/  @P4 BRA `(.L_x_27) ;  /* 0x000000e000004947 */ /* 0x000fea0003800000 */
[----:B------:R-:W-:-:S13]  /*3390*/  ISETP.GE.AND P3, PT, R218, c[0x0][0x220], PT ;  /* 0x00008800da007a0c */ /* 0x000fda0003f66270 */
[----:B------:R1:W-:Y:S04]  /*33a0*/  @P3 STS [R166+0x1000], RZ ;  /* 0x001000ffa6003388 */ /* 0x0003e80000000800 */
[----:B------:R1:W-:Y:S04]  /*33b0*/  @P3 STS [R166+0x1004], RZ ;  /* 0x001004ffa6003388 */ /* 0x0003e80000000800 */
[----:B------:R1:W-:Y:S04]  /*33c0*/  @P3 STS [R166+0x1008], RZ ;  /* 0x001008ffa6003388 */ /* 0x0003e80000000800 */
[----:B------:R1:W-:Y:S01]  /*33d0*/  @P3 STS [R166+0x100c], RZ ;  /* 0x00100cffa6003388 */ /* 0x0003e20000000800 */
        /* <DEDUP_REMOVED lines=9> */
.L_x_27:
[----:B------:R-:W-:Y:S05]  /*3470*/  BSYNC B0 ;  /* 0x0000000000007941 */ /* 0x000fea0003800000 */
.L_x_26:
[----:B--2---:R-:W2:Y:S01]  /*3480*/  LDL R16, [R1+0x10] ;  /* 0x0000100001107983 */ /* 0x004ea20000100800 */
[----:B------:R-:W-:Y:S01]  /*3490*/  ULDC.64 UR38, c[0x0][0x198] ;  /* 0x0000660000267ab9 */ /* 0x000fe20000000a00 */
[----:B---3--:R-:W-:Y:S01]  /*34a0*/  IMAD.WIDE.U32 R6, R13, c[0x0][0x198], R218 ;  /* 0x000066000d067a25 */ /* 0x008fe200078e00da */
[----:B------:R-:W-:-:S03]  /*34b0*/  UIMAD UR37, UR37, UR38, URZ ;  /* 0x00000026252572a4 */ /* 0x000fc6000f8e023f */
[----:B------:R-:W-:Y:S01]  /*34c0*/  IMAD.MOV.U32 R236, RZ, RZ, 0x7f800000 ;  /* 0x7f800000ffec7424 */ /* 0x000fe200078e00ff */
[----:B------:R-:W-:Y:S01]  /*34d0*/  UIMAD UR37, UR8, UR39, UR37 ;  /* 0x00000027082572a4 */ /* 0x000fe2000f8e0225 */
[----:B------:R-:W-:Y:S01]  /*34e0*/  IADD3 R8, P3, R6, UR42, RZ ;  /* 0x0000002a06087c10 */ /* 0x000fe2000ff7e0ff */
[----:B------:R-:W-:Y:S02]  /*34f0*/  IMAD.MOV.U32 R237, RZ, RZ, 0x7f800000 ;  /* 0x7f800000ffed7424 */ /* 0x000fe400078e00ff */
[----:B------:R-:W-:Y:S02]  /*3500*/  IMAD.MOV.U32 R234, RZ, RZ, 0x7f800000 ;  /* 0x7f800000ffea7424 */ /* 0x000fe400078e00ff */
[----:B------:R-:W-:Y:S02]  /*3510*/  IMAD.U32 R5, RZ, RZ, UR37 ;  /* 0x00000025ff057e24 */ /* 0x000fe4000f8e00ff */
[----:B------:R-:W-:-:S03]  /*3520*/  IMAD.MOV.U32 R235, RZ, RZ, 0x7f800000 ;  /* 0x7f800000ffeb7424 */ /* 0x000fc600078e00ff */
[----:B------:R-:W-:Y:S02]  /*3530*/  IADD3.X R9, R7, UR43, R5, P3, !PT ;  /* 0x0000002b07097c10 */ /* 0x000fe40009ffe405 */
[C---:B--2---:R-:W-:Y:S02]  /*3540*/  IADD3 R5, R16.reuse, 0x48, RZ ;  /* 0x0000004810057810 */ /* 0x044fe40007ffe0ff */
[----:B------:R-:W-:Y:S02]  /*3550*/  IADD3 R6, R16, 0x8, RZ ;  /* 0x0000000810067810 */ /* 0x000fe40007ffe0ff */
[----:B------:R-:W-:Y:S02]  /*3560*/  ISETP.GE.AND P5, PT, R5, UR33, PT ;  /* 0x0000002105007c0c */ /* 0x000fe4000bfa6270 */
[----:B------:R-:W-:Y:S01]  /*3570*/  ISETP.GE.AND P6, PT, R6, UR33, PT ;  /* 0x0000002106007c0c */ /* 0x000fe2000bfc6270 */
[----:B------:R-:W-:Y:S01]  /*3580*/  IMAD.SHL.U32 R6, R16, 0x4, RZ ;  /* 0x0000000410067824 */ /* 0x000fe200078e00ff */
[----:B------:R-:W-:-:S02]  /*3590*/  SHF.R.S32.HI R13, RZ, 0x1f, R16 ;  /* 0x0000001fff0d7819 */ /* 0x000fc40000011410 */
[----:B------:R-:W-:Y:S02]  /*35a0*/  SHF.R.S32.HI R11, RZ, 0x1f, R5 ;  /* 0x0000001fff0b7819 */ /* 0x000fe40000011405 */
[----:B------:R-:W-:Y:S02]  /*35b0*/  IADD3 R6, P4, R6, UR10, RZ ;  /* 0x0000000a06067c10 */ /* 0x000fe4000ff9e0ff */
[C---:B------:R-:W-:Y:S02]  /*35c0*/  SHF.L.U64.HI R7, R16.reuse, 0x2, R13 ;  /* 0x0000000210077819 */ /* 0x040fe4000001020d */
[----:B------:R-:W-:Y:S02]  /*35d0*/  IADD3 R12, R16, 0x40, RZ ;  /* 0x00000040100c7810 */ /* 0x000fe40007ffe0ff */
[----:B------:R-:W-:Y:S02]  /*35e0*/  @!P5 LEA R10, P3, R5, UR10, 0x2 ;  /* 0x0000000a050adc11 */ /* 0x000fe4000f8610ff */
[----:B------:R-:W-:-:S02]  /*35f0*/  IADD3.X R7, R7, UR9, RZ, P4, !PT ;  /* 0x0000000907077c10 */ /* 0x000fc4000a7fe4ff */
[----:B------:R-:W-:Y:S02]  /*3600*/  @!P5 LEA.HI.X R11, R5, UR9, R11, 0x2, P3 ;  /* 0x00000009050bdc11 */ /* 0x000fe400098f140b */
[----:B------:R-:W-:Y:S01]  /*3610*/  ISETP.GE.AND P3, PT, R16, UR33, PT ;  /* 0x0000002110007c0c */ /* 0x000fe2000bf66270 */
[----:B------:R2:W5:Y:S01]  /*3620*/  @!P6 LDG.E R237, [R6.64+0x20] ;  /* 0x0000202206ede981 */ /* 0x000562000c1e1900 */
[----:B------:R-:W-:-:S03]  /*3630*/  ISETP.GE.AND P4, PT, R12, UR33, PT ;  /* 0x000000210c007c0c */ /* 0x000fc6000bf86270 */
[----:B------:R2:W-:Y:S04]  /*3640*/  @P2 STS [R0+0x6000], RZ ;  /* 0x006000ff00002388 */ /* 0x0005e80000000800 */
[----:B------:R2:W-:Y:S04]  /*3650*/  @P2 STS [R0+0x6004], RZ ;  /* 0x006004ff00002388 */ /* 0x0005e80000000800 */
[----:B------:R2:W5:Y:S04]  /*3660*/  @!P3 LDG.E R236, [R6.64] ;  /* 0x0000002206ecb981 */ /* 0x000568000c1e1900 */
[----:B------:R2:W5:Y:S04]  /*3670*/  @!P4 LDG.E R234, [R6.64+0x100] ;  /* 0x0001002206eac981 */ /* 0x000568000c1e1900 */
[----:B------:R2:W-:Y:S01]  /*3680*/  @P2 STS.64 [R0+0x6008], RZ ;  /* 0x006008ff00002388 */ /* 0x0005e20000000a00 */
[----:B------:R-:W-:-:S03]  /*3690*/  IMAD R5, R14, c[0x0][0x1b0], RZ ;  /* 0x00006c000e057a24 */ /* 0x000fc600078e02ff */
[----:B------:R3:W5:Y:S01]  /*36a0*/  @!P5 LDG.E R235, [R10.64] ;  /* 0x000000220aebd981 */ /* 0x000762000c1e1900 */
[----:B------:R-:W-:Y:S01]  /*36b0*/  BSSY B0, `(.L_x_28) ;  /* 0x0000016000007945 */ /* 0x000fe20003800000 */
[C---:B---3--:R-:W-:Y:S02]  /*36c0*/  IMAD R10, R4.reuse, c[0x0][0x1b4], R5 ;  /* 0x00006d00040a7a24 */ /* 0x048fe400078e0205 */
[----:B------:R-:W-:-:S04]  /*36d0*/  IMAD.WIDE.U32 R4, R4, c[0x0][0x1b0], R8 ;  /* 0x00006c0004047a25 */ /* 0x000fc800078e0008 */
[----:B------:R-:W-:Y:S01]  /*36e0*/  IMAD.IADD R10, R5, 0x1, R10 ;  /* 0x00000001050a7824 */ /* 0x000fe200078e020a */
[----:B------:R-:W-:Y:S05]  /*36f0*/  @P2 BRA `(.L_x_29) ;  /* 0x0000011000002947 */ /* 0x000fea0003800000 */
[----:B--2---:R-:W-:-:S13]  /*3700*/  ISETP.GE.AND P2, PT, R218, c[0x0][0x220], PT ;  /* 0x00008800da007a0c */ /* 0x004fda0003f46270 */
        /* <DEDUP_REMOVED lines=16> */
.L_x_29:
[----:B--2---:R-:W-:Y:S05]  /*3810*/  BSYNC B0 ;  /* 0x0000000000007941 */ /* 0x004fea0003800000 */
.L_x_28:
[----:B------:R2:W-:Y:S01]  /*3820*/  @P1 STS.128 [R0+0x7000], RZ ;  /* 0x007000ff00001388 */ /* 0x0005e20000000c00 */
[----:B------:R-:W-:Y:S01]  /*3830*/  BSSY B0, `(.L_x_30) ;  /* 0x0000012000007945 */ /* 0x000fe20003800000 */
        /* <DEDUP_REMOVED lines=17> */
.L_x_31:
[----:B------:R-:W-:Y:S05]  /*3950*/  BSYNC B0 ;  /* 0x0000000000007941 */ /* 0x000fea0003800000 */
.L_x_30:
[----:B------:R-:W0:Y:S01]  /*3960*/  LDGDEPBAR ;  /* 0x00000000000079af */ /* 0x000e220000000000 */
[----:B-1234-:R-:W-:Y:S01]  /*3970*/  IMAD.U32 R0, RZ, RZ, UR14 ;  /* 0x0000000eff007e24 */ /* 0x01efe2000f8e00ff */
[----:B------:R-:W-:Y:S01]  /*3980*/  IADD3 R3, R16, 0x1, RZ ;  /* 0x0000000110037810 */ /* 0x000fe20007ffe0ff */
[C---:B------:R-:W-:Y:S01]  /*3990*/  IMAD.SHL.U32 R150, R158.reuse, 0x2, RZ ;  /* 0x000000029e967824 */ /* 0x040fe200078e00ff */
[----:B------:R-:W-:Y:S01]  /*39a0*/  UIADD3 UR33, UR14, 0x80, UR8 ;  /* 0x000000800e217890 */ /* 0x000fe2000fffe008 */
[----:B------:R-:W-:Y:S01]  /*39b0*/  IMAD.MOV.U32 R207, RZ, RZ, R166 ;  /* 0x000000ffffcf7224 */ /* 0x000fe200078e00a6 */
[----:B------:R-:W-:Y:S01]  /*39c0*/  IADD3 R4, R3, UR5, -R0 ;  /* 0x0000000503047c10 */ /* 0x000fe2000fffe800 */
[----:B------:R-:W-:Y:S01]  /*39d0*/  CS2R R94, SRZ ;  /* 0x00000000005e7805 */ /* 0x000fe2000001ff00 */
[----:B------:R-:W-:Y:S01]  /*39e0*/  IADD3 R3, R158, 0x1000, RZ ;  /* 0x000010009e037810 */ /* 0x000fe20007ffe0ff */
[----:B------:R-:W-:Y:S01]  /*39f0*/  CS2R R92, SRZ ;  /* 0x00000000005c7805 */ /* 0x000fe2000001ff00 */
[----:B------:R-:W-:Y:S01]  /*3a00*/  IADD3 R0, R152, 0x1000, RZ ;  /* 0x0000100098007810 */ /* 0x000fe20007ffe0ff */
[----:B------:R1:W-:Y:S01]  /*3a10*/  STL [R1], R4 ;  /* 0x0000000401007387 */ /* 0x0003e20000100800 */
[----:B------:R-:W-:Y:S01]  /*3a20*/  SEL R3, R3, R158, !P0 ;  /* 0x0000009e03037207 */ /* 0x000fe20004000000 */
[----:B------:R-:W-:Y:S01]  /*3a30*/  CS2R R98, SRZ ;  /* 0x0000000000627805 */ /* 0x000fe2000001ff00 */
[----:B------:R-:W-:Y:S01]  /*3a40*/  SEL R0, R0, R152, !P0 ;  /* 0x0000009800007207 */ /* 0x000fe20004000000 */
[----:B------:R-:W-:Y:S01]  /*3a50*/  CS2R R96, SRZ ;  /* 0x0000000000607805 */ /* 0x000fe2000001ff00 */
[----:B------:R-:W-:Y:S01]  /*3a60*/  CS2R R90, SRZ ;  /* 0x00000000005a7805 */ /* 0x000fe2000001ff00 */
[----:B------:R-:W-:Y:S01]  /*3a70*/  IMAD.SHL.U32 R144, R3, 0x2, RZ ;  /* 0x0000000203907824 */ /* 0x000fe200078e00ff */
[----:B------:R-:W-:Y:S01]  /*3a80*/  CS2R R88, SRZ ;  /* 0x0000000000587805 */ /* 0x000fe2000001ff00 */
[----:B------:R-:W-:Y:S01]  /*3a90*/  IMAD.SHL.U32 R3, R0, 0x2, RZ ;  /* 0x0000000200037824 */ /* 0x000fe200078e00ff */
[----:B------:R-:W-:Y:S01]  /*3aa0*/  IADD3 R0, R16, -0x80, RZ ;  /* 0xffffff8010007810 */ /* 0x000fe20007ffe0ff */
[----:B------:R-:W-:Y:S01]  /*3ab0*/  CS2R R86, SRZ ;  /* 0x0000000000567805 */ /* 0x000fe2000001ff00 */
[----:B------:R-:W-:Y:S01]  /*3ac0*/  CS2R R84, SRZ ;  /* 0x0000000000547805 */ /* 0x000fe2000001ff00 */
[----:B------:R-:W-:Y:S01]  /*3ad0*/  CS2R R78, SRZ ;  /* 0x00000000004e7805 */ /* 0x000fe2000001ff00 */
[----:B------:R-:W-:-:S04]  /*3ae0*/  DEPBAR.LE SB0, 0x1 ;  /* 0x000080400000791a */ /* 0x000fc80000000000 */
[----:B------:R-:W-:Y:S01]  /*3af0*/  BAR.SYNC.DEFER_BLOCKING 0x0 ;  /* 0x0000000000007b1d */ /* 0x000fe20000010000 */
[----:B------:R-:W-:Y:S01]  /*3b00*/  CS2R R76, SRZ ;  /* 0x00000000004c7805 */ /* 0x000fe2000001ff00 */
[----:B------:R-:W-:Y:S01]  /*3b10*/  CS2R R82, SRZ ;  /* 0x0000000000527805 */ /* 0x000fe2000001ff00 */
[----:B------:R-:W-:Y:S01]  /*3b20*/  CS2R R80, SRZ ;  /* 0x0000000000507805 */ /* 0x000fe2000001ff00 */
[----:B------:R-:W-:Y:S01]  /*3b30*/  CS2R R74, SRZ ;  /* 0x00000000004a7805 */ /* 0x000fe2000001ff00 */
[----:B------:R-:W-:Y:S01]  /*3b40*/  CS2R R72, SRZ ;  /* 0x0000000000487805 */ /* 0x000fe2000001ff00 */
[----:B------:R-:W-:Y:S01]  /*3b50*/  CS2R R70, SRZ ;  /* 0x0000000000467805 */ /* 0x000fe2000001ff00 */
[----:B------:R-:W-:Y:S01]  /*3b60*/  CS2R R68, SRZ ;  /* 0x0000000000447805 */ /* 0x000fe2000001ff00 */
[C---:B------:R-:W-:Y:S01]  /*3b70*/  SHF.L.U64.HI R251, R16.reuse, 0x2, R13 ;  /* 0x0000000210fb7819 */ /* 0x040fe2000001020d */
[----:B------:R-:W-:Y:S01]  /*3b80*/  IMAD.SHL.U32 R252, R16, 0x4, RZ ;  /* 0x0000000410fc7824 */ /* 0x000fe200078e00ff */
[----:B------:R-:W-:Y:S01]  /*3b90*/  UIADD3 UR33, UR33, -UR5, URZ ;  /* 0x8000000521217290 */ /* 0x000fe2000fffe03f */
[----:B------:R-:W-:-:S02]  /*3ba0*/  IMAD.SHL.U32 R250, R0, 0x4, RZ ;  /* 0x0000000400fa7824 */ /* 0x000fc400078e00ff */
[----:B------:R-:W-:Y:S01]  /*3bb0*/  IMAD.IADD R151, R150, 0x1, R153 ;  /* 0x0000000196977824 */ /* 0x000fe200078e0299 */
[----:B------:R1:W2:Y:S04]  /*3bc0*/  LDSM.16.M88.4 R112, [R146+0x8000] ;  /* 0x008000009270783b */ /* 0x0002a80000000200 */
[----:B------:R1:W3:Y:S04]  /*3bd0*/  LDSM.16.M88.4 R116, [R146+0x8400] ;  /* 0x008400009274783b */ /* 0x0002e80000000200 */
[----:B------:R1:W4:Y:S04]  /*3be0*/  LDSM.16.M88.4 R120, [R146+0x8800] ;  /* 0x008800009278783b */ /* 0x0003280000000200 */
[----:B------:R1:W1:Y:S04]  /*3bf0*/  LDSM.16.M88.4 R124, [R146+0x8c00] ;  /* 0x008c0000927c783b */ /* 0x0002680000000200 */
[----:B------:R1:W1:Y:S04]  /*3c00*/  LDSM.16.M88.4 R128, [R145+0x8000] ;  /* 0x008000009180783b */ /* 0x0002680000000200 */
[----:B------:R1:W1:Y:S04]  /*3c10*/  LDSM.16.M88.4 R132, [R145+0x8400] ;  /* 0x008400009184783b */ /* 0x0002680000000200 */
[----:B------:R1:W1:Y:S04]  /*3c20*/  LDSM.16.M88.4 R136, [R145+0x8800] ;  /* 0x008800009188783b */ /* 0x0002680000000200 */
[----:B------:R1:W1:Y:S02]  /*3c30*/  LDSM.16.M88.4 R140, [R145+0x8c00] ;  /* 0x008c0000918c783b */ /* 0x0002640000000200 */
.L_x_34:
[----:B----4-:R-:W4:Y:S01]  /*3c40*/  LDL R0, [R1] ;  /* 0x0000000001007983 */ /* 0x010f220000100800 */
[----:B------:R-:W-:Y:S01]  /*3c50*/  USHF.L.U32 UR8, UR11, 0x7, URZ ;  /* 0x000000070b087899 */ /* 0x000fe2000800063f */
[C---:B-----5:R-:W-:Y:S01]  /*3c60*/  FMUL.FTZ R162, R236.reuse, 1.4426950216293334961 ;  /* 0x3fb8aa3beca27820 */ /* 0x060fe20000410000 */
[----:B------:R-:W-:Y:S01]  /*3c70*/  FSETP.NEU.FTZ.AND P1, PT, R236, -INF , PT ;  /* 0xff800000ec00780b */ /* 0x000fe20003f3d000 */
[----:B---3--:R-:W3:Y:S01]  /*3c80*/  LDL R159, [R1+0x8] ;  /* 0x00000800019f7983 */ /* 0x008ee20000100800 */
[----:B------:R-:W-:Y:S01]  /*3c90*/  UIADD3 UR14, UR8, 0x80, URZ ;  /* 0x00000080080e7890 */ /* 0x000fe2000fffe03f */
[----:B------:R-:W-:Y:S01]  /*3ca0*/  FMUL.FTZ R160, R237, 1.4426950216293334961 ;  /* 0x3fb8aa3beda07820 */ /* 0x000fe20000410000 */
[----:B------:R-:W-:Y:S01]  /*3cb0*/  USHF.L.U32 UR8, UR4, 0x7, URZ ;  /* 0x0000000704087899 */ /* 0x000fe2000800063f */
[----:B------:R-:W0:Y:S01]  /*3cc0*/  LDGDEPBAR ;  /* 0x00000000000079af */ /* 0x000e220000000000 */
[----:B------:R-:W-:Y:S01]  /*3cd0*/  FSEL R162, R162, RZ, P1 ;  /* 0x000000ffa2a27208 */ /* 0x000fe20000800000 */
[----:B------:R-:W-:Y:S02]  /*3ce0*/  UISETP.GT.AND UP3, UPT, UR4, UR15, UPT ;  /* 0x0000000f0400728c */ /* 0x000fe4000bf64270 */
[----:B------:R-:W-:Y:S04]  /*3cf0*/  UISETP.GE.AND UP0, UPT, UR8, UR33, UPT ;  /* 0x000000210800728c */ /* 0x000fe8000bf06270 */
[----:B------:R-:W-:Y:S06]  /*3d00*/  UISETP.LT.AND UP0, UPT, UR14, UR5, UP0 ;  /* 0x000000050e00728c */ /* 0x000fec0008701270 */
[----:B------:R-:W-:Y:S01]  /*3d10*/  PLOP3.LUT P0, PT, PT, PT, UP0, 0x80, 0x0 ;  /* 0x000000000000781c */ /* 0x000fe20003f0f008 */
[----:B------:R-:W-:Y:S04]  /*3d20*/  DEPBAR.LE SB0, 0x0 ;  /* 0x000080000000791a */ /* 0x000fe80000000000 */
[----:B------:R-:W-:Y:S08]  /*3d30*/  BAR.SYNC.DEFER_BLOCKING 0x0 ;  /* 0x0000000000007b1d */ /* 0x000ff00000010000 */
[----:B------:R-:W-:Y:S08]  /*3d40*/  LDSM.16.M88.4 R64, [R144] ;  /* 0x000000009040783b */ /* 0x000ff00000000200 */
[----:B------:R-:W2:Y:S08]  /*3d50*/  LDSM.16.M88.4 R16, [R146+0x6000] ;  /* 0x006000009210783b */ /* 0x000eb00000000200 */
[----:B------:R-:W1:Y:S08]  /*3d60*/  LDSM.16.M88.4 R60, [R144+0x1000] ;  /* 0x00100000903c783b */ /* 0x000e700000000200 */
[----:B------:R-:W1:Y:S08]  /*3d70*/  LDSM.16.M88.4 R32, [R146+0x6400] ;  /* 0x006400009220783b */ /* 0x000e700000000200 */
[----:B------:R-:W1:Y:S08]  /*3d80*/  LDSM.16.M88.4 R48, [R146+0x6800] ;  /* 0x006800009230783b */ /* 0x000e700000000200 */
[----:B------:R-:W1:Y:S02]  /*3d90*/  LDSM.16.M88.4 R100, [R146+0x6c00] ;  /* 0x006c00009264783b */ /* 0x000e640000000200 */
[-C--:B-12---:R-:W-:Y:S06]  /*3da0*/  HMMA.16816.F32.BF16 R4, R64, R16.reuse, RZ ;  /* 0x000000104004723c */ /* 0x086fec00000418ff */
[----:B------:R-:W-:Y:S02]  /*3db0*/  LDSM.16.M88.4 R108, [R145+0x6000] ;  /* 0x00600000916c783b */ /* 0x000fe40000000200 */
[C---:B------:R-:W-:Y:S08]  /*3dc0*/  HMMA.16816.F32.BF16 R8, R60.reuse, R16, RZ ;  /* 0x000000103c08723c */ /* 0x040ff000000418ff */
[-C--:B------:R-:W-:Y:S08]  /*3dd0*/  HMMA.16816.F32.BF16 R12, R60, R18.reuse, RZ ;  /* 0x000000123c0c723c */ /* 0x080ff000000418ff */
        /* <DEDUP_REMOVED lines=12> */
[----:B------:R-:W-:Y:S01]  /*3ea0*/  HMMA.16816.F32.BF16 R64, R64, R102, RZ ;  /* 0x000000664040723c */ /* 0x000fe200000418ff */
[----:B----4-:R-:W-:Y:S03]  /*3eb0*/  @!P0 IADD3 R165, R0, UR8, RZ ;  /* 0x0000000800a58c10 */ /* 0x010fe6000fffe0ff */
[----:B------:R-:W-:Y:S02]  /*3ec0*/  IADD3 R0, R153, R144, RZ ;  /* 0x0000009099007210 */ /* 0x000fe40007ffe0ff */
[C---:B------:R-:W-:Y:S02]  /*3ed0*/  @!P0 IMNMX R163, R165.reuse, UR5, PT ;  /* 0x00000005a5a38c17 */ /* 0x040fe4000b800200 */
[----:B------:R-:W-:Y:S01]  /*3ee0*/  @!P0 IADD3 R161, R165, 0x8, RZ ;  /* 0x00000008a5a18810 */ /* 0x000fe20007ffe0ff */
[----:B------:R-:W1:Y:S03]  /*3ef0*/  LDSM.16.M88.4 R104, [R0] ;  /* 0x000000000068783b */ /* 0x000e660000000200 */
[----:B------:R-:W-:Y:S05]  /*3f00*/  @!P0 IMNMX R161, R161, UR5, PT ;  /* 0x00000005a1a18c17 */ /* 0x000fea000b800200 */
[----:B------:R2:W4:Y:S02]  /*3f10*/  LDSM.16.M88.4 R100, [R0+0x1000] ;  /* 0x001000000064783b */ /* 0x0005240000000200 */
[----:B--2---:R-:W-:Y:S05]  /*3f20*/  MOV R0, UR11 ;  /* 0x0000000b00007c02 */ /* 0x004fea0008000f00 */
[----:B---3--:R-:W-:Y:S02]  /*3f30*/  @!P0 IMAD R0, R0, 0x80, R159 ;  /* 0x0000008000008824 */ /* 0x008fe400078e029f */
[----:B------:R-:W-:Y:S01]  /*3f40*/  FMUL.FTZ R159, R234, 1.4426950216293334961 ;  /* 0x3fb8aa3bea9f7820 */ /* 0x000fe20000410000 */
[-C--:B-1----:R-:W-:Y:S02]  /*3f50*/  HMMA.16816.F32.BF16 R4, R104, R108.reuse, R4 ;  /* 0x0000006c6804723c */ /* 0x082fe40000041804 */
[C---:B------:R-:W-:Y:S02]  /*3f60*/  @!P0 IADD3 R164, R0.reuse, 0x1, RZ ;  /* 0x0000000100a48810 */ /* 0x040fe40007ffe0ff */
[-C--:B------:R-:W-:Y:S02]  /*3f70*/  @!P0 ISETP.GE.AND P2, PT, R0, R163.reuse, PT ;  /* 0x000000a30000820c */ /* 0x080fe40003f46270 */
[----:B------:R-:W-:Y:S02]  /*3f80*/  @!P0 ISETP.GE.AND P1, PT, R164, R163, PT ;  /* 0x000000a3a400820c */ /* 0x000fe40003f26270 */
[C---:B----4-:R-:W-:Y:S07]  /*3f90*/  HMMA.16816.F32.BF16 R8, R100.reuse, R108, R8 ;  /* 0x0000006c6408723c */ /* 0x050fee0000041808 */
[C---:B------:R-:W-:Y:S01]  /*3fa0*/  @!P0 IADD3 R108, R165.reuse, 0x40, RZ ;  /* 0x00000040a56c8810 */ /* 0x040fe20007ffe0ff */
[-C--:B------:R-:W-:Y:S01]  /*3fb0*/  HMMA.16816.F32.BF16 R12, R100, R110.reuse, R12 ;  /* 0x0000006e640c723c */ /* 0x080fe2000004180c */
[----:B------:R-:W-:Y:S03]  /*3fc0*/  @!P0 IADD3 R109, R165, 0x48, RZ ;  /* 0x00000048a56d8810 */ /* 0x000fe60007ffe0ff */
[----:B------:R-:W-:Y:S02]  /*3fd0*/  @!P0 IMNMX R108, R108, UR5, PT ;  /* 0x000000056c6c8c17 */ /* 0x000fe4000b800200 */
[----:B------:R-:W-:Y:S02]  /*3fe0*/  @!P0 IMNMX R109, R109, UR5, PT ;  /* 0x000000056d6d8c17 */ /* 0x000fe4000b800200 */
[----:B------:R-:W-:Y:S01]  /*3ff0*/  @!P0 FSEL R5, R5, -INF , !P1 ;  /* 0xff80000005058808 */ /* 0x000fe20004800000 */
[C---:B------:R-:W-:Y:S01]  /*4000*/  HMMA.16816.F32.BF16 R16, R104.reuse, R110, R16 ;  /* 0x0000006e6810723c */ /* 0x040fe20000041810 */
[----:B------:R-:W-:Y:S02]  /*4010*/  FSETP.NEU.FTZ.AND P1, PT, R237, -INF , PT ;  /* 0xff800000ed00780b */ /* 0x000fe40003f3d000 */
[----:B------:R-:W-:Y:S01]  /*4020*/  @!P0 FSEL R4, R4, -INF , !P2 ;  /* 0xff80000004048808 */ /* 0x000fe20005000000 */
[--C-:B------:R-:W-:Y:S01]  /*4030*/  FFMA.FTZ R5, R5, c[0x0][0x23c], -R162.reuse ;  /* 0x00008f0005057a23 */ /* 0x100fe200000108a2 */
[----:B------:R-:W-:Y:S02]  /*4040*/  FSEL R160, R160, RZ, P1 ;  /* 0x000000ffa0a07208 */ /* 0x000fe40000800000 */
[-C--:B------:R-:W-:Y:S01]  /*4050*/  @!P0 ISETP.GE.AND P1, PT, R164, R161.reuse, PT ;  /* 0x000000a1a400820c */ /* 0x080fe20003f26270 */
[----:B------:R-:W-:Y:S01]  /*4060*/  MUFU.EX2 R169, R5 ;  /* 0x0000000500a97308 */ /* 0x000fe20000000800 */
[----:B------:R-:W-:Y:S03]  /*4070*/  @!P0 ISETP.GE.AND P2, PT, R0, R161, PT ;  /* 0x000000a10000820c */ /* 0x000fe60003f46270 */
[----:B------:R-:W-:Y:S01]  /*4080*/  @!P0 FSEL R7, R7, -INF , !P1 ;  /* 0xff80000007078808 */ /* 0x000fe20004800000 */
[----:B------:R-:W-:Y:S01]  /*4090*/  FFMA.FTZ R4, R4, c[0x0][0x23c], -R162 ;  /* 0x00008f0004047a23 */ /* 0x000fe200000108a2 */
[----:B------:R-:W-:Y:S02]  /*40a0*/  FSETP.NEU.FTZ.AND P1, PT, R234, -INF , PT ;  /* 0xff800000ea00780b */ /* 0x000fe40003f3d000 */
[----:B------:R-:W-:Y:S01]  /*40b0*/  @!P0 FSEL R6, R6, -INF , !P2 ;  /* 0xff80000006068808 */ /* 0x000fe20005000000 */
[--C-:B------:R-:W-:Y:S01]  /*40c0*/  FFMA.FTZ R7, R7, c[0x0][0x23c], -R160.reuse ;  /* 0x00008f0007077a23 */ /* 0x100fe200000108a0 */
[----:B------:R-:W-:Y:S01]  /*40d0*/  MUFU.EX2 R175, R4 ;  /* 0x0000000400af7308 */ /* 0x000fe20000000800 */
[-C--:B------:R-:W-:Y:S02]  /*40e0*/  @!P0 ISETP.GE.AND P2, PT, R0, R108.reuse, PT ;  /* 0x0000006c0000820c */ /* 0x080fe40003f46270 */
[----:B------:R-:W-:Y:S01]  /*40f0*/  FSEL R159, R159, RZ, P1 ;  /* 0x000000ff9f9f7208 */ /* 0x000fe20000800000 */
[----:B------:R-:W-:Y:S01]  /*4100*/  FFMA.FTZ R6, R6, c[0x0][0x23c], -R160 ;  /* 0x00008f0006067a23 */ /* 0x000fe200000108a0 */
[----:B------:R-:W-:Y:S02]  /*4110*/  @!P0 FSEL R8, R8, -INF , !P2 ;  /* 0xff80000008088808 */ /* 0x000fe40005000000 */
[-C--:B------:R-:W-:Y:S02]  /*4120*/  @!P0 ISETP.GE.AND P1, PT, R164, R108.reuse, PT ;  /* 0x0000006ca400820c */ /* 0x080fe40003f26270 */
[-C--:B------:R-:W-:Y:S01]  /*4130*/  @!P0 ISETP.GE.AND P2, PT, R0, R109.reuse, PT ;  /* 0x0000006d0000820c */ /* 0x080fe20003f46270 */
[----:B------:R-:W-:Y:S01]  /*4140*/  MUFU.EX2 R241, R6 ;  /* 0x0000000600f17308 */ /* 0x000fe20000000800 */
[--C-:B------:R-:W-:Y:S01]  /*4150*/  FFMA.FTZ R8, R8, c[0x0][0x23c], -R159.reuse ;  /* 0x00008f0008087a23 */ /* 0x100fe2000001089f */
[----:B------:R-:W-:Y:S02]  /*4160*/  @!P0 FSEL R9, R9, -INF , !P1 ;  /* 0xff80000009098808 */ /* 0x000fe40004800000 */
[----:B------:R-:W-:Y:S02]  /*4170*/  FSETP.NEU.FTZ.AND P1, PT, R235, -INF , PT ;  /* 0xff800000eb00780b */ /* 0x000fe40003f3d000 */
[----:B------:R-:W-:Y:S01]  /*4180*/  @!P0 FSEL R10, R10, -INF , !P2 ;  /* 0xff8000000a0a8808 */ /* 0x000fe20005000000 */
[--C-:B------:R-:W-:Y:S03]  /*4190*/  FFMA.FTZ R9, R9, c[0x0][0x23c], -R159.reuse ;  /* 0x00008f0009097a23 */ /* 0x100fe6000001089f */
[----:B------:R1:W-:Y:S10]  /*41a0*/  MUFU.EX2 R245, R8 ;  /* 0x0000000800f57308 */ /* 0x0003f40000000800 */
[----:B------:R2:W-:Y:S10]  /*41b0*/  MUFU.EX2 R240, R7 ;  /* 0x0000000700f07308 */ /* 0x0005f40000000800 */
[----:B------:R3:W4:Y:S01]  /*41c0*/  MUFU.EX2 R244, R9 ;  /* 0x0000000900f47308 */ /* 0x0007220000000800 */
[----:B-1----:R-:W-:Y:S05]  /*41d0*/  FMUL.FTZ R8, R235, 1.4426950216293334961 ;  /* 0x3fb8aa3beb087820 */ /* 0x002fea0000410000 */
[----:B------:R-:W-:Y:S02]  /*41e0*/  FSEL R8, R8, RZ, P1 ;  /* 0x000000ff08087208 */ /* 0x000fe40000800000 */
[-C--:B------:R-:W-:Y:S01]  /*41f0*/  @!P0 ISETP.GE.AND P1, PT, R164, R109.reuse, PT ;  /* 0x0000006da400820c */ /* 0x080fe20003f26270 */
[----:B--2---:R-:W1:Y:S02]  /*4200*/  LDSM.16.M88.4 R4, [R145+0x6400] ;  /* 0x006400009104783b */ /* 0x004e640000000200 */
[--C-:B------:R-:W-:Y:S01]  /*4210*/  FFMA.FTZ R10, R10, c[0x0][0x23c], -R8.reuse ;  /* 0x00008f000a0a7a23 */ /* 0x100fe20000010808 */
[----:B------:R-:W-:Y:S03]  /*4220*/  @!P0 FSEL R11, R11, -INF , !P1 ;  /* 0xff8000000b0b8808 */ /* 0x000fe60004800000 */
[----:B------:R2:W-:Y:S02]  /*4230*/  MUFU.EX2 R248, R10 ;  /* 0x0000000a00f87308 */ /* 0x0005e40000000800 */
[--C-:B------:R-:W-:Y:S01]  /*4240*/  FFMA.FTZ R11, R11, c[0x0][0x23c], -R8.reuse ;  /* 0x00008f000b0b7a23 */ /* 0x100fe20000010808 */
[----:B---3--:R-:W-:Y:S04]  /*4250*/  @!P0 IADD3 R9, R0, 0x8, RZ ;  /* 0x0000000800098810 */ /* 0x008fe80007ffe0ff */
[-C--:B------:R-:W-:Y:S03]  /*4260*/  @!P0 ISETP.GE.AND P1, PT, R9, R108.reuse, PT ;  /* 0x0000006c0900820c */ /* 0x080fe60003f26270 */
[----:B------:R-:W3:Y:S01]  /*4270*/  MUFU.EX2 R249, R11 ;  /* 0x0000000b00f97308 */ /* 0x000ee20000000800 */
[----:B------:R-:W-:Y:S05]  /*4280*/  @!P0 FSEL R12, R12, -INF , !P1 ;  /* 0xff8000000c0c8808 */ /* 0x000fea0004800000 */
[--C-:B------:R-:W-:Y:S04]  /*4290*/  FFMA.FTZ R12, R12, c[0x0][0x23c], -R159.reuse ;  /* 0x00008f000c0c7a23 */ /* 0x100fe8000001089f */
[----:B------:R3:W-:Y:S01]  /*42a0*/  MUFU.EX2 R243, R12 ;  /* 0x0000000c00f37308 */ /* 0x0007e20000000800 */
[----:B--2---:R-:W-:Y:S04]  /*42b0*/  @!P0 IADD3 R10, R0, 0x9, RZ ;  /* 0x00000009000a8810 */ /* 0x004fe80007ffe0ff */
[-C--:B------:R-:W-:Y:S04]  /*42c0*/  @!P0 ISETP.GE.AND P1, PT, R10, R108.reuse, PT ;  /* 0x0000006c0a00820c */ /* 0x080fe80003f26270 */
[----:B------:R-:W-:Y:S02]  /*42d0*/  @!P0 FSEL R13, R13, -INF , !P1 ;  /* 0xff8000000d0d8808 */ /* 0x000fe40004800000 */
[-C--:B------:R-:W-:Y:S01]  /*42e0*/  @!P0 ISETP.GE.AND P1, PT, R9, R109.reuse, PT ;  /* 0x0000006d0900820c */ /* 0x080fe20003f26270 */
[-C--:B-1----:R-:W-:Y:S02]  /*42f0*/  HMMA.16816.F32.BF16 R20, R104, R4.reuse, R20 ;  /* 0x000000046814723c */ /* 0x082fe40000041814 */
[--C-:B------:R-:W-:Y:S01]  /*4300*/  FFMA.FTZ R13, R13, c[0x0][0x23c], -R159.reuse ;  /* 0x00008f000d0d7a23 */ /* 0x100fe2000001089f */
[----:B------:R-:W-:Y:S02]  /*4310*/  @!P0 FSEL R14, R14, -INF , !P1 ;  /* 0xff8000000e0e8808 */ /* 0x000fe40004800000 */
[----:B------:R-:W-:Y:S01]  /*4320*/  @!P0 ISETP.GE.AND P1, PT, R10, R109, PT ;  /* 0x0000006d0a00820c */ /* 0x000fe20003f26270 */
[----:B------:R-:W-:Y:S02]  /*4330*/  MUFU.EX2 R242, R13 ;  /* 0x0000000d00f27308 */ /* 0x000fe40000000800 */
[C---:B------:R-:W-:Y:S01]  /*4340*/  HMMA.16816.F32.BF16 R24, R100.reuse, R4, R24 ;  /* 0x000000046418723c */ /* 0x040fe20000041818 */
[----:B------:R-:W-:Y:S02]  /*4350*/  @!P0 FSEL R15, R15, -INF , !P1 ;  /* 0xff8000000f0f8808 */ /* 0x000fe40004800000 */
[-C--:B------:R-:W-:Y:S01]  /*4360*/  @!P0 ISETP.GE.AND P1, PT, R9, R163.reuse, PT ;  /* 0x000000a30900820c */ /* 0x080fe20003f26270 */
[--C-:B------:R-:W-:Y:S01]  /*4370*/  FFMA.FTZ R14, R14, c[0x0][0x23c], -R8.reuse ;  /* 0x00008f000e0e7a23 */ /* 0x100fe20000010808 */
[----:B---3--:R-:W-:Y:S01]  /*4380*/  @!P0 IADD3 R12, R0, 0x29, RZ ;  /* 0x00000029000c8810 */ /* 0x008fe20007ffe0ff */
[----:B------:R-:W-:Y:S01]  /*4390*/  FFMA.FTZ R15, R15, c[0x0][0x23c], -R8 ;  /* 0x00008f000f0f7a23 */ /* 0x000fe20000010808 */
[----:B------:R-:W-:Y:S01]  /*43a0*/  @!P0 FSEL R16, R16, -INF , !P1 ;  /* 0xff80000010108808 */ /* 0x000fe20004800000 */
[----:B------:R-:W-:Y:S01]  /*43b0*/  MUFU.EX2 R247, R14 ;  /* 0x0000000e00f77308 */ /* 0x000fe20000000800 */
[-C--:B------:R-:W-:Y:S01]  /*43c0*/  @!P0 ISETP.GE.AND P1, PT, R10, R163.reuse, PT ;  /* 0x000000a30a00820c */ /* 0x080fe20003f26270 */
[-C--:B------:R-:W-:Y:S01]  /*43d0*/  HMMA.16816.F32.BF16 R28, R100, R6.reuse, R28 ;  /* 0x00000006641c723c */ /* 0x080fe2000004181c */
[----:B------:R-:W-:Y:S01]  /*43e0*/  @!P0 ISETP.GE.AND P2, PT, R12, R163, PT ;  /* 0x000000a30c00820c */ /* 0x000fe20003f46270 */
[--C-:B------:R-:W-:Y:S01]  /*43f0*/  FFMA.FTZ R16, R16, c[0x0][0x23c], -R162.reuse ;  /* 0x00008f0010107a23 */ /* 0x100fe200000108a2 */
[----:B------:R-:W-:Y:S02]  /*4400*/  @!P0 FSEL R17, R17, -INF , !P1 ;  /* 0xff80000011118808 */ /* 0x000fe40004800000 */
[-C--:B------:R-:W-:Y:S02]  /*4410*/  @!P0 ISETP.GE.AND P1, PT, R9, R161.reuse, PT ;  /* 0x000000a10900820c */ /* 0x080fe40003f26270 */
[----:B------:R-:W-:Y:S01]  /*4420*/  @!P0 IADD3 R9, R0, 0x10, RZ ;  /* 0x0000001000098810 */ /* 0x000fe20007ffe0ff */
[----:B------:R-:W-:Y:S01]  /*4430*/  MUFU.EX2 R174, R16 ;  /* 0x0000001000ae7308 */ /* 0x000fe20000000800 */
[----:B------:R-:W-:Y:S01]  /*4440*/  @!P0 FSEL R18, R18, -INF , !P1 ;  /* 0xff80000012128808 */ /* 0x000fe20004800000 */
[C---:B------:R-:W-:Y:S01]  /*4450*/  HMMA.16816.F32.BF16 R32, R104.reuse, R6, R32 ;  /* 0x000000066820723c */ /* 0x040fe20000041820 */
[----:B------:R-:W-:Y:S01]  /*4460*/  @!P0 ISETP.GE.AND P1, PT, R10, R161, PT ;  /* 0x000000a10a00820c */ /* 0x000fe20003f26270 */
[----:B------:R-:W1:Y:S01]  /*4470*/  LDSM.16.M88.4 R4, [R145+0x6800] ;  /* 0x006800009104783b */ /* 0x000e620000000200 */
[----:B------:R-:W-:Y:S01]  /*4480*/  @!P0 IADD3 R10, R0, 0x11, RZ ;  /* 0x00000011000a8810 */ /* 0x000fe20007ffe0ff */
[----:B------:R-:W-:Y:S01]  /*4490*/  FFMA.FTZ R17, R17, c[0x0][0x23c], -R162 ;  /* 0x00008f0011117a23 */ /* 0x000fe200000108a2 */
[----:B------:R-:W-:Y:S01]  /*44a0*/  @!P0 FSEL R19, R19, -INF , !P1 ;  /* 0xff80000013138808 */ /* 0x000fe20004800000 */
[--C-:B------:R-:W-:Y:S01]  /*44b0*/  FFMA.FTZ R18, R18, c[0x0][0x23c], -R160.reuse ;  /* 0x00008f0012127a23 */ /* 0x100fe200000108a0 */
[-C--:B------:R-:W-:Y:S01]  /*44c0*/  @!P0 ISETP.GE.AND P1, PT, R9, R163.reuse, PT ;  /* 0x000000a30900820c */ /* 0x080fe20003f26270 */
[----:B------:R-:W-:Y:S04]  /*44d0*/  MUFU.EX2 R168, R17 ;  /* 0x0000001100a87308 */ /* 0x000fe80000000800 */
[----:B------:R-:W-:Y:S01]  /*44e0*/  @!P0 FSEL R20, R20, -INF , !P1 ;  /* 0xff80000014148808 */ /* 0x000fe20004800000 */
[----:B------:R-:W-:Y:S01]  /*44f0*/  FFMA.FTZ R19, R19, c[0x0][0x23c], -R160 ;  /* 0x00008f0013137a23 */ /* 0x000fe200000108a0 */
[----:B------:R-:W-:Y:S03]  /*4500*/  @!P0 ISETP.GE.AND P1, PT, R10, R163, PT ;  /* 0x000000a30a00820c */ /* 0x000fe60003f26270 */
[--C-:B------:R-:W-:Y:S01]  /*4510*/  FFMA.FTZ R20, R20, c[0x0][0x23c], -R162.reuse ;  /* 0x00008f0014147a23 */ /* 0x100fe200000108a2 */
[----:B------:R-:W-:Y:S01]  /*4520*/  MUFU.EX2 R227, R18 ;  /* 0x0000001200e37308 */ /* 0x000fe20000000800 */
[----:B------:R-:W-:Y:S02]  /*4530*/  @!P0 FSEL R21, R21, -INF , !P1 ;  /* 0xff80000015158808 */ /* 0x000fe40004800000 */
[-C--:B------:R-:W-:Y:S03]  /*4540*/  @!P0 ISETP.GE.AND P1, PT, R9, R161.reuse, PT ;  /* 0x000000a10900820c */ /* 0x080fe60003f26270 */
[----:B------:R-:W-:Y:S01]  /*4550*/  FFMA.FTZ R21, R21, c[0x0][0x23c], -R162 ;  /* 0x00008f0015157a23 */ /* 0x000fe200000108a2 */
[----:B------:R-:W-:Y:S02]  /*4560*/  @!P0 FSEL R22, R22, -INF , !P1 ;  /* 0xff80000016168808 */ /* 0x000fe40004800000 */
[----:B------:R-:W-:Y:S01]  /*4570*/  @!P0 ISETP.GE.AND P1, PT, R10, R161, PT ;  /* 0x000000a10a00820c */ /* 0x000fe20003f26270 */
[----:B------:R-:W-:Y:S02]  /*4580*/  MUFU.EX2 R226, R19 ;  /* 0x0000001300e27308 */ /* 0x000fe40000000800 */
[--C-:B------:R-:W-:Y:S01]  /*4590*/  FFMA.FTZ R22, R22, c[0x0][0x23c], -R160.reuse ;  /* 0x00008f0016167a23 */ /* 0x100fe200000108a0 */
[----:B------:R-:W-:Y:S02]  /*45a0*/  @!P0 FSEL R23, R23, -INF , !P1 ;  /* 0xff80000017178808 */ /* 0x000fe40004800000 */
[-C--:B------:R-:W-:Y:S03]  /*45b0*/  @!P0 ISETP.GE.AND P1, PT, R9, R108.reuse, PT ;  /* 0x0000006c0900820c */ /* 0x080fe60003f26270 */
[----:B------:R-:W-:Y:S01]  /*45c0*/  FFMA.FTZ R23, R23, c[0x0][0x23c], -R160 ;  /* 0x00008f0017177a23 */ /* 0x000fe200000108a0 */
[----:B------:R-:W-:Y:S01]  /*45d0*/  @!P0 FSEL R24, R24, -INF , !P1 ;  /* 0xff80000018188808 */ /* 0x000fe20004800000 */
[----:B------:R-:W-:Y:S01]  /*45e0*/  MUFU.EX2 R246, R15 ;  /* 0x0000000f00f67308 */ /* 0x000fe20000000800 */
[-C--:B------:R-:W-:Y:S01]  /*45f0*/  @!P0 ISETP.GE.AND P1, PT, R10, R108.reuse, PT ;  /* 0x0000006c0a00820c */ /* 0x080fe20003f26270 */
[-C--:B-1----:R-:W-:Y:S03]  /*4600*/  HMMA.16816.F32.BF16 R36, R104, R4.reuse, R36 ;  /* 0x000000046824723c */ /* 0x082fe60000041824 */
[----:B------:R-:W-:Y:S01]  /*4610*/  @!P0 FSEL R25, R25, -INF , !P1 ;  /* 0xff80000019198808 */ /* 0x000fe20004800000 */
[--C-:B------:R-:W-:Y:S01]  /*4620*/  FFMA.FTZ R24, R24, c[0x0][0x23c], -R159.reuse ;  /* 0x00008f0018187a23 */ /* 0x100fe2000001089f */
[-C--:B------:R-:W-:Y:S02]  /*4630*/  @!P0 ISETP.GE.AND P1, PT, R9, R109.reuse, PT ;  /* 0x0000006d0900820c */ /* 0x080fe40003f26270 */
[----:B------:R-:W-:Y:S01]  /*4640*/  @!P0 IADD3 R9, R0, 0x18, RZ ;  /* 0x0000001800098810 */ /* 0x000fe20007ffe0ff */
[----:B------:R-:W-:Y:S01]  /*4650*/  MUFU.EX2 R173, R20 ;  /* 0x0000001400ad7308 */ /* 0x000fe20000000800 */
[----:B------:R-:W-:Y:S01]  /*4660*/  @!P0 FSEL R26, R26, -INF , !P1 ;  /* 0xff8000001a1a8808 */ /* 0x000fe20004800000 */
[C---:B------:R-:W-:Y:S01]  /*4670*/  HMMA.16816.F32.BF16 R40, R100.reuse, R4, R40 ;  /* 0x000000046428723c */ /* 0x040fe20000041828 */
[-C--:B------:R-:W-:Y:S02]  /*4680*/  @!P0 ISETP.GE.AND P1, PT, R10, R109.reuse, PT ;  /* 0x0000006d0a00820c */ /* 0x080fe40003f26270 */
[----:B------:R-:W-:Y:S01]  /*4690*/  @!P0 IADD3 R10, R0, 0x19, RZ ;  /* 0x00000019000a8810 */ /* 0x000fe20007ffe0ff */
[--C-:B------:R-:W-:Y:S01]  /*46a0*/  FFMA.FTZ R25, R25, c[0x0][0x23c], -R159.reuse ;  /* 0x00008f0019197a23 */ /* 0x100fe2000001089f */
[----:B------:R-:W-:Y:S01]  /*46b0*/  @!P0 FSEL R27, R27, -INF , !P1 ;  /* 0xff8000001b1b8808 */ /* 0x000fe20004800000 */
[--C-:B------:R-:W-:Y:S02]  /*46c0*/  FFMA.FTZ R26, R26, c[0x0][0x23c], -R8.reuse ;  /* 0x00008f001a1a7a23 */ /* 0x100fe40000010808 */
[----:B------:R-:W-:Y:S01]  /*46d0*/  MUFU.EX2 R167, R21 ;  /* 0x0000001500a77308 */ /* 0x000fe20000000800 */
[-C--:B------:R-:W-:Y:S01]  /*46e0*/  @!P0 ISETP.GE.AND P1, PT, R9, R108.reuse, PT ;  /* 0x0000006c0900820c */ /* 0x080fe20003f26270 */
[-C--:B------:R-:W-:Y:S02]  /*46f0*/  HMMA.16816.F32.BF16 R44, R100, R6.reuse, R44 ;  /* 0x00000006642c723c */ /* 0x080fe4000004182c */
[--C-:B------:R-:W-:Y:S01]  /*4700*/  FFMA.FTZ R27, R27, c[0x0][0x23c], -R8.reuse ;  /* 0x00008f001b1b7a23 */ /* 0x100fe20000010808 */
[----:B------:R-:W-:Y:S02]  /*4710*/  @!P0 FSEL R28, R28, -INF , !P1 ;  /* 0xff8000001c1c8808 */ /* 0x000fe40004800000 */
[-C--:B------:R-:W-:Y:S03]  /*4720*/  @!P0 ISETP.GE.AND P1, PT, R10, R108.reuse, PT ;  /* 0x0000006c0a00820c */ /* 0x080fe60003f26270 */
[----:B------:R-:W-:Y:S01]  /*4730*/  MUFU.EX2 R224, R22 ;  /* 0x0000001600e07308 */ /* 0x000fe20000000800 */
[----:B------:R-:W-:Y:S01]  /*4740*/  @!P0 FSEL R29, R29, -INF , !P1 ;  /* 0xff8000001d1d8808 */ /* 0x000fe20004800000 */
[C---:B------:R-:W-:Y:S01]  /*4750*/  HMMA.16816.F32.BF16 R48, R104.reuse, R6, R48 ;  /* 0x000000066830723c */ /* 0x040fe20000041830 */
[-C--:B------:R-:W-:Y:S01]  /*4760*/  @!P0 ISETP.GE.AND P1, PT, R9, R109.reuse, PT ;  /* 0x0000006d0900820c */ /* 0x080fe20003f26270 */
[----:B------:R-:W1:Y:S01]  /*4770*/  LDSM.16.M88.4 R4, [R145+0x6c00] ;  /* 0x006c00009104783b */ /* 0x000e620000000200 */
[--C-:B------:R-:W-:Y:S02]  /*4780*/  FFMA.FTZ R28, R28, c[0x0][0x23c], -R159.reuse ;  /* 0x00008f001c1c7a23 */ /* 0x100fe4000001089f */
[----:B------:R-:W-:Y:S01]  /*4790*/  @!P0 FSEL R30, R30, -INF , !P1 ;  /* 0xff8000001e1e8808 */ /* 0x000fe20004800000 */
[--C-:B------:R-:W-:Y:S01]  /*47a0*/  FFMA.FTZ R29, R29, c[0x0][0x23c], -R159.reuse ;  /* 0x00008f001d1d7a23 */ /* 0x100fe2000001089f */
[----:B------:R-:W-:Y:S01]  /*47b0*/  @!P0 ISETP.GE.AND P1, PT, R10, R109, PT ;  /* 0x0000006d0a00820c */ /* 0x000fe20003f26270 */
[----:B------:R-:W-:Y:S04]  /*47c0*/  MUFU.EX2 R222, R23 ;  /* 0x0000001700de7308 */ /* 0x000fe80000000800 */
[----:B------:R-:W-:Y:S01]  /*47d0*/  @!P0 FSEL R31, R31, -INF , !P1 ;  /* 0xff8000001f1f8808 */ /* 0x000fe20004800000 */
[--C-:B------:R-:W-:Y:S01]  /*47e0*/  FFMA.FTZ R30, R30, c[0x0][0x23c], -R8.reuse ;  /* 0x00008f001e1e7a23 */ /* 0x100fe20000010808 */
[-C--:B------:R-:W-:Y:S03]  /*47f0*/  @!P0 ISETP.GE.AND P1, PT, R9, R163.reuse, PT ;  /* 0x000000a30900820c */ /* 0x080fe60003f26270 */
[----:B------:R-:W-:Y:S01]  /*4800*/  FFMA.FTZ R31, R31, c[0x0][0x23c], -R8 ;  /* 0x00008f001f1f7a23 */ /* 0x000fe20000010808 */
[----:B------:R-:W-:Y:S01]  /*4810*/  MUFU.EX2 R231, R24 ;  /* 0x0000001800e77308 */ /* 0x000fe20000000800 */
[----:B------:R-:W-:Y:S02]  /*4820*/  @!P0 FSEL R32, R32, -INF , !P1 ;  /* 0xff80000020208808 */ /* 0x000fe40004800000 */
[----:B------:R-:W-:Y:S03]  /*4830*/  @!P0 ISETP.GE.AND P1, PT, R10, R163, PT ;  /* 0x000000a30a00820c */ /* 0x000fe60003f26270 */
[----:B------:R-:W-:Y:S01]  /*4840*/  @!P0 FSEL R49, R49, -INF , !P2 ;  /* 0xff80000031318808 */ /* 0x000fe20005000000 */
[--C-:B------:R-:W-:Y:S01]  /*4850*/  FFMA.FTZ R32, R32, c[0x0][0x23c], -R162.reuse ;  /* 0x00008f0020207a23 */ /* 0x100fe200000108a2 */
[----:B------:R-:W-:Y:S02]  /*4860*/  @!P0 FSEL R33, R33, -INF , !P1 ;  /* 0xff80000021218808 */ /* 0x000fe40004800000 */
[----:B------:R-:W-:Y:S01]  /*4870*/  MUFU.EX2 R230, R25 ;  /* 0x0000001900e67308 */ /* 0x000fe20000000800 */
[-C--:B------:R-:W-:Y:S01]  /*4880*/  @!P0 ISETP.GE.AND P1, PT, R9, R161.reuse, PT ;  /* 0x000000a10900820c */ /* 0x080fe20003f26270 */
[--C-:B------:R-:W-:Y:S01]  /*4890*/  FFMA.FTZ R49, R49, c[0x0][0x23c], -R162.reuse ;  /* 0x00008f0031317a23 */ /* 0x100fe200000108a2 */
[----:B------:R-:W-:Y:S01]  /*48a0*/  @!P0 IADD3 R9, R0, 0x20, RZ ;  /* 0x0000002000098810 */ /* 0x000fe20007ffe0ff */
[----:B------:R-:W-:Y:S01]  /*48b0*/  FFMA.FTZ R33, R33, c[0x0][0x23c], -R162 ;  /* 0x00008f0021217a23 */ /* 0x000fe200000108a2 */
[----:B------:R-:W-:Y:S02]  /*48c0*/  @!P0 FSEL R34, R34, -INF , !P1 ;  /* 0xff80000022228808 */ /* 0x000fe40004800000 */
[----:B------:R-:W-:Y:S02]  /*48d0*/  @!P0 ISETP.GE.AND P1, PT, R10, R161, PT ;  /* 0x000000a10a00820c */ /* 0x000fe40003f26270 */
[----:B------:R-:W-:Y:S01]  /*48e0*/  @!P0 IADD3 R10, R0, 0x21, RZ ;  /* 0x00000021000a8810 */ /* 0x000fe20007ffe0ff */
[----:B------:R-:W-:Y:S01]  /*48f0*/  MUFU.EX2 R172, R32 ;  /* 0x0000002000ac7308 */ /* 0x000fe20000000800 */
[----:B------:R-:W-:Y:S01]  /*4900*/  @!P0 FSEL R35, R35, -INF , !P1 ;  /* 0xff80000023238808 */ /* 0x000fe20004800000 */
[--C-:B------:R-:W-:Y:S01]  /*4910*/  FFMA.FTZ R34, R34, c[0x0][0x23c], -R160.reuse ;  /* 0x00008f0022227a23 */ /* 0x100fe200000108a0 */
[-C--:B------:R-:W-:Y:S01]  /*4920*/  @!P0 ISETP.GE.AND P1, PT, R9, R163.reuse, PT ;  /* 0x000000a30900820c */ /* 0x080fe20003f26270 */
[-C--:B-1----:R-:W-:Y:S02]  /*4930*/  HMMA.16816.F32.BF16 R52, R104, R4.reuse, R52 ;  /* 0x000000046834723c */ /* 0x082fe40000041834 */
[----:B------:R-:W-:Y:S01]  /*4940*/  FFMA.FTZ R35, R35, c[0x0][0x23c], -R160 ;  /* 0x00008f0023237a23 */ /* 0x000fe200000108a0 */
[----:B------:R-:W-:Y:S02]  /*4950*/  @!P0 FSEL R36, R36, -INF , !P1 ;  /* 0xff80000024248808 */ /* 0x000fe40004800000 */
[----:B------:R-:W-:Y:S01]  /*4960*/  @!P0 ISETP.GE.AND P1, PT, R10, R163, PT ;  /* 0x000000a30a00820c */ /* 0x000fe20003f26270 */
[----:B------:R-:W-:Y:S02]  /*4970*/  MUFU.EX2 R206, R33 ;  /* 0x0000002100ce7308 */ /* 0x000fe40000000800 */
[C---:B------:R-:W-:Y:S01]  /*4980*/  HMMA.16816.F32.BF16 R56, R100.reuse, R4, R56 ;  /* 0x000000046438723c */ /* 0x040fe20000041838 */
[----:B------:R-:W-:Y:S02]  /*4990*/  @!P0 FSEL R37, R37, -INF , !P1 ;  /* 0xff80000025258808 */ /* 0x000fe40004800000 */
[-C--:B------:R-:W-:Y:S01]  /*49a0*/  @!P0 ISETP.GE.AND P1, PT, R9, R161.reuse, PT ;  /* 0x000000a10900820c */ /* 0x080fe20003f26270 */
[--C-:B------:R-:W-:Y:S02]  /*49b0*/  FFMA.FTZ R36, R36, c[0x0][0x23c], -R162.reuse ;  /* 0x00008f0024247a23 */ /* 0x100fe400000108a2 */
[----:B------:R-:W-:Y:S01]  /*49c0*/  FFMA.FTZ R37, R37, c[0x0][0x23c], -R162 ;  /* 0x00008f0025257a23 */ /* 0x000fe200000108a2 */
[----:B------:R-:W-:Y:S01]  /*49d0*/  @!P0 FSEL R38, R38, -INF , !P1 ;  /* 0xff80000026268808 */ /* 0x000fe20004800000 */
[----:B------:R-:W-:Y:S01]  /*49e0*/  MUFU.EX2 R213, R34 ;  /* 0x0000002200d57308 */ /* 0x000fe20000000800 */
[-C--:B------:R-:W-:Y:S01]  /*49f0*/  @!P0 ISETP.GE.AND P1, PT, R10, R161.reuse, PT ;  /* 0x000000a10a00820c */ /* 0x080fe20003f26270 */
[-C--:B------:R-:W-:Y:S02]  /*4a00*/  HMMA.16816.F32.BF16 R60, R100, R6.reuse, R60 ;  /* 0x00000006643c723c */ /* 0x080fe4000004183c */
[----:B------:R-:W-:Y:S01]  /*4a10*/  @!P0 IADD3 R4, R0, 0x38, RZ ;  /* 0x0000003800048810 */ /* 0x000fe20007ffe0ff */
[--C-:B------:R-:W-:Y:S01]  /*4a20*/  FFMA.FTZ R38, R38, c[0x0][0x23c], -R160.reuse ;  /* 0x00008f0026267a23 */ /* 0x100fe200000108a0 */
[----:B------:R-:W-:Y:S02]  /*4a30*/  @!P0 FSEL R39, R39, -INF , !P1 ;  /* 0xff80000027278808 */ /* 0x000fe40004800000 */
[-C--:B------:R-:W-:Y:S02]  /*4a40*/  @!P0 ISETP.GE.AND P1, PT, R9, R108.reuse, PT ;  /* 0x0000006c0900820c */ /* 0x080fe40003f26270 */
[----:B------:R-:W-:Y:S01]  /*4a50*/  MUFU.EX2 R212, R35 ;  /* 0x0000002300d47308 */ /* 0x000fe20000000800 */
[----:B------:R-:W-:Y:S01]  /*4a60*/  @!P0 ISETP.GE.AND P3, PT, R4, R161, PT ;  /* 0x000000a10400820c */ /* 0x000fe20003f66270 */
[----:B------:R-:W-:Y:S02]  /*4a70*/  HMMA.16816.F32.BF16 R64, R104, R6, R64 ;  /* 0x000000066840723c */ /* 0x000fe40000041840 */
[----:B------:R-:W-:Y:S01]  /*4a80*/  @!P0 FSEL R40, R40, -INF , !P1 ;  /* 0xff80000028288808 */ /* 0x000fe20004800000 */
[----:B------:R-:W-:Y:S01]  /*4a90*/  FFMA.FTZ R39, R39, c[0x0][0x23c], -R160 ;  /* 0x00008f0027277a23 */ /* 0x000fe200000108a0 */
[-C--:B------:R-:W-:Y:S02]  /*4aa0*/  @!P0 ISETP.GE.AND P1, PT, R10, R108.reuse, PT ;  /* 0x0000006c0a00820c */ /* 0x080fe40003f26270 */
[----:B----4-:R-:W-:Y:S01]  /*4ab0*/  F2FP.BF16.PACK_AB R5, R244, R245 ;  /* 0x000000f5f405723e */ /* 0x010fe200000010ff */
[--C-:B------:R-:W-:Y:S01]  /*4ac0*/  FFMA.FTZ R40, R40, c[0x0][0x23c], -R159.reuse ;  /* 0x00008f0028287a23 */ /* 0x100fe2000001089f */
[----:B------:R-:W-:Y:S01]  /*4ad0*/  MUFU.EX2 R238, R26 ;  /* 0x0000001a00ee7308 */ /* 0x000fe20000000800 */
[----:B------:R-:W-:Y:S02]  /*4ae0*/  @!P0 FSEL R41, R41, -INF , !P1 ;  /* 0xff80000029298808 */ /* 0x000fe40004800000 */
[-C--:B------:R-:W-:Y:S02]  /*4af0*/  @!P0 ISETP.GE.AND P1, PT, R9, R109.reuse, PT ;  /* 0x0000006d0900820c */ /* 0x080fe40003f26270 */
[----:B------:R-:W-:Y:S01]  /*4b00*/  @!P0 IADD3 R9, R0, 0x28, RZ ;  /* 0x0000002800098810 */ /* 0x000fe20007ffe0ff */
[--C-:B------:R-:W-:Y:S01]  /*4b10*/  FFMA.FTZ R41, R41, c[0x0][0x23c], -R159.reuse ;  /* 0x00008f0029297a23 */ /* 0x100fe2000001089f */
[----:B------:R-:W-:Y:S02]  /*4b20*/  @!P0 FSEL R42, R42, -INF , !P1 ;  /* 0xff8000002a2a8808 */ /* 0x000fe40004800000 */
[----:B------:R-:W-:Y:S01]  /*4b30*/  @!P0 ISETP.GE.AND P1, PT, R10, R109, PT ;  /* 0x0000006d0a00820c */ /* 0x000fe20003f26270 */
[----:B------:R-:W-:Y:S01]  /*4b40*/  MUFU.EX2 R239, R27 ;  /* 0x0000001b00ef7308 */ /* 0x000fe20000000800 */
[----:B------:R-:W-:Y:S01]  /*4b50*/  F2FP.BF16.PACK_AB R6, R240, R241 ;  /* 0x000000f1f006723e */ /* 0x000fe200000010ff */
[--C-:B------:R-:W-:Y:S01]  /*4b60*/  FFMA.FTZ R42, R42, c[0x0][0x23c], -R8.reuse ;  /* 0x00008f002a2a7a23 */ /* 0x100fe20000010808 */
[----:B------:R-:W-:Y:S02]  /*4b70*/  @!P0 FSEL R43, R43, -INF , !P1 ;  /* 0xff8000002b2b8808 */ /* 0x000fe40004800000 */
[-C--:B------:R-:W-:Y:S01]  /*4b80*/  @!P0 ISETP.GE.AND P1, PT, R9, R108.reuse, PT ;  /* 0x0000006c0900820c */ /* 0x080fe20003f26270 */
[----:B------:R1:W-:Y:S01]  /*4b90*/  STS [R183+0x10400], R6 ;  /* 0x01040006b7007388 */ /* 0x0003e20000000800 */
[----:B------:R-:W-:Y:S01]  /*4ba0*/  @!P0 FSEL R66, R66, -INF , !P3 ;  /* 0xff80000042428808 */ /* 0x000fe20005800000 */
[----:B------:R-:W-:Y:S01]  /*4bb0*/  FFMA.FTZ R43, R43, c[0x0][0x23c], -R8 ;  /* 0x00008f002b2b7a23 */ /* 0x000fe20000010808 */
[----:B------:R-:W-:Y:S01]  /*4bc0*/  @!P0 FSEL R44, R44, -INF , !P1 ;  /* 0xff8000002c2c8808 */ /* 0x000fe20004800000 */
[----:B------:R-:W-:Y:S01]  /*4bd0*/  MUFU.EX2 R229, R28 ;  /* 0x0000001c00e57308 */ /* 0x000fe20000000800 */
[----:B------:R-:W-:Y:S01]  /*4be0*/  @!P0 ISETP.GE.AND P1, PT, R12, R108, PT ;  /* 0x0000006c0c00820c */ /* 0x000fe20003f26270 */
[----:B------:R-:W-:Y:S02]  /*4bf0*/  FFMA.FTZ R66, R66, c[0x0][0x23c], -R160 ;  /* 0x00008f0042427a23 */ /* 0x000fe400000108a0 */
[--C-:B------:R-:W-:Y:S01]  /*4c00*/  FFMA.FTZ R44, R44, c[0x0][0x23c], -R159.reuse ;  /* 0x00008f002c2c7a23 */ /* 0x100fe2000001089f */
[----:B------:R-:W-:Y:S02]  /*4c10*/  @!P0 FSEL R45, R45, -INF , !P1 ;  /* 0xff8000002d2d8808 */ /* 0x000fe40004800000 */
[-C--:B------:R-:W-:Y:S03]  /*4c20*/  @!P0 ISETP.GE.AND P1, PT, R9, R109.reuse, PT ;  /* 0x0000006d0900820c */ /* 0x080fe60003f26270 */
[----:B------:R-:W-:Y:S01]  /*4c30*/  MUFU.EX2 R191, R66 ;  /* 0x0000004200bf7308 */ /* 0x000fe20000000800 */
[----:B------:R-:W-:Y:S01]  /*4c40*/  @!P0 FSEL R46, R46, -INF , !P1 ;  /* 0xff8000002e2e8808 */ /* 0x000fe20004800000 */
[--C-:B------:R-:W-:Y:S01]  /*4c50*/  FFMA.FTZ R45, R45, c[0x0][0x23c], -R159.reuse ;  /* 0x00008f002d2d7a23 */ /* 0x100fe2000001089f */
[----:B------:R-:W-:Y:S03]  /*4c60*/  @!P0 ISETP.GE.AND P1, PT, R12, R109, PT ;  /* 0x0000006d0c00820c */ /* 0x000fe60003f26270 */
[--C-:B------:R-:W-:Y:S01]  /*4c70*/  FFMA.FTZ R46, R46, c[0x0][0x23c], -R8.reuse ;  /* 0x00008f002e2e7a23 */ /* 0x100fe20000010808 */
[----:B------:R-:W-:Y:S02]  /*4c80*/  @!P0 FSEL R47, R47, -INF , !P1 ;  /* 0xff8000002f2f8808 */ /* 0x000fe40004800000 */
[----:B------:R-:W-:Y:S01]  /*4c90*/  @!P0 ISETP.GE.AND P1, PT, R9, R163, PT ;  /* 0x000000a30900820c */ /* 0x000fe20003f26270 */
[----:B------:R-:W-:Y:S01]  /*4ca0*/  MUFU.EX2 R228, R29 ;  /* 0x0000001d00e47308 */ /* 0x000fe20000000800 */
[----:B-1----:R-:W-:Y:S01]  /*4cb0*/  F2FP.BF16.PACK_AB R6, R249, R248 ;  /* 0x000000f8f906723e */ /* 0x002fe200000010ff */
[----:B------:R-:W-:Y:S01]  /*4cc0*/  FFMA.FTZ R47, R47, c[0x0][0x23c], -R8 ;  /* 0x00008f002f2f7a23 */ /* 0x000fe20000010808 */
[----:B------:R-:W-:Y:S02]  /*4cd0*/  @!P0 FSEL R48, R48, -INF , !P1 ;  /* 0xff80000030308808 */ /* 0x000fe40004800000 */
[----:B------:R-:W-:Y:S03]  /*4ce0*/  IADD3 R10, P1, R252, UR13, RZ ;  /* 0x0000000dfc0a7c10 */ /* 0x000fe6000ff3e0ff */
[----:B------:R-:W-:Y:S01]  /*4cf0*/  FFMA.FTZ R48, R48, c[0x0][0x23c], -R162 ;  /* 0x00008f0030307a23 */ /* 0x000fe200000108a2 */
[----:B------:R-:W-:Y:S01]  /*4d00*/  IADD3.X R11, R251, UR12, RZ, P1, !PT ;  /* 0x0000000cfb0b7c10 */ /* 0x000fe20008ffe4ff */
[----:B------:R-:W-:Y:S01]  /*4d10*/  MUFU.EX2 R233, R30 ;  /* 0x0000001e00e97308 */ /* 0x000fe20000000800 */
[-C--:B------:R-:W-:Y:S02]  /*4d20*/  @!P0 ISETP.GE.AND P1, PT, R9, R161.reuse, PT ;  /* 0x000000a10900820c */ /* 0x080fe40003f26270 */
[----:B------:R-:W-:Y:S01]  /*4d30*/  @!P0 IADD3 R9, R0, 0x30, RZ ;  /* 0x0000003000098810 */ /* 0x000fe20007ffe0ff */
[----:B------:R1:W2:Y:S01]  /*4d40*/  LDG.E R165, [R10.64] ;  /* 0x000000220aa57981 */ /* 0x0002a2000c1e1900 */
[----:B------:R-:W-:Y:S02]  /*4d50*/  @!P0 FSEL R50, R50, -INF , !P1 ;  /* 0xff80000032328808 */ /* 0x000fe40004800000 */
[----:B------:R-:W-:Y:S01]  /*4d60*/  @!P0 ISETP.GE.AND P1, PT, R12, R161, PT ;  /* 0x000000a10c00820c */ /* 0x000fe20003f26270 */
[----:B------:R1:W3:Y:S01]  /*4d70*/  LDG.E R164, [R10.64+0x20] ;  /* 0x000020220aa47981 */ /* 0x0002e2000c1e1900 */
[----:B------:R-:W-:Y:S01]  /*4d80*/  @!P0 IADD3 R12, R0, 0x31, RZ ;  /* 0x00000031000c8810 */ /* 0x000fe20007ffe0ff */
[----:B------:R-:W-:Y:S01]  /*4d90*/  MUFU.EX2 R232, R31 ;  /* 0x0000001f00e87308 */ /* 0x000fe20000000800 */
[----:B------:R-:W-:Y:S01]  /*4da0*/  @!P0 FSEL R51, R51, -INF , !P1 ;  /* 0xff80000033338808 */ /* 0x000fe20004800000 */
[----:B------:R1:W4:Y:S01]  /*4db0*/  LDG.E R111, [R10.64+0x100] ;  /* 0x000100220a6f7981 */ /* 0x000322000c1e1900 */
[-C--:B------:R-:W-:Y:S01]  /*4dc0*/  @!P0 ISETP.GE.AND P1, PT, R9, R163.reuse, PT ;  /* 0x000000a30900820c */ /* 0x080fe20003f26270 */
[--C-:B------:R-:W-:Y:S01]  /*4dd0*/  FFMA.FTZ R50, R50, c[0x0][0x23c], -R160.reuse ;  /* 0x00008f0032327a23 */ /* 0x100fe200000108a0 */
[----:B------:R-:W-:Y:S01]  /*4de0*/  @!P0 IADD3 R0, R0, 0x39, RZ ;  /* 0x0000003900008810 */ /* 0x000fe20007ffe0ff */
[----:B------:R1:W2:Y:S01]  /*4df0*/  LDG.E R110, [R10.64+0x120] ;  /* 0x000120220a6e7981 */ /* 0x0002a2000c1e1900 */
[----:B------:R-:W-:Y:S01]  /*4e00*/  @!P0 FSEL R52, R52, -INF , !P1 ;  /* 0xff80000034348808 */ /* 0x000fe20004800000 */
[----:B------:R-:W-:Y:S01]  /*4e10*/  FFMA.FTZ R51, R51, c[0x0][0x23c], -R160 ;  /* 0x00008f0033337a23 */ /* 0x000fe200000108a0 */
[-C--:B------:R-:W-:Y:S01]  /*4e20*/  @!P0 ISETP.GE.AND P1, PT, R12, R163.reuse, PT ;  /* 0x000000a30c00820c */ /* 0x080fe20003f26270 */
[----:B------:R-:W-:Y:S01]  /*4e30*/  MUFU.EX2 R171, R36 ;  /* 0x0000002400ab7308 */ /* 0x000fe20000000800 */
[----:B------:R-:W-:Y:S01]  /*4e40*/  @!P0 ISETP.GE.AND P4, PT, R0, R163, PT ;  /* 0x000000a30000820c */ /* 0x000fe20003f86270 */
[--C-:B------:R-:W-:Y:S01]  /*4e50*/  FFMA.FTZ R52, R52, c[0x0][0x23c], -R162.reuse ;  /* 0x00008f0034347a23 */ /* 0x100fe200000108a2 */
[----:B------:R-:W-:Y:S02]  /*4e60*/  @!P0 FSEL R53, R53, -INF , !P1 ;  /* 0xff80000035358808 */ /* 0x000fe40004800000 */
[-C--:B------:R-:W-:Y:S02]  /*4e70*/  @!P0 ISETP.GE.AND P1, PT, R9, R161.reuse, PT ;  /* 0x000000a10900820c */ /* 0x080fe40003f26270 */
[-C--:B------:R-:W-:Y:S01]  /*4e80*/  @!P0 ISETP.GE.AND P2, PT, R0, R161.reuse, PT ;  /* 0x000000a10000820c */ /* 0x080fe20003f46270 */
[----:B------:R-:W-:Y:S01]  /*4e90*/  FFMA.FTZ R53, R53, c[0x0][0x23c], -R162 ;  /* 0x00008f0035357a23 */ /* 0x000fe200000108a2 */
[----:B------:R-:W-:Y:S01]  /*4ea0*/  @!P0 FSEL R54, R54, -INF , !P1 ;  /* 0xff80000036368808 */ /* 0x000fe20004800000 */
[----:B------:R-:W-:Y:S01]  /*4eb0*/  MUFU.EX2 R203, R37 ;  /* 0x0000002500cb7308 */ /* 0x000fe20000000800 */
[----:B------:R-:W-:Y:S02]  /*4ec0*/  @!P0 ISETP.GE.AND P1, PT, R12, R161, PT ;  /* 0x000000a10c00820c */ /* 0x000fe40003f26270 */
[----:B------:R-:W-:Y:S01]  /*4ed0*/  @!P0 FSEL R65, R65, -INF , !P4 ;  /* 0xff80000041418808 */ /* 0x000fe20006000000 */
[--C-:B------:R-:W-:Y:S01]  /*4ee0*/  FFMA.FTZ R54, R54, c[0x0][0x23c], -R160.reuse ;  /* 0x00008f0036367a23 */ /* 0x100fe200000108a0 */
[----:B------:R-:W-:Y:S02]  /*4ef0*/  @!P0 FSEL R55, R55, -INF , !P1 ;  /* 0xff80000037378808 */ /* 0x000fe40004800000 */
[-C--:B------:R-:W-:Y:S02]  /*4f00*/  @!P0 ISETP.GE.AND P1, PT, R9, R108.reuse, PT ;  /* 0x0000006c0900820c */ /* 0x080fe40003f26270 */
[----:B------:R-:W-:Y:S01]  /*4f10*/  @!P0 FSEL R67, R67, -INF , !P2 ;  /* 0xff80000043438808 */ /* 0x000fe20005000000 */
[----:B------:R-:W-:Y:S01]  /*4f20*/  MUFU.EX2 R211, R38 ;  /* 0x0000002600d37308 */ /* 0x000fe20000000800 */
[--C-:B------:R-:W-:Y:S01]  /*4f30*/  FFMA.FTZ R55, R55, c[0x0][0x23c], -R160.reuse ;  /* 0x00008f0037377a23 */ /* 0x100fe200000108a0 */
[----:B------:R-:W-:Y:S02]  /*4f40*/  @!P0 FSEL R56, R56, -INF , !P1 ;  /* 0xff80000038388808 */ /* 0x000fe40004800000 */
[-C--:B------:R-:W-:Y:S01]  /*4f50*/  @!P0 ISETP.GE.AND P1, PT, R12, R108.reuse, PT ;  /* 0x0000006c0c00820c */ /* 0x080fe20003f26270 */
[----:B------:R-:W-:Y:S02]  /*4f60*/  FFMA.FTZ R160, R67, c[0x0][0x23c], -R160 ;  /* 0x00008f0043a07a23 */ /* 0x000fe400000108a0 */
[--C-:B------:R-:W-:Y:S01]  /*4f70*/  FFMA.FTZ R56, R56, c[0x0][0x23c], -R159.reuse ;  /* 0x00008f0038387a23 */ /* 0x100fe2000001089f */
[----:B------:R-:W-:Y:S02]  /*4f80*/  @!P0 FSEL R57, R57, -INF , !P1 ;  /* 0xff80000039398808 */ /* 0x000fe40004800000 */
[----:B------:R-:W1:Y:S01]  /*4f90*/  MUFU.EX2 R210, R39 ;  /* 0x0000002700d27308 */ /* 0x000e620000000800 */
[-C--:B------:R-:W-:Y:S02]  /*4fa0*/  @!P0 ISETP.GE.AND P1, PT, R9, R109.reuse, PT ;  /* 0x0000006d0900820c */ /* 0x080fe40003f26270 */
[--C-:B------:R-:W-:Y:S02]  /*4fb0*/  FFMA.FTZ R57, R57, c[0x0][0x23c], -R159.reuse ;  /* 0x00008f0039397a23 */ /* 0x100fe4000001089f */
[----:B------:R-:W-:Y:S02]  /*4fc0*/  @!P0 FSEL R58, R58, -INF , !P1 ;  /* 0xff8000003a3a8808 */ /* 0x000fe40004800000 */
[-C--:B------:R-:W-:Y:S03]  /*4fd0*/  @!P0 ISETP.GE.AND P1, PT, R12, R109.reuse, PT ;  /* 0x0000006d0c00820c */ /* 0x080fe60003f26270 */
[--C-:B------:R-:W-:Y:S01]  /*4fe0*/  FFMA.FTZ R58, R58, c[0x0][0x23c], -R8.reuse ;  /* 0x00008f003a3a7a23 */ /* 0x100fe20000010808 */
[----:B------:R-:W-:Y:S01]  /*4ff0*/  @!P0 FSEL R59, R59, -INF , !P1 ;  /* 0xff8000003b3b8808 */ /* 0x000fe20004800000 */
[----:B------:R-:W-:Y:S01]  /*5000*/  MUFU.EX2 R170, R48 ;  /* 0x0000003000aa7308 */ /* 0x000fe20000000800 */
[-C--:B------:R-:W-:Y:S03]  /*5010*/  @!P0 ISETP.GE.AND P1, PT, R4, R108.reuse, PT ;  /* 0x0000006c0400820c */ /* 0x080fe60003f26270 */
[--C-:B------:R-:W-:Y:S01]  /*5020*/  FFMA.FTZ R59, R59, c[0x0][0x23c], -R8.reuse ;  /* 0x00008f003b3b7a23 */ /* 0x100fe20000010808 */
[----:B------:R-:W-:Y:S02]  /*5030*/  @!P0 FSEL R60, R60, -INF , !P1 ;  /* 0xff8000003c3c8808 */ /* 0x000fe40004800000 */
[----:B------:R-:W-:Y:S03]  /*5040*/  @!P0 ISETP.GE.AND P1, PT, R0, R108, PT ;  /* 0x0000006c0000820c */ /* 0x000fe60003f26270 */
[--C-:B------:R-:W-:Y:S01]  /*5050*/  FFMA.FTZ R60, R60, c[0x0][0x23c], -R159.reuse ;  /* 0x00008f003c3c7a23 */ /* 0x100fe2000001089f */
[----:B------:R-:W-:Y:S01]  /*5060*/  @!P0 FSEL R61, R61, -INF , !P1 ;  /* 0xff8000003d3d8808 */ /* 0x000fe20004800000 */
[----:B------:R-:W-:Y:S01]  /*5070*/  MUFU.EX2 R194, R49 ;  /* 0x0000003100c27308 */ /* 0x000fe20000000800 */
[----:B------:R-:W-:Y:S02]  /*5080*/  @!P0 ISETP.GE.AND P1, PT, R4, R109, PT ;  /* 0x0000006d0400820c */ /* 0x000fe40003f26270 */
[----:B-1----:R-:W-:Y:S01]  /*5090*/  F2FP.BF16.PACK_AB R7, R210, R211 ;  /* 0x000000d3d207723e */ /* 0x002fe200000010ff */
[----:B------:R-:W-:Y:S01]  /*50a0*/  FFMA.FTZ R159, R61, c[0x0][0x23c], -R159 ;  /* 0x00008f003d9f7a23 */ /* 0x000fe2000001089f */
[----:B------:R-:W-:Y:S02]  /*50b0*/  @!P0 FSEL R62, R62, -INF , !P1 ;  /* 0xff8000003e3e8808 */ /* 0x000fe40004800000 */
[----:B------:R-:W-:Y:S02]  /*50c0*/  @!P0 ISETP.GE.AND P1, PT, R4, R163, PT ;  /* 0x000000a30400820c */ /* 0x000fe40003f26270 */
[----:B------:R-:W-:Y:S01]  /*50d0*/  F2FP.BF16.PACK_AB R4, R169, R175 ;  /* 0x000000afa904723e */ /* 0x000fe200000010ff */
[----:B------:R-:W-:Y:S01]  /*50e0*/  FFMA.FTZ R62, R62, c[0x0][0x23c], -R8 ;  /* 0x00008f003e3e7a23 */ /* 0x000fe20000010808 */
[----:B------:R-:W-:Y:S01]  /*50f0*/  @!P0 FSEL R64, R64, -INF , !P1 ;  /* 0xff80000040408808 */ /* 0x000fe20004800000 */
[----:B------:R-:W-:Y:S01]  /*5100*/  MUFU.EX2 R201, R50 ;  /* 0x0000003200c97308 */ /* 0x000fe20000000800 */
[----:B------:R-:W-:Y:S01]  /*5110*/  @!P0 ISETP.GE.AND P1, PT, R0, R109, PT ;  /* 0x0000006d0000820c */ /* 0x000fe20003f26270 */
[----:B------:R1:W-:Y:S01]  /*5120*/  STS [R183+0x10000], R4 ;  /* 0x01000004b7007388 */ /* 0x0003e20000000800 */
[----:B------:R-:W-:Y:S01]  /*5130*/  F2FP.BF16.PACK_AB R0, R226, R227 ;  /* 0x000000e3e200723e */ /* 0x000fe200000010ff */
[--C-:B------:R-:W-:Y:S01]  /*5140*/  FFMA.FTZ R64, R64, c[0x0][0x23c], -R162.reuse ;  /* 0x00008f0040407a23 */ /* 0x100fe200000108a2 */
[----:B------:R-:W-:Y:S01]  /*5150*/  @!P0 FSEL R63, R63, -INF , !P1 ;  /* 0xff8000003f3f8808 */ /* 0x000fe20004800000 */
[----:B------:R-:W-:Y:S01]  /*5160*/  FFMA.FTZ R162, R65, c[0x0][0x23c], -R162 ;  /* 0x00008f0041a27a23 */ /* 0x000fe200000108a2 */
[----:B------:R-:W-:Y:S01]  /*5170*/  PLOP3.LUT P1, PT, PT, PT, UP3, 0x80, 0x0 ;  /* 0x000000000000781c */ /* 0x000fe20003f2f038 */
[----:B------:R1:W-:Y:S02]  /*5180*/  STS [R181+0x10400], R0 ;  /* 0x01040000b5007388 */ /* 0x0003e40000000800 */
[----:B------:R-:W-:Y:S01]  /*5190*/  FFMA.FTZ R8, R63, c[0x0][0x23c], -R8 ;  /* 0x00008f003f087a23 */ /* 0x000fe20000010808 */
[----:B------:R-:W-:Y:S10]  /*51a0*/  MUFU.EX2 R200, R51 ;  /* 0x0000003300c87308 */ /* 0x000ff40000000800 */
[----:B------:R-:W-:Y:S01]  /*51b0*/  MUFU.EX2 R217, R40 ;  /* 0x0000002800d97308 */ /* 0x000fe20000000800 */
[----:B-1----:R-:W-:Y:S09]  /*51c0*/  F2FP.BF16.PACK_AB R4, R168, R174 ;  /* 0x000000aea804723e */ /* 0x002ff200000010ff */
[----:B------:R-:W1:Y:S01]  /*51d0*/  MUFU.EX2 R216, R41 ;  /* 0x0000002900d87308 */ /* 0x000e620000000800 */
[----:B------:R1:W-:Y:S01]  /*51e0*/  STS [R181+0x10000], R4 ;  /* 0x01000004b5007388 */ /* 0x0003e20000000800 */
[----:B------:R-:W-:Y:S03]  /*51f0*/  F2FP.BF16.PACK_AB R0, R167, R173 ;  /* 0x000000ada700723e */ /* 0x000fe600000010ff */
[----:B------:R1:W-:Y:S04]  /*5200*/  STS [R183+0x12000], R5 ;  /* 0x01200005b7007388 */ /* 0x0003e80000000800 */
[----:B------:R1:W-:Y:S01]  /*5210*/  STS [R183+0x12400], R6 ;  /* 0x01240006b7007388 */ /* 0x0003e20000000800 */
[----:B------:R-:W-:Y:S10]  /*5220*/  MUFU.EX2 R223, R42 ;  /* 0x0000002a00df7308 */ /* 0x000ff40000000800 */
[----:B------:R-:W1:Y:S02]  /*5230*/  MUFU.EX2 R225, R43 ;  /* 0x0000002b00e17308 */ /* 0x000e640000000800 */
[----:B-1----:R-:W-:Y:S02]  /*5240*/  F2FP.BF16.PACK_AB R4, R246, R247 ;  /* 0x000000f7f604723e */ /* 0x002fe400000010ff */
[----:B------:R-:W-:Y:S03]  /*5250*/  F2FP.BF16.PACK_AB R5, R242, R243 ;  /* 0x000000f3f205723e */ /* 0x000fe600000010ff */
[----:B------:R1:W-:Y:S03]  /*5260*/  STS [R181+0x12400], R4 ;  /* 0x01240004b5007388 */ /* 0x0003e60000000800 */
[----:B------:R-:W-:Y:S01]  /*5270*/  MUFU.EX2 R215, R44 ;  /* 0x0000002c00d77308 */ /* 0x000fe20000000800 */
[----:B------:R-:W-:Y:S01]  /*5280*/  F2FP.BF16.PACK_AB R6, R222, R224 ;  /* 0x000000e0de06723e */ /* 0x000fe200000010ff */
[----:B------:R1:W-:Y:S04]  /*5290*/  STS [R181+0x12000], R5 ;  /* 0x01200005b5007388 */ /* 0x0003e80000000800 */
[----:B------:R1:W-:Y:S04]  /*52a0*/  STS [R182+0x10000], R0 ;  /* 0x01000000b6007388 */ /* 0x0003e80000000800 */
[----:B------:R-:W1:Y:S01]  /*52b0*/  MUFU.EX2 R214, R45 ;  /* 0x0000002d00d67308 */ /* 0x000e620000000800 */
[----:B------:R1:W-:Y:S09]  /*52c0*/  STS [R182+0x10400], R6 ;  /* 0x01040006b6007388 */ /* 0x0003f20000000800 */
[----:B------:R-:W-:Y:S01]  /*52d0*/  MUFU.EX2 R221, R46 ;  /* 0x0000002e00dd7308 */ /* 0x000fe20000000800 */
[----:B-1----:R-:W-:Y:S02]  /*52e0*/  F2FP.BF16.PACK_AB R4, R206, R172 ;  /* 0x000000acce04723e */ /* 0x002fe400000010ff */
[----:B------:R-:W-:Y:S03]  /*52f0*/  F2FP.BF16.PACK_AB R5, R230, R231 ;  /* 0x000000e7e605723e */ /* 0x000fe600000010ff */
[----:B------:R1:W-:Y:S04]  /*5300*/  STS [R180+0x10000], R4 ;  /* 0x01000004b4007388 */ /* 0x0003e80000000800 */
[----:B------:R-:W-:Y:S01]  /*5310*/  MUFU.EX2 R220, R47 ;  /* 0x0000002f00dc7308 */ /* 0x000fe20000000800 */
[----:B------:R-:W-:Y:S02]  /*5320*/  F2FP.BF16.PACK_AB R0, R212, R213 ;  /* 0x000000d5d400723e */ /* 0x000fe400000010ff */
[----:B------:R-:W-:Y:S03]  /*5330*/  F2FP.BF16.PACK_AB R6, R239, R238 ;  /* 0x000000eeef06723e */ /* 0x000fe600000010ff */
[----:B------:R1:W-:Y:S04]  /*5340*/  STS [R180+0x10400], R0 ;  /* 0x01040000b4007388 */ /* 0x0003e80000000800 */
[----:B------:R-:W-:Y:S01]  /*5350*/  MUFU.EX2 R193, R52 ;  /* 0x0000003400c17308 */ /* 0x000fe20000000800 */
[----:B------:R1:W-:Y:S04]  /*5360*/  STS [R182+0x12000], R5 ;  /* 0x01200005b6007388 */ /* 0x0003e80000000800 */
[----:B------:R1:W-:Y:S05]  /*5370*/  STS [R182+0x12400], R6 ;  /* 0x01240006b6007388 */ /* 0x0003ea0000000800 */
[----:B------:R-:W-:Y:S01]  /*5380*/  MUFU.EX2 R192, R53 ;  /* 0x0000003500c07308 */ /* 0x000fe20000000800 */
[----:B-1----:R-:W-:Y:S05]  /*5390*/  F2FP.BF16.PACK_AB R4, R232, R233 ;  /* 0x000000e9e804723e */ /* 0x002fea00000010ff */
[----:B------:R1:W-:Y:S04]  /*53a0*/  STS [R180+0x12400], R4 ;  /* 0x01240004b4007388 */ /* 0x0003e80000000800 */
[----:B------:R-:W-:Y:S01]  /*53b0*/  MUFU.EX2 R199, R54 ;  /* 0x0000003600c77308 */ /* 0x000fe20000000800 */
[----:B------:R-:W-:Y:S02]  /*53c0*/  F2FP.BF16.PACK_AB R0, R203, R171 ;  /* 0x000000abcb00723e */ /* 0x000fe400000010ff */
[----:B------:R-:W-:Y:S02]  /*53d0*/  F2FP.BF16.PACK_AB R5, R228, R229 ;  /* 0x000000e5e405723e */ /* 0x000fe400000010ff */
[----:B------:R-:W-:Y:S03]  /*53e0*/  F2FP.BF16.PACK_AB R6, R216, R217 ;  /* 0x000000d9d806723e */ /* 0x000fe600000010ff */
[----:B------:R1:W-:Y:S02]  /*53f0*/  STS [R180+0x12000], R5 ;  /* 0x01200005b4007388 */ /* 0x0003e40000000800 */
[----:B------:R-:W1:Y:S02]  /*5400*/  MUFU.EX2 R198, R55 ;  /* 0x0000003700c67308 */ /* 0x000e640000000800 */
[----:B------:R1:W-:Y:S04]  /*5410*/  STS [R176+0x10000], R0 ;  /* 0x01000000b0007388 */ /* 0x0003e80000000800 */
[----:B------:R1:W-:Y:S04]  /*5420*/  STS [R176+0x10400], R7 ;  /* 0x01040007b0007388 */ /* 0x0003e80000000800 */
[----:B------:R-:W-:Y:S01]  /*5430*/  MUFU.EX2 R196, R159 ;  /* 0x0000009f00c47308 */ /* 0x000fe20000000800 */
[----:B-1----:R-:W-:Y:S05]  /*5440*/  F2FP.BF16.PACK_AB R4, R194, R170 ;  /* 0x000000aac204723e */ /* 0x002fea00000010ff */
[----:B------:R1:W-:Y:S04]  /*5450*/  STS [R177+0x10000], R4 ;  /* 0x01000004b1007388 */ /* 0x0003e80000000800 */
[----:B------:R-:W-:Y:S01]  /*5460*/  MUFU.EX2 R159, R64 ;  /* 0x00000040009f7308 */ /* 0x000fe20000000800 */
[----:B------:R-:W-:Y:S02]  /*5470*/  F2FP.BF16.PACK_AB R5, R225, R223 ;  /* 0x000000dfe105723e */ /* 0x000fe400000010ff */
[----:B------:R-:W-:Y:S07]  /*5480*/  F2FP.BF16.PACK_AB R0, R200, R201 ;  /* 0x000000c9c800723e */ /* 0x000fee00000010ff */
[----:B------:R-:W1:Y:S01]  /*5490*/  MUFU.EX2 R108, R162 ;  /* 0x000000a2006c7308 */ /* 0x000e620000000800 */
[----:B------:R-:W-:Y:S01]  /*54a0*/  F2FP.BF16.PACK_AB R7, R214, R215 ;  /* 0x000000d7d607723e */ /* 0x000fe200000010ff */
[----:B------:R1:W-:Y:S04]  /*54b0*/  STS [R177+0x10400], R0 ;  /* 0x01040000b1007388 */ /* 0x0003e80000000800 */
[----:B------:R1:W-:Y:S04]  /*54c0*/  STS [R176+0x12000], R6 ;  /* 0x01200006b0007388 */ /* 0x0003e80000000800 */
[----:B------:R-:W-:Y:S01]  /*54d0*/  MUFU.EX2 R190, R160 ;  /* 0x000000a000be7308 */ /* 0x000fe20000000800 */
[----:B------:R1:W-:Y:S02]  /*54e0*/  STS [R176+0x12400], R5 ;  /* 0x01240005b0007388 */ /* 0x0003e40000000800 */
[----:B-1----:R-:W-:Y:S02]  /*54f0*/  F2FP.BF16.PACK_AB R4, R198, R199 ;  /* 0x000000c7c604723e */ /* 0x002fe400000010ff */
[----:B------:R1:W-:Y:S05]  /*5500*/  STS [R177+0x12000], R7 ;  /* 0x01200007b1007388 */ /* 0x0003ea0000000800 */
[----:B------:R-:W-:Y:S01]  /*5510*/  MUFU.EX2 R205, R56 ;  /* 0x0000003800cd7308 */ /* 0x000fe20000000800 */
[----:B------:R-:W-:Y:S09]  /*5520*/  F2FP.BF16.PACK_AB R0, R108, R159 ;  /* 0x0000009f6c00723e */ /* 0x000ff200000010ff */
[----:B------:R-:W1:Y:S01]  /*5530*/  MUFU.EX2 R202, R57 ;  /* 0x0000003900ca7308 */ /* 0x000e620000000800 */
[----:B------:R-:W-:Y:S02]  /*5540*/  F2FP.BF16.PACK_AB R6, R220, R221 ;  /* 0x000000dddc06723e */ /* 0x000fe400000010ff */
[----:B------:R-:W-:Y:S03]  /*5550*/  F2FP.BF16.PACK_AB R5, R192, R193 ;  /* 0x000000c1c005723e */ /* 0x000fe600000010ff */
[----:B------:R-:W-:Y:S04]  /*5560*/  STS [R177+0x12400], R6 ;  /* 0x01240006b1007388 */ /* 0x000fe80000000800 */
[----:B------:R-:W-:Y:S01]  /*5570*/  MUFU.EX2 R209, R58 ;  /* 0x0000003a00d17308 */ /* 0x000fe20000000800 */
[----:B------:R2:W-:Y:S04]  /*5580*/  STS [R179+0x10000], R5 ;  /* 0x01000005b3007388 */ /* 0x0005e80000000800 */
[----:B------:R3:W-:Y:S04]  /*5590*/  STS [R179+0x10400], R4 ;  /* 0x01040004b3007388 */ /* 0x0007e80000000800 */
[----:B------:R3:W-:Y:S01]  /*55a0*/  STS [R178+0x10000], R0 ;  /* 0x01000000b2007388 */ /* 0x0007e20000000800 */
[----:B------:R-:W3:Y:S01]  /*55b0*/  MUFU.EX2 R208, R59 ;  /* 0x0000003b00d07308 */ /* 0x000ee20000000800 */
[----:B-1----:R-:W-:Y:S09]  /*55c0*/  F2FP.BF16.PACK_AB R7, R202, R205 ;  /* 0x000000cdca07723e */ /* 0x002ff200000010ff */
[----:B------:R-:W1:Y:S01]  /*55d0*/  MUFU.EX2 R197, R60 ;  /* 0x0000003c00c57308 */ /* 0x000e620000000800 */
[----:B--2---:R-:W-:Y:S09]  /*55e0*/  F2FP.BF16.PACK_AB R5, R190, R191 ;  /* 0x000000bfbe05723e */ /* 0x004ff200000010ff */
[----:B------:R-:W-:Y:S01]  /*55f0*/  MUFU.EX2 R204, R62 ;  /* 0x0000003e00cc7308 */ /* 0x000fe20000000800 */
[----:B------:R-:W-:Y:S01]  /*5600*/  STS [R178+0x10400], R5 ;  /* 0x01040005b2007388 */ /* 0x000fe20000000800 */
[----:B---3--:R-:W-:Y:S03]  /*5610*/  F2FP.BF16.PACK_AB R6, R208, R209 ;  /* 0x000000d1d006723e */ /* 0x008fe600000010ff */
[----:B------:R-:W-:Y:S04]  /*5620*/  STS [R179+0x12000], R7 ;  /* 0x01200007b3007388 */ /* 0x000fe80000000800 */
[----:B------:R-:W-:Y:S01]  /*5630*/  STS [R179+0x12400], R6 ;  /* 0x01240006b3007388 */ /* 0x000fe20000000800 */
[----:B------:R-:W2:Y:S01]  /*5640*/  MUFU.EX2 R195, R8 ;  /* 0x0000000800c37308 */ /* 0x000ea20000000800 */
[----:B-1----:R-:W-:Y:S05]  /*5650*/  F2FP.BF16.PACK_AB R4, R196, R197 ;  /* 0x000000c5c404723e */ /* 0x002fea00000010ff */
[----:B------:R-:W-:Y:S01]  /*5660*/  STS [R178+0x12000], R4 ;  /* 0x01200004b2007388 */ /* 0x000fe20000000800 */
[----:B--2---:R-:W-:Y:S05]  /*5670*/  F2FP.BF16.PACK_AB R0, R195, R204 ;  /* 0x000000ccc300723e */ /* 0x004fea00000010ff */
[----:B------:R-:W-:Y:S04]  /*5680*/  STS [R178+0x12400], R0 ;  /* 0x01240000b2007388 */ /* 0x000fe80000000800 */
[----:B------:R-:W1:Y:S08]  /*5690*/  LDSM.16.M88.4 R64, [R150+0x4000] ;  /* 0x004000009640783b */ /* 0x000e700000000200 */
[----:B------:R-:W2:Y:S08]  /*56a0*/  LDSM.16.M88.4 R60, [R150+0x5000] ;  /* 0x00500000963c783b */ /* 0x000eb00000000200 */
[----:B------:R-:W3:Y:S08]  /*56b0*/  LDSM.16.M88.4 R100, [R151+0x4000] ;  /* 0x004000009764783b */ /* 0x000ef00000000200 */
[----:B------:R-:W3:Y:S01]  /*56c0*/  LDSM.16.M88.4 R104, [R151+0x5000] ;  /* 0x005000009768783b */ /* 0x000ee20000000200 */
[-C--:B-1----:R-:W-:Y:S08]  /*56d0*/  HMMA.16816.F32.BF16 R4, R64, R112.reuse, RZ ;  /* 0x000000704004723c */ /* 0x082ff000000418ff */
[C---:B--2---:R-:W-:Y:S08]  /*56e0*/  HMMA.16816.F32.BF16 R8, R60.reuse, R112, RZ ;  /* 0x000000703c08723c */ /* 0x044ff000000418ff */
        /* <DEDUP_REMOVED lines=13> */
[----:B------:R-:W-:Y:S08]  /*57c0*/  HMMA.16816.F32.BF16 R64, R64, R126, RZ ;  /* 0x0000007e4040723c */ /* 0x000ff000000418ff */
[-C--:B---3--:R-:W-:Y:S08]  /*57d0*/  HMMA.16816.F32.BF16 R4, R100, R128.reuse, R4 ;  /* 0x000000806404723c */ /* 0x088ff00000041804 */
[C---:B------:R-:W-:Y:S08]  /*57e0*/  HMMA.16816.F32.BF16 R8, R104.reuse, R128, R8 ;  /* 0x000000806808723c */ /* 0x040ff00000041808 */
[-C--:B------:R-:W-:Y:S08]  /*57f0*/  HMMA.16816.F32.BF16 R12, R104, R130.reuse, R12 ;  /* 0x00000082680c723c */ /* 0x080ff0000004180c */
[----:B------:R-:W-:Y:S01]  /*5800*/  FADD.FTZ R4, -R165, R4 ;  /* 0x00000004a5047221 */ /* 0x000fe20000010100 */
[C---:B------:R-:W-:Y:S03]  /*5810*/  HMMA.16816.F32.BF16 R16, R100.reuse, R130, R16 ;  /* 0x000000826410723c */ /* 0x040fe60000041810 */
[C---:B------:R-:W-:Y:S02]  /*5820*/  FADD.FTZ R6, -R164.reuse, R6 ;  /* 0x00000006a4067221 */ /* 0x040fe40000010100 */
[----:B------:R-:W-:Y:S02]  /*5830*/  FADD.FTZ R7, -R164, R7 ;  /* 0x00000007a4077221 */ /* 0x000fe40000010100 */
[C---:B----4-:R-:W-:Y:S01]  /*5840*/  FADD.FTZ R8, -R111.reuse, R8 ;  /* 0x000000086f087221 */ /* 0x050fe20000010100 */
[-C--:B------:R-:W-:Y:S01]  /*5850*/  HMMA.16816.F32.BF16 R20, R100, R132.reuse, R20 ;  /* 0x000000846414723c */ /* 0x080fe20000041814 */
[----:B------:R-:W-:Y:S03]  /*5860*/  FADD.FTZ R9, -R111, R9 ;  /* 0x000000096f097221 */ /* 0x000fe60000010100 */
[----:B------:R-:W-:Y:S02]  /*5870*/  FADD.FTZ R5, -R165, R5 ;  /* 0x00000005a5057221 */ /* 0x000fe40000010100 */
[----:B------:R-:W-:Y:S02]  /*5880*/  FMUL.FTZ R175, R175, R4 ;  /* 0x00000004afaf7220 */ /* 0x000fe40000410000 */
[----:B------:R-:W-:Y:S01]  /*5890*/  FADD.FTZ R13, -R111, R13 ;  /* 0x0000000d6f0d7221 */ /* 0x000fe20000010100 */
[C---:B------:R-:W-:Y:S03]  /*58a0*/  HMMA.16816.F32.BF16 R24, R104.reuse, R132, R24 ;  /* 0x000000846818723c */ /* 0x040fe60000041818 */
[C---:B------:R-:W-:Y:S02]  /*58b0*/  FADD.FTZ R11, -R110.reuse, R11 ;  /* 0x0000000b6e0b7221 */ /* 0x040fe40000010100 */
[----:B------:R-:W-:Y:S02]  /*58c0*/  FADD.FTZ R15, -R110, R15 ;  /* 0x0000000f6e0f7221 */ /* 0x000fe40000010100 */
[C---:B------:R-:W-:Y:S01]  /*58d0*/  FADD.FTZ R16, -R165.reuse, R16 ;  /* 0x00000010a5107221 */ /* 0x040fe20000010100 */
[-C--:B------:R-:W-:Y:S01]  /*58e0*/  HMMA.16816.F32.BF16 R28, R104, R134.reuse, R28 ;  /* 0x00000086681c723c */ /* 0x080fe2000004181c */
[C---:B------:R-:W-:Y:S03]  /*58f0*/  FADD.FTZ R17, -R165.reuse, R17 ;  /* 0x00000011a5117221 */ /* 0x040fe60000010100 */
[C---:B------:R-:W-:Y:S02]  /*5900*/  FADD.FTZ R18, -R164.reuse, R18 ;  /* 0x00000012a4127221 */ /* 0x040fe40000010100 */
[C---:B------:R-:W-:Y:S02]  /*5910*/  FADD.FTZ R19, -R164.reuse, R19 ;  /* 0x00000013a4137221 */ /* 0x040fe40000010100 */
[C---:B------:R-:W-:Y:S01]  /*5920*/  FADD.FTZ R20, -R165.reuse, R20 ;  /* 0x00000014a5147221 */ /* 0x040fe20000010100 */
[C---:B------:R-:W-:Y:S03]  /*5930*/  HMMA.16816.F32.BF16 R32, R100.reuse, R134, R32 ;  /* 0x000000866420723c */ /* 0x040fe60000041820 */
[----:B------:R-:W-:Y:S02]  /*5940*/  FADD.FTZ R21, -R165, R21 ;  /* 0x00000015a5157221 */ /* 0x000fe40000010100 */
[----:B------:R-:W-:Y:S02]  /*5950*/  FADD.FTZ R22, -R164, R22 ;  /* 0x00000016a4167221 */ /* 0x000fe40000010100 */
[----:B------:R-:W-:Y:S01]  /*5960*/  FMUL.FTZ R174, R174, R16 ;  /* 0x00000010aeae7220 */ /* 0x000fe20000410000 */
[-C--:B------:R-:W-:Y:S01]  /*5970*/  HMMA.16816.F32.BF16 R36, R100, R136.reuse, R36 ;  /* 0x000000886424723c */ /* 0x080fe20000041824 */
[----:B------:R-:W-:Y:S03]  /*5980*/  FMUL.FTZ R168, R168, R17 ;  /* 0x00000011a8a87220 */ /* 0x000fe60000410000 */
[----:B------:R-:W-:Y:S02]  /*5990*/  FMUL.FTZ R173, R173, R20 ;  /* 0x00000014adad7220 */ /* 0x000fe40000410000 */
[----:B------:R-:W-:Y:S02]  /*59a0*/  FMUL.FTZ R167, R167, R21 ;  /* 0x00000015a7a77220 */ /* 0x000fe40000410000 */
[----:B------:R-:W-:Y:S01]  /*59b0*/  FMUL.FTZ R20, R226, R19 ;  /* 0x00000013e2147220 */ /* 0x000fe20000410000 */
        /* <DEDUP_REMOVED lines=16> */
[----:B------:R-:W-:Y:S02]  /*5ac0*/  FADD.FTZ R39, -R164, R39 ;  /* 0x00000027a4277221 */ /* 0x000fe40000010100 */
[----:B------:R-:W-:Y:S01]  /*5ad0*/  FMUL.FTZ R16, R245, R8 ;  /* 0x00000008f5107220 */ /* 0x000fe20000410000 */
[C---:B------:R-:W-:Y:S03]  /*5ae0*/  HMMA.16816.F32.BF16 R56, R104.reuse, R140, R56 ;  /* 0x0000008c6838723c */ /* 0x040fe60000041838 */
[----:B------:R-:W-:Y:S02]  /*5af0*/  FMUL.FTZ R12, R244, R9 ;  /* 0x00000009f40c7220 */ /* 0x000fe40000410000 */
[----:B------:R-:W-:Y:S02]  /*5b00*/  FADD.FTZ R24, -R111, R24 ;  /* 0x000000186f187221 */ /* 0x000fe40000010100 */
[C---:B------:R-:W-:Y:S01]  /*5b10*/  FADD.FTZ R50, -R164.reuse, R50 ;  /* 0x00000032a4327221 */ /* 0x040fe20000010100 */
[-C--:B------:R-:W-:Y:S01]  /*5b20*/  HMMA.16816.F32.BF16 R60, R104, R142.reuse, R60 ;  /* 0x0000008e683c723c */ /* 0x080fe2000004183c */
[----:B------:R-:W-:Y:S03]  /*5b30*/  FADD.FTZ R51, -R164, R51 ;  /* 0x00000033a4337221 */ /* 0x000fe60000010100 */
[C---:B------:R-:W-:Y:S02]  /*5b40*/  FADD.FTZ R48, -R165.reuse, R48 ;  /* 0x00000030a5307221 */ /* 0x040fe40000010100 */
[C---:B------:R-:W-:Y:S02]  /*5b50*/  FADD.FTZ R49, -R165.reuse, R49 ;  /* 0x00000031a5317221 */ /* 0x040fe40000010100 */
[C---:B------:R-:W-:Y:S01]  /*5b60*/  FADD.FTZ R52, -R165.reuse, R52 ;  /* 0x00000034a5347221 */ /* 0x040fe20000010100 */
[----:B------:R-:W-:Y:S03]  /*5b70*/  HMMA.16816.F32.BF16 R64, R100, R142, R64 ;  /* 0x0000008e6440723c */ /* 0x000fe60000041840 */
[----:B------:R-:W-:Y:S02]  /*5b80*/  FADD.FTZ R53, -R165, R53 ;  /* 0x00000035a5357221 */ /* 0x000fe40000010100 */
[----:B------:R-:W-:Y:S02]  /*5b90*/  FMUL.FTZ R160, R193, R52 ;  /* 0x00000034c1a07220 */ /* 0x000fe40000410000 */
[----:B------:R-:W-:Y:S02]  /*5ba0*/  FMUL.FTZ R109, R192, R53 ;  /* 0x00000035c06d7220 */ /* 0x000fe40000410000 */
[----:B------:R-:W-:Y:S03]  /*5bb0*/  FMUL.FTZ R107, R241, R6 ;  /* 0x00000006f16b7220 */ /* 0x000fe60000410000 */
[----:B------:R-:W-:Y:S02]  /*5bc0*/  FMUL.FTZ R101, R240, R7 ;  /* 0x00000007f0657220 */ /* 0x000fe40000410000 */
[----:B------:R-:W-:Y:S02]  /*5bd0*/  FMUL.FTZ R106, R227, R18 ;  /* 0x00000012e36a7220 */ /* 0x000fe40000410000 */
[----:B------:R-:W-:Y:S02]  /*5be0*/  FMUL.FTZ R105, R224, R22 ;  /* 0x00000016e0697220 */ /* 0x000fe40000410000 */
[----:B------:R-:W-:Y:S02]  /*5bf0*/  FMUL.FTZ R104, R213, R34 ;  /* 0x00000022d5687220 */ /* 0x000fe40000410000 */
[----:B------:R-:W-:Y:S02]  /*5c00*/  FMUL.FTZ R100, R212, R35 ;  /* 0x00000023d4647220 */ /* 0x000fe40000410000 */
[----:B------:R-:W-:Y:S02]  /*5c10*/  FMUL.FTZ R103, R211, R38 ;  /* 0x00000026d3677220 */ /* 0x000fe40000410000 */
[C---:B------:R-:W-:Y:S02]  /*5c20*/  FADD.FTZ R64, -R165.reuse, R64 ;  /* 0x00000040a5407221 */ /* 0x040fe40000010100 */
[----:B------:R-:W-:Y:S02]  /*5c30*/  FADD.FTZ R65, -R165, R65 ;  /* 0x00000041a5417221 */ /* 0x000fe40000010100 */
[----:B------:R-:W-:Y:S02]  /*5c40*/  FMUL.FTZ R159, R159, R64 ;  /* 0x000000409f9f7220 */ /* 0x000fe40000410000 */
[----:B------:R-:W-:Y:S02]  /*5c50*/  FMUL.FTZ R102, R201, R50 ;  /* 0x00000032c9667220 */ /* 0x000fe40000410000 */
[----:B------:R-:W-:Y:S02]  /*5c60*/  FMUL.FTZ R64, R200, R51 ;  /* 0x00000033c8407220 */ /* 0x000fe40000410000 */
[C---:B------:R-:W-:Y:S02]  /*5c70*/  FADD.FTZ R54, -R164.reuse, R54 ;  /* 0x00000036a4367221 */ /* 0x040fe40000010100 */
[C---:B------:R-:W-:Y:S02]  /*5c80*/  FADD.FTZ R55, -R164.reuse, R55 ;  /* 0x00000037a4377221 */ /* 0x040fe40000010100 */
[C---:B------:R-:W-:Y:S02]  /*5c90*/  FADD.FTZ R66, -R164.reuse, R66 ;  /* 0x00000042a4427221 */ /* 0x040fe40000010100 */
[----:B------:R-:W-:Y:S02]  /*5ca0*/  FADD.FTZ R67, -R164, R67 ;  /* 0x00000043a4437221 */ /* 0x000fe40000010100 */
[----:B------:R-:W-:Y:S02]  /*5cb0*/  FMUL.FTZ R18, R242, R13 ;  /* 0x0000000df2127220 */ /* 0x000fe40000410000 */
[C---:B------:R-:W-:Y:S02]  /*5cc0*/  FADD.FTZ R22, -R111.reuse, R25 ;  /* 0x000000196f167221 */ /* 0x040fe40000010100 */
[C---:B------:R-:W-:Y:S02]  /*5cd0*/  FADD.FTZ R28, -R111.reuse, R28 ;  /* 0x0000001c6f1c7221 */ /* 0x040fe40000010100 */
[C---:B------:R-:W-:Y:S02]  /*5ce0*/  FADD.FTZ R29, -R111.reuse, R29 ;  /* 0x0000001d6f1d7221 */ /* 0x040fe40000010100 */
[C---:B------:R-:W-:Y:S02]  /*5cf0*/  FADD.FTZ R4, -R111.reuse, R40 ;  /* 0x000000286f047221 */ /* 0x040fe40000010100 */
[C---:B------:R-:W-:Y:S02]  /*5d00*/  FADD.FTZ R40, -R111.reuse, R41 ;  /* 0x000000296f287221 */ /* 0x040fe40000010100 */
[C---:B------:R-:W-:Y:S02]  /*5d10*/  FADD.FTZ R0, -R111.reuse, R44 ;  /* 0x0000002c6f007221 */ /* 0x040fe40000010100 */
[C---:B------:R-:W-:Y:S02]  /*5d20*/  FADD.FTZ R44, -R111.reuse, R45 ;  /* 0x0000002d6f2c7221 */ /* 0x040fe40000010100 */
[C---:B------:R-:W-:Y:S01]  /*5d30*/  FADD.FTZ R51, -R111.reuse, R56 ;  /* 0x000000386f337221 */ /* 0x040fe20000010100 */
[----:B------:R-:W-:Y:S01]  /*5d40*/  MOV R56, R189 ;  /* 0x000000bd00387202 */ /* 0x000fe20000000f00 */
[C---:B------:R-:W-:Y:S02]  /*5d50*/  FADD.FTZ R50, -R111.reuse, R57 ;  /* 0x000000396f327221 */ /* 0x040fe40000010100 */
[C---:B------:R-:W-:Y:S02]  /*5d60*/  FADD.FTZ R53, -R111.reuse, R60 ;  /* 0x0000003c6f357221 */ /* 0x040fe40000010100 */
[----:B------:R-:W-:Y:S02]  /*5d70*/  FADD.FTZ R52, -R111, R61 ;  /* 0x0000003d6f347221 */ /* 0x000fe40000010100 */
[C---:B------:R-:W-:Y:S02]  /*5d80*/  FADD.FTZ R7, -R110.reuse, R10 ;  /* 0x0000000a6e077221 */ /* 0x040fe40000010100 */
        /* <DEDUP_REMOVED lines=12> */
[----:B------:R-:W-:Y:S02]  /*5e50*/  FADD.FTZ R37, -R110, R63 ;  /* 0x0000003f6e257221 */ /* 0x000fe40000010100 */
[----:B------:R-:W-:Y:S02]  /*5e60*/  FMUL.FTZ R169, R169, R5 ;  /* 0x00000005a9a97220 */ /* 0x000fe40000410000 */
        /* <DEDUP_REMOVED lines=39> */
[----:B------:R-:W-:Y:S01]  /*60e0*/  IMAD.MOV.U32 R57, RZ, RZ, R188 ;  /* 0x000000ffff397224 */ /* 0x000fe200078e00bc */
[----:B------:R-:W-:-:S05]  /*60f0*/  @!P1 BRA `(.L_x_32) ;  /* 0x0000021000009947 */ /* 0x000fca0003800000 */
[----:B------:R-:W-:Y:S01]  /*6100*/  IMAD.MOV.U32 R11, RZ, RZ, c[0x0][0x190] ;  /* 0x00006400ff0b7624 */ /* 0x000fe200078e00ff */
[----:B------:R-:W-:Y:S01]  /*6110*/  ULOP3.LUT UR8, UR4, 0x1, URZ, 0xc0, !UPT ;  /* 0x0000000104087892 */ /* 0x000fe2000f8ec03f */
[----:B------:R-:W-:Y:S02]  /*6120*/  ISETP.GE.AND P2, PT, R218, c[0x0][0x220], PT ;  /* 0x00008800da007a0c */ /* 0x000fe40003f46270 */
[----:B------:R-:W-:Y:S01]  /*6130*/  IMAD.U32 R0, R11, -0x80, RZ ;  /* 0xffffff800b007824 */ /* 0x000fe200078e00ff */
[----:B------:R-:W-:Y:S04]  /*6140*/  UISETP.NE.U32.AND UP0, UPT, UR8, 0x1, UPT ;  /* 0x000000010800788c */ /* 0x000fe8000bf05070 */
[----:B------:R-:W-:Y:S01]  /*6150*/  USEL UR8, UR59, 0x2000, !UP0 ;  /* 0x000020003b087887 */ /* 0x000fe2000c000000 */
[C---:B------:R-:W-:Y:S04]  /*6160*/  LEA R4, P0, R0.reuse, R186, 0x1 ;  /* 0x000000ba00047211 */ /* 0x040fe800078008ff */
[----:B------:R-:W-:Y:S01]  /*6170*/  LEA.HI.X.SX32 R0, R0, R187, 0x1, P0 ;  /* 0x000000bb00007211 */ /* 0x000fe200000f0eff */
[----:B------:R-:W-:Y:S01]  /*6180*/  IMAD.MOV.U32 R186, RZ, RZ, R4 ;  /* 0x000000ffffba7224 */ /* 0x000fe200078e0004 */
[----:B------:R-:W-:Y:S01]  /*6190*/  IADD3 R166, R166, UR8, RZ ;  /* 0x00000008a6a67c10 */ /* 0x000fe2000fffe0ff */
[----:B------:R-:W-:Y:S01]  /*61a0*/  @!P2 IMAD.MOV.U32 R5, RZ, RZ, c[0x0][0x194] ;  /* 0x00006500ff05a624 */ /* 0x000fe200078e00ff */
[----:B------:R-:W-:Y:S01]  /*61b0*/  IADD3 R207, R207, UR8, RZ ;  /* 0x00000008cfcf7c10 */ /* 0x000fe2000fffe0ff */
[----:B------:R-:W-:Y:S01]  /*61c0*/  IMAD.MOV.U32 R187, RZ, RZ, R0 ;  /* 0x000000ffffbb7224 */ /* 0x000fe200078e0000 */
[C---:B------:R-:W-:Y:S01]  /*61d0*/  @!P2 LEA R4, P0, R11.reuse, R186, 0x7 ;  /* 0x000000ba0b04a211 */ /* 0x040fe200078038ff */
[----:B------:R1:W-:Y:S01]  /*61e0*/  @P2 STS [R166], RZ ;  /* 0x000000ffa6002388 */ /* 0x0003e20000000800 */
[----:B------:R-:W-:Y:S02]  /*61f0*/  IADD3 R144, R144, UR8, RZ ;  /* 0x0000000890907c10 */ /* 0x000fe4000fffe0ff */
[----:B------:R-:W-:Y:S01]  /*6200*/  @!P2 LEA.HI.X R5, R11, R187, R5, 0x7, P0 ;  /* 0x000000bb0b05a211 */ /* 0x000fe200000f3c05 */
[----:B------:R1:W-:Y:S04]  /*6210*/  @P2 STS [R166+0x4], RZ ;  /* 0x000004ffa6002388 */ /* 0x0003e80000000800 */
[----:B------:R1:W-:Y:S04]  /*6220*/  @P2 STS [R166+0x8], RZ ;  /* 0x000008ffa6002388 */ /* 0x0003e80000000800 */
[----:B------:R1:W-:Y:S04]  /*6230*/  @P2 STS [R166+0xc], RZ ;  /* 0x00000cffa6002388 */ /* 0x0003e80000000800 */
[----:B------:R-:W-:Y:S01]  /*6240*/  @!PT LDS RZ, [RZ] ;  /* 0x00000000fffff984 */ /* 0x000fe20000000800 */
[----:B------:R-:W-:Y:S01]  /*6250*/  @!PT LDS RZ, [RZ] ;  /* 0x00000000fffff984 */ /* 0x000fe20000000800 */
[----:B------:R-:W-:Y:S01]  /*6260*/  @!PT LDS RZ, [RZ] ;  /* 0x00000000fffff984 */ /* 0x000fe20000000800 */
[----:B------:R1:W-:Y:S04]  /*6270*/  @!P2 LDGSTS.E.BYPASS.LTC128B.128 [R207], [R186.64] ;  /* 0x00000000bacfafae */ /* 0x0003e8000b901d46 */
[----:B------:R1:W-:Y:S04]  /*6280*/  @P2 STS [R166+0x1000], RZ ;  /* 0x001000ffa6002388 */ /* 0x0003e80000000800 */
[----:B------:R1:W-:Y:S04]  /*6290*/  @P2 STS [R166+0x1004], RZ ;  /* 0x001004ffa6002388 */ /* 0x0003e80000000800 */
[----:B------:R1:W-:Y:S04]  /*62a0*/  @P2 STS [R166+0x1008], RZ ;  /* 0x001008ffa6002388 */ /* 0x0003e80000000800 */
[----:B------:R1:W-:Y:S04]  /*62b0*/  @P2 STS [R166+0x100c], RZ ;  /* 0x00100cffa6002388 */ /* 0x0003e80000000800 */
[----:B------:R-:W-:Y:S01]  /*62c0*/  @!PT LDS RZ, [RZ] ;  /* 0x00000000fffff984 */ /* 0x000fe20000000800 */
[----:B------:R-:W-:Y:S01]  /*62d0*/  @!PT LDS RZ, [RZ] ;  /* 0x00000000fffff984 */ /* 0x000fe20000000800 */
[----:B------:R-:W-:Y:S01]  /*62e0*/  @!PT LDS RZ, [RZ] ;  /* 0x00000000fffff984 */ /* 0x000fe20000000800 */
[----:B------:R1:W-:Y:S04]  /*62f0*/  @!P2 LDGSTS.E.BYPASS.LTC128B.128 [R207+0x1000], [R4.64] ;  /* 0x0100000004cfafae */ /* 0x0003e8000b901d46 */
[----:B------:R-:W0:Y:S02]  /*6300*/  LDGDEPBAR ;  /* 0x00000000000079af */ /* 0x000e240000000000 */
.L_x_32:
[----:B------:R-:W-:Y:S01]  /*6310*/  F2FP.BF16.PACK_AB R32, R169, R175 ;  /* 0x000000afa920723e */ /* 0x000fe200000010ff */
[----:B------:R-:W2:Y:S01]  /*6320*/  LDL R42, [R1+0x4] ;  /* 0x00000400012a7983 */ /* 0x000ea20000100800 */
[----:B------:R-:W-:Y:S02]  /*6330*/  F2FP.BF16.PACK_AB R31, R101, R107 ;  /* 0x0000006b651f723e */ /* 0x000fe400000010ff */
[----:B------:R-:W-:Y:S01]  /*6340*/  F2FP.BF16.PACK_AB R27, R20, R106 ;  /* 0x0000006a141b723e */ /* 0x000fe200000010ff */
[----:B------:R-:W-:Y:S01]  /*6350*/  STS [R183+0x8000], R32 ;  /* 0x00800020b7007388 */ /* 0x000fe20000000800 */
        /* <DEDUP_REMOVED lines=34> */
[----:B-1----:R-:W-:Y:S01]  /*6580*/  F2FP.BF16.PACK_AB R4, R108, R159 ;  /* 0x0000009f6c04723e */ /* 0x002fe200000010ff */
[----:B------:R-:W-:Y:S01]  /*6590*/  STS [R182+0xa000], R22 ;  /* 0x00a00016b6007388 */ /* 0x000fe20000000800 */
[----:B------:R-:W-:Y:S02]  /*65a0*/  F2FP.BF16.PACK_AB R0, R67, R66 ;  /* 0x000000424300723e */ /* 0x000fe400000010ff */
[----:B------:R-:W-:Y:S01]  /*65b0*/  F2FP.BF16.PACK_AB R6, R50, R51 ;  /* 0x000000333206723e */ /* 0x000fe200000010ff */
[----:B------:R-:W-:Y:S01]  /*65c0*/  STS [R182+0xa400], R21 ;  /* 0x00a40015b6007388 */ /* 0x000fe20000000800 */
[----:B------:R-:W-:Y:S02]  /*65d0*/  F2FP.BF16.PACK_AB R5, R35, R36 ;  /* 0x000000242305723e */ /* 0x000fe400000010ff */
[----:B------:R-:W-:Y:S01]  /*65e0*/  F2FP.BF16.PACK_AB R34, R52, R53 ;  /* 0x000000353422723e */ /* 0x000fe200000010ff */
[----:B------:R-:W-:Y:S01]  /*65f0*/  STS [R180+0xa000], R18 ;  /* 0x00a00012b4007388 */ /* 0x000fe20000000800 */
[----:B------:R-:W-:Y:S03]  /*6600*/  F2FP.BF16.PACK_AB R33, R37, R38 ;  /* 0x000000262521723e */ /* 0x000fe600000010ff */
[----:B------:R-:W-:Y:S04]  /*6610*/  STS [R180+0xa400], R17 ;  /* 0x00a40011b4007388 */ /* 0x000fe80000000800 */
        /* <DEDUP_REMOVED lines=11> */
[----:B------:R1:W-:Y:S04]  /*66d0*/  STS [R178+0x8400], R0 ;  /* 0x00840000b2007388 */ /* 0x0003e80000000800 */
[----:B------:R-:W-:Y:S04]  /*66e0*/  STS [R179+0xa000], R6 ;  /* 0x00a00006b3007388 */ /* 0x000fe80000000800 */
[----:B------:R-:W-:Y:S04]  /*66f0*/  STS [R179+0xa400], R5 ;  /* 0x00a40005b3007388 */ /* 0x000fe80000000800 */
[----:B------:R-:W-:Y:S04]  /*6700*/  STS [R178+0xa000], R34 ;  /* 0x00a00022b2007388 */ /* 0x000fe80000000800 */
[----:B------:R-:W-:Y:S04]  /*6710*/  STS [R178+0xa400], R33 ;  /* 0x00a40021b2007388 */ /* 0x000fe80000000800 */
[----:B------:R-:W-:Y:S01]  /*6720*/  BAR.SYNC.DEFER_BLOCKING 0x0 ;  /* 0x0000000000007b1d */ /* 0x000fe20000010000 */
[----:B-1----:R-:W-:Y:S05]  /*6730*/  IMAD.SHL.U32 R0, R152, 0x2, RZ ;  /* 0x0000000298007824 */ /* 0x002fea00078e00ff */
[----:B------:R-:W-:Y:S04]  /*6740*/  LDSM.16.MT88.4 R4, [R2+0x10000] ;  /* 0x010000000204783b */ /* 0x000fe80000004200 */
[----:B------:R-:W1:Y:S04]  /*6750*/  LDSM.16.MT88.4 R8, [R0+0x4000] ;  /* 0x004000000008783b */ /* 0x000e680000004200 */
[----:B------:R-:W3:Y:S04]  /*6760*/  LDSM.16.MT88.4 R12, [R2+0x14000] ;  /* 0x01400000020c783b */ /* 0x000ee80000004200 */
[----:B------:R-:W-:Y:S04]  /*6770*/  LDSM.16.MT88.4 R16, [R2+0x10800] ;  /* 0x010800000210783b */ /* 0x000fe80000004200 */
[----:B------:R-:W4:Y:S04]  /*6780*/  LDSM.16.MT88.4 R20, [R0+0x4400] ;  /* 0x004400000014783b */ /* 0x000f280000004200 */
[----:B------:R-:W5:Y:S01]  /*6790*/  LDSM.16.MT88.4 R24, [R2+0x14800] ;  /* 0x014800000218783b */ /* 0x000f620000004200 */
[-C--:B-1----:R-:W-:Y:S08]  /*67a0*/  HMMA.16816.F32.BF16 R68, R4, R8.reuse, R68 ;  /* 0x000000080444723c */ /* 0x082ff00000041844 */
[C---:B---3--:R-:W-:Y:S08]  /*67b0*/  HMMA.16816.F32.BF16 R72, R12.reuse, R8, R72 ;  /* 0x000000080c48723c */ /* 0x048ff00000041848 */
[-C--:B------:R-:W-:Y:S01]  /*67c0*/  HMMA.16816.F32.BF16 R76, R12, R10.reuse, R76 ;  /* 0x0000000a0c4c723c */ /* 0x080fe2000004184c */
[----:B------:R-:W-:Y:S07]  /*67d0*/  LDSM.16.MT88.4 R12, [R2+0x15000] ;  /* 0x01500000020c783b */ /* 0x000fee0000004200 */
[----:B------:R-:W-:Y:S01]  /*67e0*/  HMMA.16816.F32.BF16 R80, R4, R10, R80 ;  /* 0x0000000a0450723c */ /* 0x000fe20000041850 */
[----:B------:R-:W-:Y:S04]  /*67f0*/  LDSM.16.MT88.4 R4, [R2+0x11000] ;  /* 0x011000000204783b */ /* 0x000fe80000004200 */
[----:B------:R-:W1:Y:S03]  /*6800*/  LDSM.16.MT88.4 R8, [R0+0x4800] ;  /* 0x004800000008783b */ /* 0x000e660000004200 */
[-C--:B----4-:R-:W-:Y:S08]  /*6810*/  HMMA.16816.F32.BF16 R68, R16, R20.reuse, R68 ;  /* 0x000000141044723c */ /* 0x090ff00000041844 */
[C---:B-----5:R-:W-:Y:S08]  /*6820*/  HMMA.16816.F32.BF16 R72, R24.reuse, R20, R72 ;  /* 0x000000141848723c */ /* 0x060ff00000041848 */
[-C--:B------:R-:W-:Y:S01]  /*6830*/  HMMA.16816.F32.BF16 R76, R24, R22.reuse, R76 ;  /* 0x00000016184c723c */ /* 0x080fe2000004184c */
[----:B------:R-:W-:Y:S07]  /*6840*/  LDSM.16.MT88.4 R24, [R2+0x15800] ;  /* 0x015800000218783b */ /* 0x000fee0000004200 */
[----:B------:R-:W-:Y:S01]  /*6850*/  HMMA.16816.F32.BF16 R80, R16, R22, R80 ;  /* 0x000000161050723c */ /* 0x000fe20000041850 */
[----:B------:R-:W-:Y:S04]  /*6860*/  LDSM.16.MT88.4 R16, [R2+0x11800] ;  /* 0x011800000210783b */ /* 0x000fe80000004200 */
[----:B------:R-:W3:Y:S03]  /*6870*/  LDSM.16.MT88.4 R20, [R0+0x4c00] ;  /* 0x004c00000014783b */ /* 0x000ee60000004200 */
[-C--:B-1----:R-:W-:Y:S08]  /*6880*/  HMMA.16816.F32.BF16 R68, R4, R8.reuse, R68 ;  /* 0x000000080444723c */ /* 0x082ff00000041844 */
[C---:B------:R-:W-:Y:S08]  /*6890*/  HMMA.16816.F32.BF16 R72, R12.reuse, R8, R72 ;  /* 0x000000080c48723c */ /* 0x040ff00000041848 */
[-C--:B------:R-:W-:Y:S01]  /*68a0*/  HMMA.16816.F32.BF16 R76, R12, R10.reuse, R76 ;  /* 0x0000000a0c4c723c */ /* 0x080fe2000004184c */
[----:B------:R-:W-:Y:S07]  /*68b0*/  LDSM.16.MT88.4 R12, [R2+0x16000] ;  /* 0x01600000020c783b */ /* 0x000fee0000004200 */
[----:B------:R-:W-:Y:S01]  /*68c0*/  HMMA.16816.F32.BF16 R80, R4, R10, R80 ;  /* 0x0000000a0450723c */ /* 0x000fe20000041850 */
[----:B------:R-:W-:Y:S04]  /*68d0*/  LDSM.16.MT88.4 R4, [R2+0x12000] ;  /* 0x012000000204783b */ /* 0x000fe80000004200 */
[----:B------:R-:W1:Y:S01]  /*68e0*/  LDSM.16.MT88.4 R8, [R0+0x5000] ;  /* 0x005000000008783b */ /* 0x000e620000004200 */
[----:B--2---:R-:W-:Y:S02]  /*68f0*/  IMAD.SHL.U32 R59, R42, 0x2, RZ ;  /* 0x000000022a3b7824 */ /* 0x004fe400078e00ff */
[-C--:B---3--:R-:W-:Y:S08]  /*6900*/  HMMA.16816.F32.BF16 R68, R16, R20.reuse, R68 ;  /* 0x000000141044723c */ /* 0x088ff00000041844 */
[C---:B------:R-:W-:Y:S08]  /*6910*/  HMMA.16816.F32.BF16 R72, R24.reuse, R20, R72 ;  /* 0x000000141848723c */ /* 0x040ff00000041848 */
[-C--:B------:R-:W-:Y:S01]  /*6920*/  HMMA.16816.F32.BF16 R76, R24, R22.reuse, R76 ;  /* 0x00000016184c723c */ /* 0x080fe2000004184c */
[----:B------:R-:W-:Y:S07]  /*6930*/  LDSM.16.MT88.4 R24, [R2+0x16800] ;  /* 0x016800000218783b */ /* 0x000fee0000004200 */
[----:B------:R-:W-:Y:S01]  /*6940*/  HMMA.16816.F32.BF16 R80, R16, R22, R80 ;  /* 0x000000161050723c */ /* 0x000fe20000041850 */
[----:B------:R-:W-:Y:S04]  /*6950*/  LDSM.16.MT88.4 R16, [R2+0x12800] ;  /* 0x012800000210783b */ /* 0x000fe80000004200 */
[----:B------:R-:W2:Y:S03]  /*6960*/  LDSM.16.MT88.4 R20, [R0+0x5400] ;  /* 0x005400000014783b */ /* 0x000ea60000004200 */
[-C--:B-1----:R-:W-:Y:S08]  /*6970*/  HMMA.16816.F32.BF16 R68, R4, R8.reuse, R68 ;  /* 0x000000080444723c */ /* 0x082ff00000041844 */
[C---:B------:R-:W-:Y:S08]  /*6980*/  HMMA.16816.F32.BF16 R72, R12.reuse, R8, R72 ;  /* 0x000000080c48723c */ /* 0x040ff00000041848 */
[-C--:B------:R-:W-:Y:S01]  /*6990*/  HMMA.16816.F32.BF16 R76, R12, R10.reuse, R76 ;  /* 0x0000000a0c4c723c */ /* 0x080fe2000004184c */
[----:B------:R-:W-:Y:S07]  /*69a0*/  LDSM.16.MT88.4 R12, [R2+0x17000] ;  /* 0x01700000020c783b */ /* 0x000fee0000004200 */
[----:B------:R-:W-:Y:S01]  /*69b0*/  HMMA.16816.F32.BF16 R80, R4, R10, R80 ;  /* 0x0000000a0450723c */ /* 0x000fe20000041850 */
[----:B------:R-:W-:Y:S04]  /*69c0*/  LDSM.16.MT88.4 R4, [R2+0x13000] ;  /* 0x013000000204783b */ /* 0x000fe80000004200 */
[----:B------:R-:W1:Y:S03]  /*69d0*/  LDSM.16.MT88.4 R8, [R0+0x5800] ;  /* 0x005800000008783b */ /* 0x000e660000004200 */
[-C--:B--2---:R-:W-:Y:S08]  /*69e0*/  HMMA.16816.F32.BF16 R68, R16, R20.reuse, R68 ;  /* 0x000000141044723c */ /* 0x084ff00000041844 */
[C---:B------:R-:W-:Y:S08]  /*69f0*/  HMMA.16816.F32.BF16 R72, R24.reuse, R20, R72 ;  /* 0x000000141848723c */ /* 0x040ff00000041848 */
[-C--:B------:R-:W-:Y:S01]  /*6a00*/  HMMA.16816.F32.BF16 R76, R24, R22.reuse, R76 ;  /* 0x00000016184c723c */ /* 0x080fe2000004184c */
[----:B------:R-:W-:Y:S07]  /*6a10*/  LDSM.16.MT88.4 R24, [R2+0x17800] ;  /* 0x017800000218783b */ /* 0x000fee0000004200 */
[----:B------:R-:W-:Y:S01]  /*6a20*/  HMMA.16816.F32.BF16 R80, R16, R22, R80 ;  /* 0x000000161050723c */ /* 0x000fe20000041850 */
[----:B------:R-:W-:Y:S04]  /*6a30*/  LDSM.16.MT88.4 R16, [R2+0x13800] ;  /* 0x013800000210783b */ /* 0x000fe80000004200 */
[----:B------:R-:W2:Y:S04]  /*6a40*/  LDSM.16.MT88.4 R20, [R0+0x5c00] ;  /* 0x005c00000014783b */ /* 0x000ea80000004200 */
[----:B------:R-:W-:Y:S01]  /*6a50*/  BAR.SYNC.DEFER_BLOCKING 0x0 ;  /* 0x0000000000007b1d */ /* 0x000fe20000010000 */
[-C--:B-1----:R-:W-:Y:S08]  /*6a60*/  HMMA.16816.F32.BF16 R68, R4, R8.reuse, R68 ;  /* 0x000000080444723c */ /* 0x082ff00000041844 */
[C---:B------:R-:W-:Y:S08]  /*6a70*/  HMMA.16816.F32.BF16 R72, R12.reuse, R8, R72 ;  /* 0x000000080c48723c */ /* 0x040ff00000041848 */
[-C--:B------:R-:W-:Y:S08]  /*6a80*/  HMMA.16816.F32.BF16 R76, R12, R10.reuse, R76 ;  /* 0x0000000a0c4c723c */ /* 0x080ff0000004184c */
[----:B------:R-:W-:Y:S08]  /*6a90*/  HMMA.16816.F32.BF16 R80, R4, R10, R80 ;  /* 0x0000000a0450723c */ /* 0x000ff00000041850 */
[-C--:B--2---:R-:W-:Y:S08]  /*6aa0*/  HMMA.16816.F32.BF16 R68, R16, R20.reuse, R68 ;  /* 0x000000141044723c */ /* 0x084ff00000041844 */
[C---:B------:R-:W-:Y:S08]  /*6ab0*/  HMMA.16816.F32.BF16 R72, R24.reuse, R20, R72 ;  /* 0x000000141848723c */ /* 0x040ff00000041848 */
[-C--:B------:R-:W-:Y:S08]  /*6ac0*/  HMMA.16816.F32.BF16 R76, R24, R22.reuse, R76 ;  /* 0x00000016184c723c */ /* 0x080ff0000004184c */
[----:B------:R-:W-:Y:S01]  /*6ad0*/  HMMA.16816.F32.BF16 R80, R16, R22, R80 ;  /* 0x000000161050723c */ /* 0x000fe20000041850 */
[----:B------:R-:W-:-:S07]  /*6ae0*/  @!P1 BRA `(.L_x_33) ;  /* 0x0000017000009947 */ /* 0x000fce0003800000 */
[----:B------:R-:W-:Y:S01]  /*6af0*/  IMAD.MOV.U32 R7, RZ, RZ, c[0x0][0x370] ;  /* 0x0000dc00ff077624 */ /* 0x000fe200078e00ff */
[----:B------:R-:W-:Y:S03]  /*6b00*/  ISETP.GE.AND P2, PT, R218, c[0x0][0x220], PT ;  /* 0x00008800da007a0c */ /* 0x000fe60003f46270 */
[C---:B------:R-:W-:Y:S05]  /*6b10*/  IMAD.U32 R4, R7.reuse, -0x80, RZ ;  /* 0xffffff8007047824 */ /* 0x040fea00078e00ff */
[C---:B------:R-:W-:Y:S04]  /*6b20*/  LEA R5, P0, R4.reuse, R184, 0x1 ;  /* 0x000000b804057211 */ /* 0x040fe800078008ff */
[----:B------:R-:W-:Y:S01]  /*6b30*/  LEA.HI.X.SX32 R4, R4, R185, 0x1, P0 ;  /* 0x000000b904047211 */ /* 0x000fe200000f0eff */
[----:B------:R1:W-:Y:S01]  /*6b40*/  @P2 STS [R59+0x4000], RZ ;  /* 0x004000ff3b002388 */ /* 0x0003e20000000800 */
[----:B------:R-:W-:Y:S02]  /*6b50*/  IMAD.MOV.U32 R184, RZ, RZ, R5 ;  /* 0x000000ffffb87224 */ /* 0x000fe400078e0005 */
[----:B------:R-:W-:Y:S01]  /*6b60*/  @!P2 IMAD.MOV.U32 R6, RZ, RZ, c[0x0][0x374] ;  /* 0x0000dd00ff06a624 */ /* 0x000fe200078e00ff */
[----:B------:R1:W-:Y:S01]  /*6b70*/  @P2 STS [R59+0x4004], RZ ;  /* 0x004004ff3b002388 */ /* 0x0003e20000000800 */
[----:B------:R-:W-:Y:S01]  /*6b80*/  IMAD.MOV.U32 R185, RZ, RZ, R4 ;  /* 0x000000ffffb97224 */ /* 0x000fe200078e0004 */
[C---:B------:R-:W-:Y:S02]  /*6b90*/  @!P2 LEA R4, P0, R7.reuse, R184, 0x7 ;  /* 0x000000b80704a211 */ /* 0x040fe400078038ff */
[----:B------:R1:W-:Y:S02]  /*6ba0*/  @P2 STS.64 [R59+0x4008], RZ ;  /* 0x004008ff3b002388 */ /* 0x0003e40000000a00 */
[----:B------:R-:W-:Y:S02]  /*6bb0*/  @!P2 LEA.HI.X R5, R7, R185, R6, 0x7, P0 ;  /* 0x000000b90705a211 */ /* 0x000fe400000f3c06 */
[----:B------:R-:W-:Y:S01]  /*6bc0*/  @!PT LDS RZ, [RZ] ;  /* 0x00000000fffff984 */ /* 0x000fe20000000800 */
[----:B------:R-:W-:Y:S01]  /*6bd0*/  @!PT LDS RZ, [RZ] ;  /* 0x00000000fffff984 */ /* 0x000fe20000000800 */
[----:B------:R-:W-:Y:S01]  /*6be0*/  @!PT LDS RZ, [RZ] ;  /* 0x00000000fffff984 */ /* 0x000fe20000000800 */
[----:B------:R1:W-:Y:S04]  /*6bf0*/  @!P2 LDGSTS.E.BYPASS.LTC128B.128 [R59+0x4000], [R184.64] ;  /* 0x04000000b83bafae */ /* 0x0003e8000b901d46 */
[----:B------:R1:W-:Y:S04]  /*6c00*/  @P2 STS.128 [R59+0x5000], RZ ;  /* 0x005000ff3b002388 */ /* 0x0003e80000000c00 */
[----:B------:R-:W-:Y:S01]  /*6c10*/  @!PT LDS RZ, [RZ] ;  /* 0x00000000fffff984 */ /* 0x000fe20000000800 */
[----:B------:R-:W-:Y:S01]  /*6c20*/  @!PT LDS RZ, [RZ] ;  /* 0x00000000fffff984 */ /* 0x000fe20000000800 */
[----:B------:R-:W-:Y:S01]  /*6c30*/  @!PT LDS RZ, [RZ] ;  /* 0x00000000fffff984 */ /* 0x000fe20000000800 */
[----:B------:R1:W-:Y:S04]  /*6c40*/  @!P2 LDGSTS.E.BYPASS.LTC128B.128 [R59+0x5000], [R4.64] ;  /* 0x05000000043bafae */ /* 0x0003e8000b901d46 */
[----:B------:R-:W0:Y:S02]  /*6c50*/  LDGDEPBAR ;  /* 0x00000000000079af */ /* 0x000e240000000000 */
.L_x_33:
[----:B------:R-:W2:Y:S01]  /*6c60*/  LDL R52, [R1+0xc] ;  /* 0x00000c0001347983 */ /* 0x000ea20000100800 */
[----:B------:R-:W-:Y:S01]  /*6c70*/  IMAD.U32 R58, RZ, RZ, UR23 ;  /* 0x00000017ff3a7e24 */ /* 0x000fe2000f8e00ff */
[----:B------:R-:W-:Y:S01]  /*6c80*/  ULOP3.LUT UR8, UR4, 0x1, URZ, 0xc0, !UPT ;  /* 0x0000000104087892 */ /* 0x000fe2000f8ec03f */
[----:B------:R-:W-:Y:S01]  /*6c90*/  IMAD.U32 R55, RZ, RZ, UR20 ;  /* 0x00000014ff377e24 */ /* 0x000fe2000f8e00ff */
[----:B------:R-:W-:Y:S01]  /*6ca0*/  LDSM.16.M88.4 R16, [R147] ;  /* 0x000000009310783b */ /* 0x000fe20000000200 */
[----:B------:R-:W-:Y:S01]  /*6cb0*/  IMAD.U32 R54, RZ, RZ, UR19 ;  /* 0x00000013ff367e24 */ /* 0x000fe2000f8e00ff */
[----:B------:R-:W-:Y:S01]  /*6cc0*/  UISETP.NE.U32.AND UP0, UPT, UR8, 0x1, UPT ;  /* 0x000000010800788c */ /* 0x000fe2000bf05070 */
[----:B------:R-:W-:Y:S01]  /*6cd0*/  IMAD.U32 R53, RZ, RZ, UR18 ;  /* 0x00000012ff357e24 */ /* 0x000fe2000f8e00ff */
[----:B------:R-:W3:Y:S01]  /*6ce0*/  LDSM.16.MT88.4 R20, [R0+0x6000] ;  /* 0x006000000014783b */ /* 0x000ee20000004200 */
[----:B------:R-:W-:Y:S02]  /*6cf0*/  UISETP.GT.AND UP2, UPT, UR4, UR15, UPT ;  /* 0x0000000f0400728c */ /* 0x000fe4000bf44270 */
[----:B------:R-:W-:Y:S01]  /*6d00*/  UIADD3 UR4, UR4, -0x1, URZ ;  /* 0xffffffff04047890 */ /* 0x000fe2000fffe03f */
[----:B------:R-:W4:Y:S04]  /*6d10*/  LDSM.16.M88.4 R12, [R147+0x2000] ;  /* 0x00200000930c783b */ /* 0x000f280000000200 */
[----:B------:R-:W-:Y:S04]  /*6d20*/  LDSM.16.M88.4 R24, [R154] ;  /* 0x000000009a18783b */ /* 0x000fe80000000200 */
[----:B------:R-:W1:Y:S04]  /*6d30*/  LDSM.16.MT88.4 R28, [R0+0x6400] ;  /* 0x00640000001c783b */ /* 0x000e680000004200 */
[----:B------:R-:W1:Y:S04]  /*6d40*/  LDSM.16.M88.4 R32, [R157] ;  /* 0x000000009d20783b */ /* 0x000e680000000200 */
[----:B------:R-:W-:Y:S04]  /*6d50*/  LDSM.16.M88.4 R36, [R149] ;  /* 0x000000009524783b */ /* 0x000fe80000000200 */
[----:B------:R-:W1:Y:S04]  /*6d60*/  LDSM.16.MT88.4 R40, [R0+0x6800] ;  /* 0x006800000028783b */ /* 0x000e680000004200 */
[----:B------:R-:W1:Y:S04]  /*6d70*/  LDSM.16.M88.4 R44, [R149+0x2000] ;  /* 0x00200000952c783b */ /* 0x000e680000000200 */
[----:B------:R-:W-:Y:S01]  /*6d80*/  LDSM.16.MT88.4 R48, [R0+0x6c00] ;  /* 0x006c00000030783b */ /* 0x000fe20000004200 */
[-C--:B-1-3--:R-:W-:Y:S08]  /*6d90*/  HMMA.16816.F32.BF16 R4, R16, R20.reuse, RZ ;  /* 0x000000141004723c */ /* 0x08aff000000418ff */
[C---:B----4-:R-:W-:Y:S08]  /*6da0*/  HMMA.16816.F32.BF16 R8, R12.reuse, R20, RZ ;  /* 0x000000140c08723c */ /* 0x050ff000000418ff */
[-C--:B------:R-:W-:Y:S08]  /*6db0*/  HMMA.16816.F32.BF16 R12, R12, R22.reuse, RZ ;  /* 0x000000160c0c723c */ /* 0x080ff000000418ff */
[----:B------:R-:W-:Y:S01]  /*6dc0*/  HMMA.16816.F32.BF16 R16, R16, R22, RZ ;  /* 0x000000161010723c */ /* 0x000fe200000418ff */
[----:B------:R-:W1:Y:S07]  /*6dd0*/  LDSM.16.M88.4 R20, [R148] ;  /* 0x000000009414783b */ /* 0x000e6e0000000200 */
[-C--:B------:R-:W-:Y:S08]  /*6de0*/  HMMA.16816.F32.BF16 R4, R24, R28.reuse, R4 ;  /* 0x0000001c1804723c */ /* 0x080ff00000041804 */
[C---:B------:R-:W-:Y:S08]  /*6df0*/  HMMA.16816.F32.BF16 R8, R32.reuse, R28, R8 ;  /* 0x0000001c2008723c */ /* 0x040ff00000041808 */
[-C--:B------:R-:W-:Y:S01]  /*6e00*/  HMMA.16816.F32.BF16 R12, R32, R30.reuse, R12 ;  /* 0x0000001e200c723c */ /* 0x080fe2000004180c */
[----:B------:R-:W3:Y:S07]  /*6e10*/  LDSM.16.M88.4 R32, [R148+0x2000] ;  /* 0x002000009420783b */ /* 0x000eee0000000200 */
[----:B------:R-:W-:Y:S01]  /*6e20*/  HMMA.16816.F32.BF16 R16, R24, R30, R16 ;  /* 0x0000001e1810723c */ /* 0x000fe20000041810 */
[----:B------:R-:W-:Y:S04]  /*6e30*/  LDSM.16.M88.4 R24, [R147+0x4000] ;  /* 0x004000009318783b */ /* 0x000fe80000000200 */
[----:B------:R-:W4:Y:S03]  /*6e40*/  LDSM.16.MT88.4 R28, [R0+0x7000] ;  /* 0x00700000001c783b */ /* 0x000f260000004200 */
[-C--:B------:R-:W-:Y:S08]  /*6e50*/  HMMA.16816.F32.BF16 R4, R36, R40.reuse, R4 ;  /* 0x000000282404723c */ /* 0x080ff00000041804 */
[C---:B------:R-:W-:Y:S08]  /*6e60*/  HMMA.16816.F32.BF16 R8, R44.reuse, R40, R8 ;  /* 0x000000282c08723c */ /* 0x040ff00000041808 */
[-C--:B------:R-:W-:Y:S01]  /*6e70*/  HMMA.16816.F32.BF16 R12, R44, R42.reuse, R12 ;  /* 0x0000002a2c0c723c */ /* 0x080fe2000004180c */
[----:B------:R-:W4:Y:S07]  /*6e80*/  LDSM.16.M88.4 R44, [R147+0x6000] ;  /* 0x00600000932c783b */ /* 0x000f2e0000000200 */
[----:B------:R-:W-:Y:S01]  /*6e90*/  HMMA.16816.F32.BF16 R16, R36, R42, R16 ;  /* 0x0000002a2410723c */ /* 0x000fe20000041810 */
[----:B------:R-:W-:Y:S04]  /*6ea0*/  LDSM.16.M88.4 R36, [R156] ;  /* 0x000000009c24783b */ /* 0x000fe80000000200 */
[----:B------:R-:W4:Y:S03]  /*6eb0*/  LDSM.16.MT88.4 R40, [R0+0x7400] ;  /* 0x007400000028783b */ /* 0x000f260000004200 */
[-C--:B-1----:R-:W-:Y:S08]  /*6ec0*/  HMMA.16816.F32.BF16 R4, R20, R48.reuse, R4 ;  /* 0x000000301404723c */ /* 0x082ff00000041804 */
[C---:B---3--:R-:W-:Y:S08]  /*6ed0*/  HMMA.16816.F32.BF16 R8, R32.reuse, R48, R8 ;  /* 0x000000302008723c */ /* 0x048ff00000041808 */
[-C--:B------:R-:W-:Y:S01]  /*6ee0*/  HMMA.16816.F32.BF16 R12, R32, R50.reuse, R12 ;  /* 0x00000032200c723c */ /* 0x080fe2000004180c */
[----:B------:R-:W1:Y:S07]  /*6ef0*/  LDSM.16.M88.4 R32, [R155] ;  /* 0x000000009b20783b */ /* 0x000e6e0000000200 */
[----:B------:R-:W-:Y:S01]  /*6f00*/  HMMA.16816.F32.BF16 R16, R20, R50, R16 ;  /* 0x000000321410723c */ /* 0x000fe20000041810 */
[----:B------:R-:W-:Y:S04]  /*6f10*/  LDSM.16.M88.4 R20, [R149+0x4000] ;  /* 0x004000009514783b */ /* 0x000fe80000000200 */
[----:B------:R-:W3:Y:S03]  /*6f20*/  LDSM.16.MT88.4 R48, [R0+0x7800] ;  /* 0x007800000030783b */ /* 0x000ee60000004200 */
[-C--:B----4-:R-:W-:Y:S08]  /*6f30*/  HMMA.16816.F32.BF16 R4, R24, R28.reuse, R4 ;  /* 0x0000001c1804723c */ /* 0x090ff00000041804 */
[C---:B------:R-:W-:Y:S08]  /*6f40*/  HMMA.16816.F32.BF16 R8, R44.reuse, R28, R8 ;  /* 0x0000001c2c08723c */ /* 0x040ff00000041808 */
[-C--:B------:R-:W-:Y:S01]  /*6f50*/  HMMA.16816.F32.BF16 R12, R44, R30.reuse, R12 ;  /* 0x0000001e2c0c723c */ /* 0x080fe2000004180c */
[----:B------:R-:W4:Y:S07]  /*6f60*/  LDSM.16.M88.4 R44, [R149+0x6000] ;  /* 0x00600000952c783b */ /* 0x000f2e0000000200 */
[----:B------:R-:W-:Y:S01]  /*6f70*/  HMMA.16816.F32.BF16 R16, R24, R30, R16 ;  /* 0x0000001e1810723c */ /* 0x000fe20000041810 */
[----:B------:R3:W-:Y:S04]  /*6f80*/  LDSM.16.MT88.4 R28, [R0+0x7c00] ;  /* 0x007c0000001c783b */ /* 0x0007e80000004200 */
[----:B------:R-:W4:Y:S03]  /*6f90*/  LDSM.16.M88.4 R24, [R148+0x4000] ;  /* 0x004000009418783b */ /* 0x000f260000000200 */
[-C--:B------:R-:W-:Y:S08]  /*6fa0*/  HMMA.16816.F32.BF16 R4, R36, R40.reuse, R4 ;  /* 0x000000282404723c */ /* 0x080ff00000041804 */
[C---:B-1----:R-:W-:Y:S07]  /*6fb0*/  HMMA.16816.F32.BF16 R8, R32.reuse, R40, R8 ;  /* 0x000000282008723c */ /* 0x042fee0000041808 */
[----:B------:R-:W-:Y:S01]  /*6fc0*/  IMAD.U32 R40, RZ, RZ, UR26 ;  /* 0x0000001aff287e24 */ /* 0x000fe2000f8e00ff */
[-C--:B------:R-:W-:Y:S01]  /*6fd0*/  HMMA.16816.F32.BF16 R12, R32, R42.reuse, R12 ;  /* 0x0000002a200c723c */ /* 0x080fe2000004180c */
[----:B------:R-:W1:Y:S03]  /*6fe0*/  LDSM.16.M88.4 R32, [R148+0x6000] ;  /* 0x006000009420783b */ /* 0x000e660000000200 */
[----:B---3--:R-:W-:Y:S04]  /*6ff0*/  IMAD.U32 R0, RZ, RZ, UR16 ;  /* 0x00000010ff007e24 */ /* 0x008fe8000f8e00ff */
[----:B------:R-:W-:Y:S07]  /*7000*/  HMMA.16816.F32.BF16 R16, R36, R42, R16 ;  /* 0x0000002a2410723c */ /* 0x000fee0000041810 */
[----:B------:R-:W-:Y:S01]  /*7010*/  IMAD.U32 R42, RZ, RZ, UR27 ;  /* 0x0000001bff2a7e24 */ /* 0x000fe2000f8e00ff */
[-C--:B------:R-:W-:Y:S01]  /*7020*/  HMMA.16816.F32.BF16 R4, R20, R48.reuse, R4 ;  /* 0x000000301404723c */ /* 0x080fe20000041804 */
[----:B------:R-:W-:Y:S03]  /*7030*/  IMAD.U32 R38, RZ, RZ, UR25 ;  /* 0x00000019ff267e24 */ /* 0x000fe6000f8e00ff */
[----:B------:R-:W-:Y:S04]  /*7040*/  IMAD.U32 R36, RZ, RZ, UR24 ;  /* 0x00000018ff247e24 */ /* 0x000fe8000f8e00ff */
[C---:B----4-:R-:W-:Y:S07]  /*7050*/  HMMA.16816.F32.BF16 R8, R44.reuse, R48, R8 ;  /* 0x000000302c08723c */ /* 0x050fee0000041808 */
[----:B------:R-:W-:Y:S01]  /*7060*/  IMAD.U32 R48, RZ, RZ, UR30 ;  /* 0x0000001eff307e24 */ /* 0x000fe2000f8e00ff */
[-C--:B------:R-:W-:Y:S07]  /*7070*/  HMMA.16816.F32.BF16 R12, R44, R50.reuse, R12 ;  /* 0x000000322c0c723c */ /* 0x080fee000004180c */
[----:B------:R-:W-:Y:S01]  /*7080*/  IMAD.U32 R46, RZ, RZ, UR29 ;  /* 0x0000001dff2e7e24 */ /* 0x000fe2000f8e00ff */
[----:B------:R-:W-:Y:S01]  /*7090*/  HMMA.16816.F32.BF16 R16, R20, R50, R16 ;  /* 0x000000321410723c */ /* 0x000fe20000041810 */
[----:B------:R-:W-:Y:S06]  /*70a0*/  IMAD.U32 R44, RZ, RZ, UR28 ;  /* 0x0000001cff2c7e24 */ /* 0x000fec000f8e00ff */
[----:B------:R-:W-:Y:S01]  /*70b0*/  IMAD.U32 R21, RZ, RZ, UR16 ;  /* 0x00000010ff157e24 */ /* 0x000fe2000f8e00ff */
[-C--:B------:R-:W-:Y:S01]  /*70c0*/  HMMA.16816.F32.BF16 R4, R24, R28.reuse, R4 ;  /* 0x0000001c1804723c */ /* 0x080fe20000041804 */
[----:B------:R-:W-:Y:S03]  /*70d0*/  IMAD.U32 R50, RZ, RZ, UR31 ;  /* 0x0000001fff327e24 */ /* 0x000fe6000f8e00ff */
[----:B------:R-:W-:Y:S01]  /*70e0*/  IMAD.U32 R22, RZ, RZ, UR30 ;  /* 0x0000001eff167e24 */ /* 0x000fe2000f8e00ff */
[----:B------:R-:W-:Y:S01]  /*70f0*/  @P1 IADD3 R20, P2, R250, UR10, RZ ;  /* 0x0000000afa141c10 */ /* 0x000fe2000ff5e0ff */
[----:B------:R-:W-:Y:S01]  /*7100*/  IMAD.U32 R23, RZ, RZ, UR29 ;  /* 0x0000001dff177e24 */ /* 0x000fe2000f8e00ff */
[----:B------:R-:W-:Y:S01]  /*7110*/  LEA R189, P0, R21, R56, 0x2 ;  /* 0x0000003815bd7211 */ /* 0x000fe200078010ff */
[C---:B-1----:R-:W-:Y:S01]  /*7120*/  HMMA.16816.F32.BF16 R8, R32.reuse, R28, R8 ;  /* 0x0000001c2008723c */ /* 0x042fe20000041808 */
[----:B------:R-:W-:Y:S01]  /*7130*/  IMAD.U32 R56, RZ, RZ, UR21 ;  /* 0x00000015ff387e24 */ /* 0x000fe2000f8e00ff */
[----:B------:R-:W-:Y:S02]  /*7140*/  @UP3 UIADD3 UR10, UP1, UR10, -0x200, URZ ;  /* 0xfffffe000a0a3890 */ /* 0x000fe4000ff3e03f */
[----:B------:R-:W-:Y:S01]  /*7150*/  LEA.HI.X.SX32 R188, R0, R57, 0x2, P0 ;  /* 0x0000003900bc7211 */ /* 0x000fe200000f16ff */
[----:B------:R-:W-:Y:S02]  /*7160*/  IMAD.U32 R0, RZ, RZ, UR31 ;  /* 0x0000001fff007e24 */ /* 0x000fe4000f8e00ff */
[----:B------:R-:W-:Y:S01]  /*7170*/  IMAD.U32 R57, RZ, RZ, UR22 ;  /* 0x00000016ff397e24 */ /* 0x000fe2000f8e00ff */
[-C--:B------:R-:W-:Y:S01]  /*7180*/  HMMA.16816.F32.BF16 R12, R32, R30.reuse, R12 ;  /* 0x0000001e200c723c */ /* 0x080fe2000004180c */
[----:B------:R-:W-:Y:S03]  /*7190*/  IMAD.U32 R28, RZ, RZ, UR20 ;  /* 0x00000014ff1c7e24 */ /* 0x000fe6000f8e00ff */
[----:B------:R-:W-:Y:S03]  /*71a0*/  IMAD.U32 R29, RZ, RZ, UR18 ;  /* 0x00000012ff1d7e24 */ /* 0x000fe6000f8e00ff */
[----:B------:R-:W-:Y:S01]  /*71b0*/  IMAD.U32 R34, RZ, RZ, UR23 ;  /* 0x00000017ff227e24 */ /* 0x000fe2000f8e00ff */
[----:B------:R-:W-:Y:S01]  /*71c0*/  HMMA.16816.F32.BF16 R16, R24, R30, R16 ;  /* 0x0000001e1810723c */ /* 0x000fe20000041810 */
[----:B------:R-:W-:Y:S03]  /*71d0*/  IMAD.U32 R35, RZ, RZ, UR24 ;  /* 0x00000018ff237e24 */ /* 0x000fe6000f8e00ff */
[----:B--2---:R-:W-:Y:S01]  /*71e0*/  @P1 IADD3.X R21, R52, UR9, RZ, P2, !PT ;  /* 0x0000000934151c10 */ /* 0x004fe200097fe4ff */
[----:B------:R-:W-:Y:S01]  /*71f0*/  IMAD.U32 R32, RZ, RZ, UR22 ;  /* 0x00000016ff207e24 */ /* 0x000fe2000f8e00ff */
[----:B------:R-:W-:Y:S01]  /*7200*/  @UP3 UIADD3.X UR9, UR9, -0x1, URZ, UP1, !UPT ;  /* 0xffffffff09093890 */ /* 0x000fe20008ffe43f */
[----:B------:R-:W-:Y:S02]  /*7210*/  IMAD.U32 R24, RZ, RZ, UR28 ;  /* 0x0000001cff187e24 */ /* 0x000fe4000f8e00ff */
[----:B------:R1:W5:Y:S03]  /*7220*/  @P1 LDG.E R236, [R20.64] ;  /* 0x0000000614ec1981 */ /* 0x000366000c1e1900 */
[----:B------:R-:W-:Y:S01]  /*7230*/  IMAD.U32 R25, RZ, RZ, UR27 ;  /* 0x0000001bff197e24 */ /* 0x000fe2000f8e00ff */
[----:B------:R1:W5:Y:S01]  /*7240*/  @P1 LDG.E R237, [R20.64+0x20] ;  /* 0x0000200614ed1981 */ /* 0x000362000c1e1900 */
[----:B------:R-:W-:Y:S02]  /*7250*/  IMAD.U32 R27, RZ, RZ, UR26 ;  /* 0x0000001aff1b7e24 */ /* 0x000fe4000f8e00ff */
[----:B------:R-:W-:Y:S01]  /*7260*/  IMAD.U32 R31, RZ, RZ, UR25 ;  /* 0x00000019ff1f7e24 */ /* 0x000fe2000f8e00ff */
[----:B------:R1:W5:Y:S01]  /*7270*/  @P1 LDG.E R234, [R20.64+0x100] ;  /* 0x0001000614ea1981 */ /* 0x000362000c1e1900 */
[----:B------:R-:W-:Y:S02]  /*7280*/  IMAD.U32 R30, RZ, RZ, UR21 ;  /* 0x00000015ff1e7e24 */ /* 0x000fe4000f8e00ff */
[----:B------:R-:W-:Y:S01]  /*7290*/  IMAD.U32 R33, RZ, RZ, UR17 ;  /* 0x00000011ff217e24 */ /* 0x000fe2000f8e00ff */
[----:B------:R1:W5:Y:S01]  /*72a0*/  @P1 LDG.E R235, [R20.64+0x120] ;  /* 0x0001200614eb1981 */ /* 0x000362000c1e1900 */
[----:B------:R-:W-:Y:S02]  /*72b0*/  IMAD.U32 R26, RZ, RZ, UR19 ;  /* 0x00000013ff1a7e24 */ /* 0x000fe4000f8e00ff */
[----:B------:R-:W-:Y:S02]  /*72c0*/  IMAD.U32 R52, RZ, RZ, UR17 ;  /* 0x00000011ff347e24 */ /* 0x000fe4000f8e00ff */
[----:B-1----:R-:W-:Y:S02]  /*72d0*/  IMAD.MOV.U32 R20, RZ, RZ, R189 ;  /* 0x000000ffff147224 */ /* 0x002fe400078e00bd */
[----:B------:R-:W-:Y:S03]  /*72e0*/  IMAD.MOV.U32 R21, RZ, RZ, R188 ;  /* 0x000000ffff157224 */ /* 0x000fe600078e00bc */
[-C--:B------:R-:W-:Y:S02]  /*72f0*/  LEA R50, P0, R50, R20.reuse, 0x2 ;  /* 0x0000001432327211 */ /* 0x080fe400078010ff */
[-C--:B------:R-:W-:Y:S01]  /*7300*/  LEA R48, P6, R48, R20.reuse, 0x2 ;  /* 0x0000001430307211 */ /* 0x080fe200078c10ff */
[----:B------:R-:W-:Y:S01]  /*7310*/  RED.E.ADD.F32.FTZ.RN.STRONG.GPU [R20.64], R4 ;  /* 0x000000041400798e */ /* 0x000fe2000c10e786 */
[-C--:B------:R-:W-:Y:S02]  /*7320*/  LEA.HI.X.SX32 R51, R0, R21.reuse, 0x2, P0 ;  /* 0x0000001500337211 */ /* 0x080fe400000f16ff */
[-C--:B------:R-:W-:Y:S02]  /*7330*/  LEA R46, P5, R46, R20.reuse, 0x2 ;  /* 0x000000142e2e7211 */ /* 0x080fe400078a10ff */
[-C--:B------:R-:W-:Y:S01]  /*7340*/  LEA.HI.X.SX32 R49, R22, R21.reuse, 0x2, P6 ;  /* 0x0000001516317211 */ /* 0x080fe200030f16ff */
[----:B------:R-:W-:Y:S01]  /*7350*/  RED.E.ADD.F32.FTZ.RN.STRONG.GPU [R50.64], R5 ;  /* 0x000000053200798e */ /* 0x000fe2000c10e786 */
        /* <DEDUP_REMOVED lines=22> */
[-C--:B------:R-:W-:Y:S01]  /*74c0*/  LEA R22, P0, R33, R20.reuse, 0x2 ;  /* 0x0000001421167211 */ /* 0x080fe200078010ff */
[----:B------:R-:W-:Y:S01]  /*74d0*/  RED.E.ADD.F32.FTZ.RN.STRONG.GPU [R34.64], R17 ;  /* 0x000000112200798e */ /* 0x000fe2000c10e786 */
[-C--:B------:R-:W-:Y:S02]  /*74e0*/  LEA.HI.X.SX32 R33, R57, R21.reuse, 0x2, P5 ;  /* 0x0000001539217211 */ /* 0x080fe400028f16ff */
[-C--:B------:R-:W-:Y:S01]  /*74f0*/  LEA R28, P3, R28, R20.reuse, 0x2 ;  /* 0x000000141c1c7211 */ /* 0x080fe200078610ff */
[----:B------:R-:W-:Y:S01]  /*7500*/  LDSM.16.MT88.4 R4, [R2+0x8000] ;  /* 0x008000000204783b */ /* 0x000fe20000004200 */
[-C--:B------:R-:W-:Y:S02]  /*7510*/  LEA.HI.X.SX32 R31, R56, R21.reuse, 0x2, P4 ;  /* 0x00000015381f7211 */ /* 0x080fe400020f16ff */
[-C--:B------:R-:W-:Y:S01]  /*7520*/  LEA R26, P2, R26, R20.reuse, 0x2 ;  /* 0x000000141a1a7211 */ /* 0x080fe200078410ff */
[----:B------:R-:W-:Y:S01]  /*7530*/  RED.E.ADD.F32.FTZ.RN.STRONG.GPU [R32.64], R18 ;  /* 0x000000122000798e */ /* 0x000fe2000c10e786 */
[----:B------:R-:W-:Y:S02]  /*7540*/  LEA R24, P1, R29, R20, 0x2 ;  /* 0x000000141d187211 */ /* 0x000fe400078210ff */
[-C--:B------:R-:W-:Y:S01]  /*7550*/  LEA.HI.X.SX32 R29, R55, R21.reuse, 0x2, P3 ;  /* 0x00000015371d7211 */ /* 0x080fe200018f16ff */
[----:B------:R-:W-:Y:S01]  /*7560*/  RED.E.ADD.F32.FTZ.RN.STRONG.GPU [R30.64], R19 ;  /* 0x000000131e00798e */ /* 0x000fe2000c10e786 */
[-C--:B------:R-:W-:Y:S02]  /*7570*/  LEA.HI.X.SX32 R27, R54, R21.reuse, 0x2, P2 ;  /* 0x00000015361b7211 */ /* 0x080fe400010f16ff */
[-C--:B------:R-:W-:Y:S01]  /*7580*/  LEA.HI.X.SX32 R25, R53, R21.reuse, 0x2, P1 ;  /* 0x0000001535197211 */ /* 0x080fe200008f16ff */
[----:B------:R-:W-:Y:S01]  /*7590*/  RED.E.ADD.F32.FTZ.RN.STRONG.GPU [R28.64], R12 ;  /* 0x0000000c1c00798e */ /* 0x000fe2000c10e786 */
[----:B------:R-:W-:Y:S02]  /*75a0*/  LEA.HI.X.SX32 R23, R52, R21, 0x2, P0 ;  /* 0x0000001534177211 */ /* 0x000fe400000f16ff */
[----:B------:R-:W-:Y:S01]  /*75b0*/  PLOP3.LUT P1, PT, PT, PT, UP0, 0x80, 0x0 ;  /* 0x000000000000781c */ /* 0x000fe20003f2f008 */
[----:B------:R-:W1:Y:S01]  /*75c0*/  LDSM.16.MT88.4 R8, [R3] ;  /* 0x000000000308783b */ /* 0x000e620000004200 */
[----:B------:R-:W-:Y:S01]  /*75d0*/  PLOP3.LUT P0, PT, PT, PT, UP2, 0x80, 0x0 ;  /* 0x000000000000781c */ /* 0x000fe20003f0f028 */
[----:B------:R-:W-:Y:S01]  /*75e0*/  @UP3 UIADD3 UR13, UP0, UR13, -0x200, URZ ;  /* 0xfffffe000d0d3890 */ /* 0x000fe2000ff1e03f */
[C---:B------:R-:W-:Y:S01]  /*75f0*/  IADD3 R0, R3.reuse, -0x2000, RZ ;  /* 0xffffe00003007810 */ /* 0x040fe20007ffe0ff */
[----:B------:R-:W-:Y:S02]  /*7600*/  RED.E.ADD.F32.FTZ.RN.STRONG.GPU [R26.64], R13 ;  /* 0x0000000d1a00798e */ /* 0x000fe4000c10e786 */
[----:B------:R-:W-:Y:S02]  /*7610*/  @UP3 UIADD3.X UR12, UR12, -0x1, URZ, UP0, !UPT ;  /* 0xffffffff0c0c3890 */ /* 0x000fe400087fe43f */
[----:B------:R-:W-:Y:S04]  /*7620*/  RED.E.ADD.F32.FTZ.RN.STRONG.GPU [R24.64], R14 ;  /* 0x0000000e1800798e */ /* 0x000fe8000c10e786 */
[----:B------:R-:W-:Y:S01]  /*7630*/  RED.E.ADD.F32.FTZ.RN.STRONG.GPU [R22.64], R15 ;  /* 0x0000000f1600798e */ /* 0x000fe2000c10e786 */
[----:B------:R-:W-:Y:S03]  /*7640*/  @P1 IADD3 R0, R3, 0x2000, RZ ;  /* 0x0000200003001810 */ /* 0x000fe60007ffe0ff */
[----:B------:R-:W2:Y:S04]  /*7650*/  LDSM.16.MT88.4 R12, [R2+0xc000] ;  /* 0x00c00000020c783b */ /* 0x000ea80000004200 */
[----:B------:R-:W-:Y:S04]  /*7660*/  LDSM.16.MT88.4 R16, [R2+0x8800] ;  /* 0x008800000210783b */ /* 0x000fe80000004200 */
[----:B------:R-:W3:Y:S04]  /*7670*/  LDSM.16.MT88.4 R20, [R3+0x400] ;  /* 0x000400000314783b */ /* 0x000ee80000004200 */
[----:B------:R-:W4:Y:S01]  /*7680*/  LDSM.16.MT88.4 R24, [R2+0xc800] ;  /* 0x00c800000218783b */ /* 0x000f220000004200 */
[-C--:B-1----:R-:W-:Y:S08]  /*7690*/  HMMA.16816.F32.BF16 R84, R4, R8.reuse, R84 ;  /* 0x000000080454723c */ /* 0x082ff00000041854 */
[C---:B--2---:R-:W-:Y:S08]  /*76a0*/  HMMA.16816.F32.BF16 R88, R12.reuse, R8, R88 ;  /* 0x000000080c58723c */ /* 0x044ff00000041858 */
[-C--:B------:R-:W-:Y:S01]  /*76b0*/  HMMA.16816.F32.BF16 R92, R12, R10.reuse, R92 ;  /* 0x0000000a0c5c723c */ /* 0x080fe2000004185c */
[----:B------:R-:W-:Y:S07]  /*76c0*/  LDSM.16.MT88.4 R12, [R2+0xd000] ;  /* 0x00d00000020c783b */ /* 0x000fee0000004200 */
[----:B------:R-:W-:Y:S01]  /*76d0*/  HMMA.16816.F32.BF16 R96, R4, R10, R96 ;  /* 0x0000000a0460723c */ /* 0x000fe20000041860 */
[----:B------:R-:W-:Y:S04]  /*76e0*/  LDSM.16.MT88.4 R4, [R2+0x9000] ;  /* 0x009000000204783b */ /* 0x000fe80000004200 */
[----:B------:R-:W1:Y:S03]  /*76f0*/  LDSM.16.MT88.4 R8, [R3+0x800] ;  /* 0x000800000308783b */ /* 0x000e660000004200 */
[-C--:B---3--:R-:W-:Y:S08]  /*7700*/  HMMA.16816.F32.BF16 R84, R16, R20.reuse, R84 ;  /* 0x000000141054723c */ /* 0x088ff00000041854 */
[C---:B----4-:R-:W-:Y:S08]  /*7710*/  HMMA.16816.F32.BF16 R88, R24.reuse, R20, R88 ;  /* 0x000000141858723c */ /* 0x050ff00000041858 */
        /* <DEDUP_REMOVED lines=32> */
[----:B------:R2:W3:Y:S03]  /*7920*/  LDSM.16.MT88.4 R20, [R3+0x1c00] ;  /* 0x001c00000314783b */ /* 0x0004e60000004200 */
[-C--:B-1----:R-:W-:Y:S08]  /*7930*/  HMMA.16816.F32.BF16 R84, R4, R8.reuse, R84 ;  /* 0x000000080454723c */ /* 0x082ff00000041854 */
[C---:B------:R-:W-:Y:S04]  /*7940*/  HMMA.16816.F32.BF16 R88, R12.reuse, R8, R88 ;  /* 0x000000080c58723c */ /* 0x040fe80000041858 */
[----:B--2---:R-:W-:Y:S04]  /*7950*/  IMAD.MOV.U32 R3, RZ, RZ, R0 ;  /* 0x000000ffff037224 */ /* 0x004fe800078e0000 */
[-C--:B------:R-:W-:Y:S08]  /*7960*/  HMMA.16816.F32.BF16 R92, R12, R10.reuse, R92 ;  /* 0x0000000a0c5c723c */ /* 0x080ff0000004185c */
[----:B------:R-:W-:Y:S08]  /*7970*/  HMMA.16816.F32.BF16 R96, R4, R10, R96 ;  /* 0x0000000a0460723c */ /* 0x000ff00000041860 */
[-C--:B---3--:R-:W-:Y:S08]  /*7980*/  HMMA.16816.F32.BF16 R84, R16, R20.reuse, R84 ;  /* 0x000000141054723c */ /* 0x088ff00000041854 */
[C---:B------:R-:W-:Y:S08]  /*7990*/  HMMA.16816.F32.BF16 R88, R24.reuse, R20, R88 ;  /* 0x000000141858723c */ /* 0x040ff00000041858 */
[-C--:B------:R-:W-:Y:S08]  /*79a0*/  HMMA.16816.F32.BF16 R92, R24, R22.reuse, R92 ;  /* 0x00000016185c723c */ /* 0x080ff0000004185c */
[----:B------:R-:W-:Y:S01]  /*79b0*/  HMMA.16816.F32.BF16 R96, R16, R22, R96 ;  /* 0x000000161060723c */ /* 0x000fe20000041860 */
[----:B------:R-:W-:-:S07]  /*79c0*/  @P0 BRA `(.L_x_34) ;  /* 0xffffc27000000947 */ /* 0x000fce000383ffff */
[----:B------:R-:W-:Y:S02]  /*79d0*/  @!UPT UIADD3 URZ, URZ, URZ, URZ ;  /* 0x0000003f3f3ff290 */ /* 0x000fe4000fffe03f */
[----:B------:R-:W2:Y:S04]  /*79e0*/  LDL R61, [R1+0x14] ;  /* 0x00001400013d7983 */ /* 0x000ea80000100800 */
[----:B------:R-:W3:Y:S01]  /*79f0*/  LDL R60, [R1+0x18] ;  /* 0x00001800013c7983 */ /* 0x000ee20000100800 */
[----:B------:R-:W-:Y:S01]  /*7a00*/  FMUL.FTZ R84, R84, c[0x0][0x2e0] ;  /* 0x0000b80054547a20 */ /* 0x000fe20000410000 */
[----:B------:R-:W-:Y:S01]  /*7a10*/  F2FP.BF16.PACK_AB R68, R69, R68 ;  /* 0x000000444544723e */ /* 0x000fe200000010ff */
[----:B------:R-:W-:Y:S01]  /*7a20*/  FMUL.FTZ R9, R85, c[0x0][0x2e0] ;  /* 0x0000b80055097a20 */ /* 0x000fe20000410000 */
[----:B------:R-:W-:Y:S01]  /*7a30*/  F2FP.BF16.PACK_AB R70, R71, R70 ;  /* 0x000000464746723e */ /* 0x000fe200000010ff */
[----:B------:R-:W-:Y:S01]  /*7a40*/  FMUL.FTZ R86, R86, c[0x0][0x2e0] ;  /* 0x0000b80056567a20 */ /* 0x000fe20000410000 */
[----:B------:R-:W-:Y:S01]  /*7a50*/  F2FP.BF16.PACK_AB R80, R81, R80 ;  /* 0x000000505150723e */ /* 0x000fe200000010ff */
[----:B------:R-:W-:Y:S01]  /*7a60*/  FMUL.FTZ R8, R87, c[0x0][0x2e0] ;  /* 0x0000b80057087a20 */ /* 0x000fe20000410000 */
[----:B------:R-:W-:Y:S01]  /*7a70*/  F2FP.BF16.PACK_AB R9, R9, R84 ;  /* 0x000000540909723e */ /* 0x000fe200000010ff */
[----:B------:R-:W-:Y:S01]  /*7a80*/  BAR.SYNC.DEFER_BLOCKING 0x0 ;  /* 0x0000000000007b1d */ /* 0x000fe20000010000 */
        /* <DEDUP_REMOVED lines=17> */
[----:B------:R-:W-:Y:S01]  /*7ba0*/  UISETP.NE.AND UP0, UPT, UR36, -0x1, UPT ;  /* 0xffffffff2400788c */ /* 0x000fe2000bf05270 */
[----:B------:R-:W-:Y:S01]  /*7bb0*/  FMUL.FTZ R3, R93, c[0x0][0x2e0] ;  /* 0x0000b8005d037a20 */ /* 0x000fe20000410000 */
[----:B------:R-:W-:Y:S01]  /*7bc0*/  F2FP.BF16.PACK_AB R6, R6, R90 ;  /* 0x0000005a0606723e */ /* 0x000fe200000010ff */
[----:B------:R-:W-:Y:S01]  /*7bd0*/  FMUL.FTZ R94, R94, c[0x0][0x2e0] ;  /* 0x0000b8005e5e7a20 */ /* 0x000fe20000410000 */
[----:B------:R-:W-:Y:S01]  /*7be0*/  F2FP.BF16.PACK_AB R78, R79, R78 ;  /* 0x0000004e4f4e723e */ /* 0x000fe200000010ff */
[----:B------:R-:W-:Y:S01]  /*7bf0*/  FMUL.FTZ R0, R95, c[0x0][0x2e0] ;  /* 0x0000b8005f007a20 */ /* 0x000fe20000410000 */
[----:B------:R-:W-:Y:S01]  /*7c00*/  F2FP.BF16.PACK_AB R3, R3, R92 ;  /* 0x0000005c0303723e */ /* 0x000fe200000010ff */
[----:B------:R-:W-:Y:S01]  /*7c10*/  ULDC.64 UR12, c[0x0][0x3a0] ;  /* 0x0000e800000c7ab9 */ /* 0x000fe20000000a00 */
[----:B------:R-:W-:-:S02]  /*7c20*/  PLOP3.LUT P0, PT, PT, PT, UP0, 0x80, 0x0 ;  /* 0x000000000000781c */ /* 0x000fc40003f0f008 */
[----:B------:R-:W-:Y:S01]  /*7c30*/  F2FP.BF16.PACK_AB R0, R0, R94 ;  /* 0x0000005e0000723e */ /* 0x000fe200000010ff */
[----:B------:R-:W-:-:S04]  /*7c40*/  @UP0 UIADD3 UR4, UR32, UR36, URZ ;  /* 0x0000002420040290 */ /* 0x000fc8000fffe03f */
[----:B------:R-:W-:-:S04]  /*7c50*/  @UP0 UIMAD.WIDE.U32 UR8, UR4, UR12, URZ ;  /* 0x0000000c040802a5 */ /* 0x000fc8000f8e003f */
[----:B------:R-:W-:-:S03]  /*7c60*/  @UP0 UIMAD UR15, UR4, UR13, UR9 ;  /* 0x0000000d040f02a4 */ /* 0x000fc6000f8e0209 */
[----:B------:R-:W-:Y:S01]  /*7c70*/  @UP0 UMOV UR14, UR8 ;  /* 0x00000008000e0c82 */ /* 0x000fe20008000000 */
[----:B--2---:R1:W-:Y:S04]  /*7c80*/  STS [R61], R9 ;  /* 0x000000093d007388 */ /* 0x0043e80000000800 */
[----:B------:R1:W-:Y:S04]  /*7c90*/  STS [R61+0x200], R8 ;  /* 0x000200083d007388 */ /* 0x0003e80000000800 */
[----:B---3--:R1:W-:Y:S04]  /*7ca0*/  STS [R60], R5 ;  /* 0x000000053c007388 */ /* 0x0083e80000000800 */
[----:B------:R1:W-:Y:S04]  /*7cb0*/  STS [R60+0x200], R4 ;  /* 0x000200043c007388 */ /* 0x0003e80000000800 */
        /* <DEDUP_REMOVED lines=11> */
[----:B------:R1:W-:Y:S01]  /*7d70*/  STS [R60+0x3200], R78 ;  /* 0x0032004e3c007388 */ /* 0x0003e20000000800 */
[----:B------:R-:W-:Y:S05]  /*7d80*/  @P0 BRA `(.L_x_35) ;  /* 0x000000d000000947 */ /* 0x000fea0003800000 */
[----:B------:R-:W-:Y:S02]  /*7d90*/  USHF.R.S32.HI UR4, URZ, 0x1f, UR32 ;  /* 0x0000001f3f047899 */ /* 0x000fe40008011420 */
[----:B------:R-:W-:-:S02]  /*7da0*/  ULDC.64 UR8, c[0x0][0x3a0] ;  /* 0x0000e80000087ab9 */ /* 0x000fc40000000a00 */
[----:B------:R-:W-:Y:S02]  /*7db0*/  UIMAD UR4, UR4, UR8, URZ ;  /* 0x00000008040472a4 */ /* 0x000fe4000f8e023f */
[----:B------:R-:W-:Y:S02]  /*7dc0*/  USHF.R.S32.HI UR14, URZ, 0x1f, UR49 ;  /* 0x0000001f3f0e7899 */ /* 0x000fe40008011431 */
[----:B------:R-:W-:Y:S02]  /*7dd0*/  UIMAD UR10, UR32, UR9, UR4 ;  /* 0x00000009200a72a4 */ /* 0x000fe4000f8e0204 */
[----:B------:R-:W-:Y:S02]  /*7de0*/  UIMAD.WIDE.U32 UR8, UR32, UR8, URZ ;  /* 0x00000008200872a5 */ /* 0x000fe4000f8e003f */
[----:B------:R-:W-:Y:S02]  /*7df0*/  ULDC.64 UR12, c[0x0][0x388] ;  /* 0x0000e200000c7ab9 */ /* 0x000fe40000000a00 */
[----:B------:R-:W-:-:S02]  /*7e00*/  UIADD3 UR9, UR9, UR10, URZ ;  /* 0x0000000a09097290 */ /* 0x000fc4000fffe03f */
[----:B------:R-:W-:Y:S02]  /*7e10*/  UIMAD UR4, UR14, UR12, URZ ;  /* 0x0000000c0e0472a4 */ /* 0x000fe4000f8e023f */
[----:B------:R-:W-:Y:S02]  /*7e20*/  UIMAD.WIDE.U32 UR8, UR49, UR12, UR8 ;  /* 0x0000000c310872a5 */ /* 0x000fe4000f8e0008 */
[----:B------:R-:W-:-:S04]  /*7e30*/  UIMAD UR4, UR49, UR13, UR4 ;  /* 0x0000000d310472a4 */ /* 0x000fc8000f8e0204 */
[----:B------:R-:W-:Y:S02]  /*7e40*/  UIADD3 UR15, UR9, UR4, URZ ;  /* 0x00000004090f7290 */ /* 0x000fe4000fffe03f */
[----:B------:R-:W-:Y:S02]  /*7e50*/  UMOV UR14, UR8 ;  /* 0x00000008000e7c82 */ /* 0x000fe40008000000 */
.L_x_35:
        /* <DEDUP_REMOVED lines=9> */
[----:B------:R-:W-:Y:S02]  /*7ef0*/  USHF.R.S32.HI UR33, URZ, 0x1f, UR49 ;  /* 0x0000001f3f217899 */ /* 0x000fe40008011431 */
[----:B------:R-:W-:Y:S02]  /*7f00*/  UIMAD UR10, UR32, UR9, UR4 ;  /* 0x00000009200a72a4 */ /* 0x000fe4000f8e0204 */
[----:B------:R-:W-:-:S02]  /*7f10*/  UIMAD.WIDE.U32 UR8, UR32, UR8, URZ ;  /* 0x00000008200872a5 */ /* 0x000fc4000f8e003f */
[----:B------:R-:W-:Y:S02]  /*7f20*/  ULDC.64 UR12, c[0x0][0x390] ;  /* 0x0000e400000c7ab9 */ /* 0x000fe40000000a00 */
[----:B------:R-:W-:Y:S02]  /*7f30*/  UIADD3 UR9, UR9, UR10, URZ ;  /* 0x0000000a09097290 */ /* 0x000fe4000fffe03f */
[----:B------:R-:W-:Y:S02]  /*7f40*/  UIMAD UR4, UR33, UR12, URZ ;  /* 0x0000000c210472a4 */ /* 0x000fe4000f8e023f */
[----:B------:R-:W-:Y:S02]  /*7f50*/  UIMAD.WIDE.U32 UR8, UR49, UR12, UR8 ;  /* 0x0000000c310872a5 */ /* 0x000fe4000f8e0008 */
[----:B------:R-:W-:-:S04]  /*7f60*/  UIMAD UR4, UR49, UR13, UR4 ;  /* 0x0000000d310472a4 */ /* 0x000fc8000f8e0204 */
[----:B------:R-:W-:-:S03]  /*7f70*/  UIADD3 UR10, UR9, UR4, URZ ;  /* 0x00000004090a7290 */ /* 0x000fc6000fffe03f */
[----:B------:R-:W-:Y:S02]  /*7f80*/  UMOV UR9, UR8 ;  /* 0x0000000800097c82 */ /* 0x000fe40008000000 */
.L_x_36:
[----:B------:R-:W-:Y:S01]  /*7f90*/  BAR.SYNC.DEFER_BLOCKING 0x0 ;  /* 0x0000000000007b1d */ /* 0x000fe20000010000 */
[----:B------:R-:W-:Y:S01]  /*7fa0*/  USHF.L.U32 UR4, UR11, 0x7, URZ ;  /* 0x000000070b047899 */ /* 0x000fe2000800063f */
[--C-:B-1----:R-:W-:Y:S01]  /*7fb0*/  SHF.R.S32.HI R5, RZ, 0x1f, R218.reuse ;  /* 0x0000001fff057819 */ /* 0x102fe200000114da */
[----:B------:R-:W-:Y:S01]  /*7fc0*/  IMAD.MOV.U32 R4, RZ, RZ, R218 ;  /* 0x000000ffff047224 */ /* 0x000fe200078e00da */
[----:B------:R-:W-:Y:S01]  /*7fd0*/  UIMAD UR5, UR11, -0x80, UR5 ;  /* 0xffffff800b0578a4 */ /* 0x000fe2000f8e0205 */
[----:B------:R-:W-:Y:S01]  /*7fe0*/  ISETP.GE.AND P1, PT, R218, c[0x0][0x220], PT ;  /* 0x00008800da007a0c */ /* 0x000fe20003f26270 */
[----:B------:R-:W-:Y:S01]  /*7ff0*/  USHF.R.S32.HI UR8, URZ, 0x1f, UR4 ;  /* 0x0000001f3f087899 */ /* 0x000fe20008011404 */
[----:B------:R-:W1:Y:S01]  /*8000*/  S2R R3, SR_TID.X ;  /* 0x0000000000037919 */ /* 0x000e620000002100 */
[----:B------:R-:W-:Y:S01]  /*8010*/  ULDC.64 UR12, c[0x0][0x3a0] ;  /* 0x0000e800000c7ab9 */ /* 0x000fe20000000a00 */
[----:B------:R-:W-:Y:S01]  /*8020*/  IMAD.U32 R13, RZ, RZ, UR4 ;  /* 0x00000004ff0d7e24 */ /* 0x000fe2000f8e00ff */
[----:B------:R-:W-:Y:S01]  /*8030*/  UIMAD UR12, UR8, UR12, URZ ;  /* 0x0000000c080c72a4 */ /* 0x000fe2000f8e023f */
[----:B------:R-:W-:Y:S01]  /*8040*/  BSSY B0, `(.L_x_37) ;  /* 0x0000020000007945 */ /* 0x000fe20003800000 */
[----:B------:R-:W-:Y:S01]  /*8050*/  USHF.R.S32.HI UR32, URZ, 0x1f, UR56 ;  /* 0x0000001f3f207899 */ /* 0x000fe20008011438 */
[----:B------:R-:W-:Y:S01]  /*8060*/  IMAD.WIDE.U32 R6, R13, c[0x0][0x3a0], R4 ;  /* 0x0000e8000d067a25 */ /* 0x000fe200078e0004 */
[----:B------:R-:W-:-:S04]  /*8070*/  UIMAD UR12, UR4, UR13, UR12 ;  /* 0x0000000d040c72a4 */ /* 0x000fc8000f8e020c */
[----:B------:R-:W-:Y:S02]  /*8080*/  IADD3 R6, P0, R6, UR14, RZ ;  /* 0x0000000e06067c10 */ /* 0x000fe4000ff1e0ff */
[----:B------:R-:W-:Y:S01]  /*8090*/  IMAD.U32 R0, RZ, RZ, UR12 ;  /* 0x0000000cff007e24 */ /* 0x000fe2000f8e00ff */
[----:B------:R-:W-:Y:S02]  /*80a0*/  ULDC.64 UR12, c[0x0][0x3b8] ;  /* 0x0000ee00000c7ab9 */ /* 0x000fe40000000a00 */
[----:B------:R-:W-:Y:S01]  /*80b0*/  UIMAD UR12, UR32, UR12, URZ ;  /* 0x0000000c200c72a4 */ /* 0x000fe2000f8e023f */
[----:B------:R2:W3:Y:S01]  /*80c0*/  LDS.128 R20, [R59+0x7000] ;  /* 0x007000003b147984 */ /* 0x0004e20000000c00 */
[----:B------:R-:W-:Y:S01]  /*80d0*/  IADD3.X R7, R7, UR15, R0, P0, !PT ;  /* 0x0000000f07077c10 */ /* 0x000fe200087fe400 */
[----:B------:R-:W-:Y:S01]  /*80e0*/  IMAD.U32 R0, RZ, RZ, UR56 ;  /* 0x00000038ff007e24 */ /* 0x000fe2000f8e00ff */
[----:B------:R-:W-:Y:S01]  /*80f0*/  UIMAD UR12, UR56, UR13, UR12 ;  /* 0x0000000d380c72a4 */ /* 0x000fe2000f8e020c */
[----:B------:R2:W4:Y:S02]  /*8100*/  LDS.128 R24, [R59+0x8000] ;  /* 0x008000003b187984 */ /* 0x0005240000000c00 */
[----:B------:R-:W-:Y:S01]  /*8110*/  IMAD.WIDE.U32 R6, R0, c[0x0][0x3b8], R6 ;  /* 0x0000ee0000067a25 */ /* 0x000fe200078e0006 */
[----:B-1----:R-:W-:Y:S01]  /*8120*/  SHF.R.S32.HI R0, RZ, 0x1f, R3 ;  /* 0x0000001fff007819 */ /* 0x002fe20000011403 */
[----:B------:R2:W1:Y:S03]  /*8130*/  LDS.128 R28, [R59+0x9000] ;  /* 0x009000003b1c7984 */ /* 0x0004660000000c00 */
[----:B------:R-:W-:-:S02]  /*8140*/  LEA.HI R0, R0, R3, RZ, 0x2 ;  /* 0x0000000300007211 */ /* 0x000fc400078f10ff */
[----:B------:R-:W-:Y:S02]  /*8150*/  IADD3 R12, R7, UR12, RZ ;  /* 0x0000000c070c7c10 */ /* 0x000fe4000fffe0ff */
[----:B------:R-:W-:-:S04]  /*8160*/  SHF.R.S32.HI R0, RZ, 0x2, R0 ;  /* 0x00000002ff007819 */ /* 0x000fc80000011400 */
[----:B------:R-:W-:Y:S02]  /*8170*/  ISETP.GE.OR P2, PT, R0, UR5, P1 ;  /* 0x0000000500007c0c */ /* 0x000fe40008f46670 */
[----:B------:R-:W-:-:S11]  /*8180*/  SHF.R.S32.HI R14, RZ, 0x1f, R0 ;  /* 0x0000001fff0e7819 */ /* 0x000fd60000011400 */
[----:B------:R-:W-:Y:S05]  /*8190*/  @P2 BRA `(.L_x_38) ;  /* 0x000000a000002947 */ /* 0x000fea0003800000 */
[----:B--2---:R-:W2:Y:S01]  /*81a0*/  LDS.128 R16, [R59+0x6000] ;  /* 0x006000003b107984 */ /* 0x004ea20000000c00 */
        /* <DEDUP_REMOVED lines=8> */
[----:B--2---:R2:W-:Y:S04]  /*8230*/  STG.E.128 [R10.64], R16 ;  /* 0x000000100a007986 */ /* 0x0045e8000c101d06 */
.L_x_38:
[----:B--2---:R-:W-:Y:S05]  /*8240*/  BSYNC B0 ;  /* 0x0000000000007941 */ /* 0x004fea0003800000 */
.L_x_37:
        /* <DEDUP_REMOVED lines=8> */
[----:B------:R-:W-:-:S04]  /*82d0*/  IMAD.WIDE.U32 R10, R3, c[0x0][0x3a0], R6 ;  /* 0x0000e800030a7a25 */ /* 0x000fc800078e0006 */
[----:B------:R-:W-:Y:S01]  /*82e0*/  IMAD R3, R3, c[0x0][0x3a4], R8 ;  /* 0x0000e90003037a24 */ /* 0x000fe200078e0208 */
[----:B------:R-:W-:-:S04]  /*82f0*/  LEA R6, P0, R10, c[0x0][0x340], 0x1 ;  /* 0x0000d0000a067a11 */ /* 0x000fc800078008ff */
[----:B------:R-:W-:-:S04]  /*8300*/  IADD3 R3, R3, R11, RZ ;  /* 0x0000000b03037210 */ /* 0x000fc80007ffe0ff */
[----:B------:R-:W-:-:S05]  /*8310*/  LEA.HI.X R7, R10, c[0x0][0x344], R3, 0x1, P0 ;  /* 0x0000d1000a077a11 */ /* 0x000fca00000f0c03 */
[----:B---3--:R2:W-:Y:S02]  /*8320*/  STG.E.128 [R6.64], R20 ;  /* 0x0000001406007986 */ /* 0x0085e4000c101d06 */
.L_x_40:
[----:B------:R-:W-:Y:S05]  /*8330*/  BSYNC B0 ;  /* 0x0000000000007941 */ /* 0x000fea0003800000 */
.L_x_39:
[----:B------:R-:W-:Y:S01]  /*8340*/  ULDC.64 UR12, c[0x0][0x3a8] ;  /* 0x0000ea00000c7ab9 */ /* 0x000fe20000000a00 */
[----:B------:R-:W-:Y:S01]  /*8350*/  IMAD.WIDE.U32 R4, R13, c[0x0][0x3a8], R4 ;  /* 0x0000ea000d047a25 */ /* 0x000fe200078e0004 */
        /* <DEDUP_REMOVED lines=14> */
[----:B--2---:R-:W-:Y:S01]  /*8440*/  MOV R6, R4 ;  /* 0x0000000400067202 */ /* 0x004fe20000000f00 */
[----:B------:R-:W-:Y:S01]  /*8450*/  IMAD R8, R14, c[0x0][0x3a8], RZ ;  /* 0x0000ea000e087a24 */ /* 0x000fe200078e02ff */
[----:B------:R-:W-:-:S03]  /*8460*/  MOV R7, R3 ;  /* 0x0000000300077202 */ /* 0x000fc60000000f00 */
[C---:B------:R-:W-:Y:S02]  /*8470*/  IMAD R8, R0.reuse, c[0x0][0x3ac], R8 ;  /* 0x0000eb0000087a24 */ /* 0x040fe400078e0208 */
[----:B------:R-:W-:-:S05]  /*8480*/  IMAD.WIDE.U32 R6, R0, c[0x0][0x3a8], R6 ;  /* 0x0000ea0000067a25 */ /* 0x000fca00078e0006 */
[----:B------:R-:W-:Y:S02]  /*8490*/  IADD3 R7, R8, R7, RZ ;  /* 0x0000000708077210 */ /* 0x000fe40007ffe0ff */
[----:B------:R-:W-:-:S04]  /*84a0*/  LEA R8, P0, R6, c[0x0][0x348], 0x1 ;  /* 0x0000d20006087a11 */ /* 0x000fc800078008ff */
[----:B------:R-:W-:-:S05]  /*84b0*/  LEA.HI.X R9, R6, c[0x0][0x34c], R7, 0x1, P0 ;  /* 0x0000d30006097a11 */ /* 0x000fca00000f0c07 */
[----:B----4-:R2:W-:Y:S04]  /*84c0*/  STG.E.128 [R8.64], R24 ;  /* 0x0000001808007986 */ /* 0x0105e8000c101d06 */
.L_x_42:
[----:B------:R-:W-:Y:S05]  /*84d0*/  BSYNC B0 ;  /* 0x0000000000007941 */ /* 0x000fea0003800000 */
.L_x_41:
[----:B------:R-:W-:Y:S05]  /*84e0*/  @P1 BRA `(.L_x_15) ;  /* 0x000000a000001947 */ /* 0x000fea0003800000 */
[----:B------:R-:W-:-:S04]  /*84f0*/  IADD3 R0, P0, R0, 0x40, RZ ;  /* 0x0000004000007810 */ /* 0x000fc80007f1e0ff */
[----:B------:R-:W-:-:S05]  /*8500*/  IADD3.X R5, RZ, R14, RZ, P0, !PT ;  /* 0x0000000eff057210 */ /* 0x000fca00007fe4ff */
[----:B--2---:R-:W-:Y:S01]  /*8510*/  IMAD R6, R5, c[0x0][0x3a8], RZ ;  /* 0x0000ea0005067a24 */ /* 0x004fe200078e02ff */
[----:B------:R-:W-:-:S05]  /*8520*/  MOV R5, R3 ;  /* 0x0000000300057202 */ /* 0x000fca0000000f00 */
[----:B------:R-:W-:-:S04]  /*8530*/  IMAD.WIDE.U32 R8, R0, c[0x0][0x3a8], R4 ;  /* 0x0000ea0000087a25 */ /* 0x000fc800078e0004 */
[----:B------:R-:W-:Y:S01]  /*8540*/  IMAD R0, R0, c[0x0][0x3ac], R6 ;  /* 0x0000eb0000007a24 */ /* 0x000fe200078e0206 */
[----:B------:R-:W-:-:S04]  /*8550*/  LEA R4, P0, R8, c[0x0][0x348], 0x1 ;  /* 0x0000d20008047a11 */ /* 0x000fc800078008ff */
[----:B------:R-:W-:-:S04]  /*8560*/  IADD3 R0, R0, R9, RZ ;  /* 0x0000000900007210 */ /* 0x000fc80007ffe0ff */
[----:B------:R-:W-:-:S05]  /*8570*/  LEA.HI.X R5, R8, c[0x0][0x34c], R0, 0x1, P0 ;  /* 0x0000d30008057a11 */ /* 0x000fca00000f0c00 */
[----:B-1----:R1:W-:Y:S02]  /*8580*/  STG.E.128 [R4.64], R28 ;  /* 0x0000001c04007986 */ /* 0x0023e4000c101d06 */
.L_x_15:
[----:B------:R-:W-:Y:S05]  /*8590*/  BSYNC B1 ;  /* 0x0000000000017941 */ /* 0x000fea0003800000 */
.L_x_1:
[----:B------:R-:W-:Y:S02]  /*85a0*/  ULDC UR5, c[0x0][0x218] ;  /* 0x0000860000057ab9 */ /* 0x000fe40000000800 */
[----:B------:R-:W-:-:S04]  /*85b0*/  UIADD3 UR5, UR5, 0x7f, URZ ;  /* 0x0000007f05057890 */ /* 0x000fc8000fffe03f */
[----:B------:R-:W-:-:S04]  /*85c0*/  USHF.R.S32.HI UR4, URZ, 0x1f, UR5 ;  /* 0x0000001f3f047899 */ /* 0x000fc80008011405 */
[----:B------:R-:W-:-:S03]  /*85d0*/  ULEA.HI UR4, UR4, UR5, URZ, 0x7 ;  /* 0x0000000504047291 */ /* 0x000fc6000f8f383f */
[----:B------:R-:W-:Y:S02]  /*85e0*/  ULDC UR5, c[0x0][0xc] ;  /* 0x0000030000057ab9 */ /* 0x000fe40000000800 */
[----:B------:R-:W-:Y:S02]  /*85f0*/  UIADD3 UR11, UR11, UR5, URZ ;  /* 0x000000050b0b7290 */ /* 0x000fe4000fffe03f */
[----:B------:R-:W-:-:S04]  /*8600*/  USHF.R.S32.HI UR4, URZ, 0x7, UR4 ;  /* 0x000000073f047899 */ /* 0x000fc80008011404 */
[----:B------:R-:W-:-:S06]  /*8610*/  UISETP.GE.AND UP0, UPT, UR11, UR4, UPT ;  /* 0x000000040b00728c */ /* 0x000fcc000bf06270 */
[----:B------:R-:W-:-:S13]  /*8620*/  PLOP3.LUT P0, PT, PT, PT, UP0, 0x80, 0x0 ;  /* 0x000000000000781c */ /* 0x000fda0003f0f008 */
[----:B------:R-:W-:Y:S01]  /*8630*/  @P0 CALL.REL.NOINC `(.L_x_43) ;  /* 0x0000001000000944 */ /* 0x000fe20003c00000 */
[----:B------:R-:W-:Y:S05]  /*8640*/  BRA `(.L_x_44) ;  /* 0xffff8a7000007947 */ /* 0x000fea000383ffff */
.L_x_43:
[----:B------:R-:W-:Y:S05]  /*8650*/  EXIT ;  /* 0x000000000000794d */ /* 0x000fea0003800000 */
.L_x_45:
[----:B------:R-:W-:-:S00]  /*8660*/  BRA `(.L_x_45) ;  /* 0xfffffff000007947 */ /* 0x000fc0000383ffff */
[----:B------:R-:W-:-:S00]  /*8670*/  NOP ;  /* 0x0000000000007918 */ /* 0x000fc00000000000 */
        /* <DEDUP_REMOVED lines=8> */
.L_x_684:


//--------------------- .text._ZN5flash44flash_bwd_dq_dk_dv_loop_seqk_parallel_kernelI23Flash_bwd_kernel_traitsILi32ELi128ELi128ELi8ELi4ELi4ELi4ELb1ELb0EN7cutlass10bfloat16_tE19Flash_kernel_traitsILi32ELi128ELi128ELi8ES3_EELb0ELb1ELb0ELb0ELb1ELb1ELb0EEEvNS_16Flash_bwd_paramsE --------------------------
	.section	.text._ZN5flash44flash_bwd_dq_dk_dv_loop_seqk_parallel_kernelI23Flash_bwd_kernel_traitsILi32ELi128ELi128ELi8ELi4ELi4ELi4ELb1ELb0EN7cutlass10bfloat16_tE19Flash_kernel_traitsILi32ELi128ELi128ELi8ES3_EELb0ELb1ELb0ELb0ELb1ELb1ELb0EEEvNS_16Flash_bwd_paramsE,"ax",@progbits
	.sectioninfo	@"SHI_REGISTERS=255"
	.align	128
        .global         _ZN5flash44flash_bwd_dq_dk_dv_loop_seqk_parallel_kernelI23Flash_bwd_kernel_traitsILi32ELi128ELi128ELi8ELi4ELi4ELi4ELb1ELb0EN7cutlass10bfloat16_tE19Flash_kernel_traitsILi32ELi128ELi128ELi8ES3_EELb0ELb1ELb0ELb0ELb1ELb1ELb0EEEvNS_16Flash_bwd_paramsE
        .type           _ZN5flash44flash_bwd_dq_dk_dv_loop_seqk_parallel_kernelI23Flash_bwd_kernel_traitsILi32ELi128ELi128ELi8ELi4ELi4ELi4ELb1ELb0EN7cutlass10bfloat16_tE19Flash_kernel_traitsILi32ELi128ELi128ELi8ES3_EELb0ELb1ELb0ELb0ELb1ELb1ELb0EEEvNS_16Flash_bwd_paramsE,@function
        .size           _ZN5flash44flash_bwd_dq_dk_dv_loop_seqk_parallel_kernelI23Flash_bwd_kernel_traitsILi32ELi128ELi128ELi8ELi4ELi4ELi4ELb1ELb0EN7cutlass10bfloat16_tE19Flash_kernel_traitsILi32ELi128ELi128ELi8ES3_EELb0ELb1ELb0ELb0ELb1ELb1ELb0EEEvNS_16Flash_bwd_paramsE,(.L_x_685 - _ZN5flash44flash_bwd_dq_dk_dv_loop_seqk_parallel_kernelI23Flash_bwd_kernel_traitsILi32ELi128ELi128ELi8ELi4ELi4ELi4ELb1ELb0EN7cutlass10bfloat16_tE19Flash_kernel_traitsILi32ELi128ELi128ELi8ES3_EELb0ELb1ELb0ELb0ELb1ELb1ELb0EEEvNS_16Flash_bwd_paramsE)
        .other          _ZN5flash44flash_bwd_dq_dk_dv_loop_seqk_parallel_kernelI23Flash_bwd_kernel_traitsILi32ELi128ELi128ELi8ELi4ELi4ELi4ELb1ELb0EN7cutlass10bfloat16_tE19Flash_kernel_traitsILi32ELi128ELi128ELi8ES3_EELb0ELb1ELb0ELb0ELb1ELb1ELb0EEEvNS_16Flash_bwd_paramsE,@"STO_CUDA_ENTRY STV_DEFAULT"
_ZN5flash44flash_bwd_dq_dk_dv_loop_seqk_parallel_kernelI23Flash_bwd_kernel_traitsILi32ELi128ELi128ELi8ELi4ELi4ELi4ELb1ELb0EN7cutlass10bfloat16_tE19Flash_kernel_traitsILi32ELi128ELi128ELi8ES3_EELb0ELb1ELb0ELb0ELb1ELb1ELb0EEEvNS_16Flash_bwd_paramsE:
.text._ZN5flash44flash_bwd_dq_dk_dv_loop_seqk_parallel_kernelI23Flash_bwd_kernel_traitsILi32ELi128ELi128ELi8ELi4ELi4ELi4ELb1ELb0EN7cutlass10bfloat16_tE19Flash_kernel_traitsILi32ELi128ELi128ELi8ES3_EELb0ELb1ELb0ELb0ELb1ELb1ELb0EEEvNS_16Flash_bwd_paramsE:
[----:B------:R-:W-:Y:S02]  /*0000*/  MOV R1, c[0x0][0x28] ;  /* 0x00000a0000017a02 */ /* 0x000fe40000000f00 */
[----:B------:R-:W1:Y:S01]  /*0010*/  S2UR UR29, SR_CTAID.X ;  /* 0x00000000001d79c3 */ /* 0x000e620000002500 */
[----:B------:R-:W-:Y:S02]  /*0020*/  ULDC UR4, c[0x0][0x218] ;  /* 0x0000860000047ab9 */ /* 0x000fe40000000800 */
        /* <DEDUP_REMOVED lines=8> */
[----:B------:R-:W-:Y:S01]  /*00b0*/  IMAD.MOV.U32 R175, RZ, RZ, 0x20 ;  /* 0x00000020ffaf7424 */ /* 0x000fe200078e00ff */
[----:B------:R-:W-:Y:S01]  /*00c0*/  ULDC UR50, c[0x0][0x22c] ;  /* 0x00008b0000327ab9 */ /* 0x000fe20000000800 */
[----:B------:R-:W-:Y:S01]  /*00d0*/  IMAD.MOV.U32 R189, RZ, RZ, -0x10 ;  /* 0xfffffff0ffbd7424 */ /* 0x000fe200078e00ff */
[----:B------:R-:W-:Y:S01]  /*00e0*/  ULDC UR58, c[0x0][0x1c0] ;  /* 0x00007000003a7ab9 */ /* 0x000fe20000000800 */
[----:B------:R-:W-:Y:S01]  /*00f0*/  IMAD.MOV.U32 R165, RZ, RZ, 0x40 ;  /* 0x00000040ffa57424 */ /* 0x000fe200078e00ff */
[----:B------:R-:W-:Y:S02]  /*0100*/  UIMAD UR55, UR50, UR58, URZ ;  /* 0x0000003a323772a4 */ /* 0x000fe4000f8e023f */
[----:B------:R-:W-:Y:S02]  /*0110*/  UMOV UR60, 0x80 ;  /* 0x00000080003c7882 */ /* 0x000fe40000000000 */
[----:B------:R-:W-:-:S02]  /*0120*/  ULDC UR4, c[0x0][0x210] ;  /* 0x0000840000047ab9 */ /* 0x000fc40000000800 */
[----:B------:R-:W-:Y:S02]  /*0130*/  ULDC UR61, c[0x0][0x234] ;  /* 0x00008d00003d7ab9 */ /* 0x000fe40000000800 */
[----:B------:R-:W-:Y:S02]  /*0140*/  UIMAD UR61, UR60, UR4, UR61 ;  /* 0x000000043c3d72a4 */ /* 0x000fe4000f8e023d */
[----:B------:R-:W-:Y:S02]  /*0150*/  USHF.R.S32.HI UR4, URZ, 0x1f, UR50 ;  /* 0x0000001f3f047899 */ /* 0x000fe40008011432 */
[----:B------:R-:W-:Y:S02]  /*0160*/  USHF.L.U32 UR57, UR55, 0x7, URZ ;  /* 0x0000000737397899 */ /* 0x000fe4000800063f */
[----:B------:R-:W-:Y:S02]  /*0170*/  ULDC UR5, c[0x0][0x224] ;  /* 0x0000890000057ab9 */ /* 0x000fe40000000800 */
[----:B------:R-:W-:Y:S01]  /*0180*/  UIMAD.WIDE.U32 UR50, UR50, UR58, URZ ;  /* 0x0000003a323272a5 */ /* 0x000fe2000f8e003f */
[----:B-1----:R-:W-:Y:S01]  /*0190*/  SHF.R.S32.HI R3, RZ, 0x1f, R0 ;  /* 0x0000001fff037819 */ /* 0x002fe20000011400 */
[----:B------:R-:W-:Y:S01]  /*01a0*/  IMAD.SHL.U32 R180, R0, 0x2, RZ ;  /* 0x0000000200b47824 */ /* 0x000fe200078e00ff */
[----:B------:R-:W-:-:S02]  /*01b0*/  ULDC.64 UR6, c[0x0][0x118] ;  /* 0x0000460000067ab9 */ /* 0x000fc40000000a00 */
[CC--:B------:R-:W-:Y:S01]  /*01c0*/  LEA.HI R4, R3.reuse, R0.reuse, RZ, 0x2 ;  /* 0x0000000003047211 */ /* 0x0c0fe200078f10ff */
[----:B------:R-:W-:Y:S01]  /*01d0*/  UMOV UR54, 0xffffe000 ;  /* 0xffffe00000367882 */ /* 0x000fe20000000000 */
[-C--:B------:R-:W-:Y:S01]  /*01e0*/  LEA.HI R13, R3, R0.reuse, RZ, 0x3 ;  /* 0x00000000030d7211 */ /* 0x080fe200078f18ff */
[----:B------:R-:W-:Y:S01]  /*01f0*/  UIADD3 UR60, UR60, UR5, URZ ;  /* 0x000000053c3c7290 */ /* 0x000fe2000fffe03f */
[--C-:B------:R-:W-:Y:S01]  /*0200*/  SHF.R.S32.HI R5, RZ, 0x2, R4.reuse ;  /* 0x00000002ff057819 */ /* 0x100fe20000011404 */
[----:B------:R-:W-:Y:S01]  /*0210*/  UIMAD UR58, UR4, UR58, URZ ;  /* 0x0000003a043a72a4 */ /* 0x000fe2000f8e023f */
[----:B------:R-:W-:Y:S01]  /*0220*/  SHF.R.S32.HI R14, RZ, 0x1f, R4 ;  /* 0x0000001fff0e7819 */ /* 0x000fe20000011404 */
[----:B------:R-:W-:Y:S01]  /*0230*/  USHF.L.U32 UR28, UR55, 0x3, URZ ;  /* 0x00000003371c7899 */ /* 0x000fe2000800063f */
[CC--:B------:R-:W-:Y:S01]  /*0240*/  LEA.HI R2, R4.reuse, R5.reuse, RZ, 0x1 ;  /* 0x0000000504027211 */ /* 0x0c0fe200078f08ff */
[----:B------:R-:W-:Y:S01]  /*0250*/  USHF.L.U32 UR27, UR55, 0x4, URZ ;  /* 0x00000004371b7899 */ /* 0x000fe2000800063f */
[----:B------:R-:W-:Y:S01]  /*0260*/  SHF.R.S32.HI R7, RZ, 0x3, R13 ;  /* 0x00000003ff077819 */ /* 0x000fe2000001140d */
[----:B------:R-:W-:Y:S01]  /*0270*/  UIMAD UR26, UR55, 0x18, URZ ;  /* 0x00000018371a78a4 */ /* 0x000fe2000f8e023f */
[----:B------:R-:W-:Y:S01]  /*0280*/  LOP3.LUT R9, R4, 0xfffffffc, RZ, 0xc0, !PT ;  /* 0xfffffffc04097812 */ /* 0x000fe200078ec0ff */
[----:B------:R-:W-:Y:S01]  /*0290*/  USHF.L.U32 UR25, UR55, 0x5, URZ ;  /* 0x0000000537197899 */ /* 0x000fe2000800063f */
[----:B------:R-:W-:Y:S01]  /*02a0*/  LEA.HI R14, R14, R5, RZ, 0x3 ;  /* 0x000000050e0e7211 */ /* 0x000fe200078f18ff */
[----:B------:R-:W-:Y:S01]  /*02b0*/  IMAD.SHL.U32 R7, R7, 0x40, RZ ;  /* 0x0000004007077824 */ /* 0x000fe200078e00ff */
[----:B------:R-:W-:Y:S01]  /*02c0*/  LOP3.LUT R2, R2, 0x7fffffe, RZ, 0xc0, !PT ;  /* 0x07fffffe02027812 */ /* 0x000fe200078ec0ff */
[----:B------:R-:W-:Y:S01]  /*02d0*/  IMAD.IADD R9, R0, 0x1, -R9 ;  /* 0x0000000100097824 */ /* 0x000fe200078e0a09 */
[----:B------:R-:W-:Y:S01]  /*02e0*/  LEA.HI R11, R3, R0, RZ, 0x5 ;  /* 0x00000000030b7211 */ /* 0x000fe200078f28ff */
[----:B------:R-:W-:Y:S01]  /*02f0*/  UIMAD UR24, UR55, 0x28, URZ ;  /* 0x00000028371878a4 */ /* 0x000fe2000f8e023f */
[----:B------:R-:W-:Y:S01]  /*0300*/  LOP3.LUT R14, R14, 0xfffffff8, RZ, 0xc0, !PT ;  /* 0xfffffff80e0e7812 */ /* 0x000fe200078ec0ff */
[----:B------:R-:W-:Y:S01]  /*0310*/  IMAD.IADD R15, R5, 0x1, -R2 ;  /* 0x00000001050f7824 */ /* 0x000fe200078e0a02 */
[--C-:B------:R-:W-:Y:S01]  /*0320*/  SHF.R.S32.HI R182, RZ, 0x5, R11.reuse ;  /* 0x00000005ffb67819 */ /* 0x100fe2000001140b */
[----:B------:R-:W-:Y:S01]  /*0330*/  IMAD.SHL.U32 R2, R9, 0x8, RZ ;  /* 0x0000000809027824 */ /* 0x000fe200078e00ff */
[----:B------:R-:W-:Y:S01]  /*0340*/  SHF.R.S32.HI R17, RZ, 0x1f, R11 ;  /* 0x0000001fff117819 */ /* 0x000fe2000001140b */
[----:B------:R-:W-:Y:S01]  /*0350*/  IMAD.IADD R14, R5, 0x1, -R14 ;  /* 0x00000001050e7824 */ /* 0x000fe200078e0a0e */
[----:B------:R-:W-:Y:S01]  /*0360*/  LOP3.LUT R7, R7, 0xc0, RZ, 0xc0, !PT ;  /* 0x000000c007077812 */ /* 0x000fe200078ec0ff */
[----:B------:R-:W-:Y:S01]  /*0370*/  IMAD.SHL.U32 R9, R9, 0x2, RZ ;  /* 0x0000000209097824 */ /* 0x000fe200078e00ff */
[----:B------:R-:W-:Y:S01]  /*0380*/  LOP3.LUT R11, R11, 0xffffffe0, RZ, 0xc0, !PT ;  /* 0xffffffe00b0b7812 */ /* 0x000fe200078ec0ff */
[----:B------:R-:W-:Y:S01]  /*0390*/  UIMAD UR23, UR55, 0x30, URZ ;  /* 0x00000030371778a4 */ /* 0x000fe2000f8e023f */
[----:B------:R-:W-:Y:S01]  /*03a0*/  LEA.HI R17, R17, R182, RZ, 0x2 ;  /* 0x000000b611117211 */ /* 0x000fe200078f10ff */
[----:B------:R-:W-:Y:S01]  /*03b0*/  UIMAD UR22, UR55, 0x38, URZ ;  /* 0x00000038371678a4 */ /* 0x000fe2000f8e023f */
[----:B------:R-:W-:Y:S01]  /*03c0*/  LEA.HI R5, R3, R0, RZ, 0x4 ;  /* 0x0000000003057211 */ /* 0x000fe200078f20ff */
[----:B------:R-:W-:Y:S01]  /*03d0*/  IMAD.IADD R8, R0, 0x1, -R11 ;  /* 0x0000000100087824 */ /* 0x000fe200078e0a0b */
[----:B------:R-:W-:Y:S01]  /*03e0*/  LOP3.LUT R2, R7, 0x18, R2, 0xf8, !PT ;  /* 0x0000001807027812 */ /* 0x000fe200078ef802 */
[----:B------:R-:W-:Y:S01]  /*03f0*/  USHF.L.U32 UR21, UR55, 0x6, URZ ;  /* 0x0000000637157899 */ /* 0x000fe2000800063f */
[----:B------:R-:W-:Y:S01]  /*0400*/  SHF.R.U32.HI R7, RZ, 0x3, R7 ;  /* 0x00000003ff077819 */ /* 0x000fe20000011607 */
[----:B------:R-:W-:Y:S01]  /*0410*/  UIMAD UR20, UR55, 0x48, URZ ;  /* 0x00000048371478a4 */ /* 0x000fe2000f8e023f */
[----:B------:R-:W-:Y:S01]  /*0420*/  LOP3.LUT R17, R17, 0xfffffffc, RZ, 0xc0, !PT ;  /* 0xfffffffc11117812 */ /* 0x000fe200078ec0ff */
[----:B------:R-:W-:Y:S01]  /*0430*/  UIMAD UR19, UR55, 0x50, URZ ;  /* 0x00000050371378a4 */ /* 0x000fe2000f8e023f */
[----:B------:R-:W-:Y:S01]  /*0440*/  SHF.R.S32.HI R6, RZ, 0x4, R5 ;  /* 0x00000004ff067819 */ /* 0x000fe20000011405 */
[----:B------:R-:W-:Y:S01]  /*0450*/  UIMAD UR18, UR55, 0x58, URZ ;  /* 0x00000058371278a4 */ /* 0x000fe2000f8e023f */
[----:B------:R-:W-:Y:S01]  /*0460*/  LOP3.LUT R11, R13, 0xfffffff8, RZ, 0xc0, !PT ;  /* 0xfffffff80d0b7812 */ /* 0x000fe200078ec0ff */
[----:B------:R-:W-:Y:S01]  /*0470*/  UIMAD UR17, UR55, 0x60, URZ ;  /* 0x00000060371178a4 */ /* 0x000fe2000f8e023f */
[----:B------:R-:W-:Y:S01]  /*0480*/  LOP3.LUT R7, R2, R7, RZ, 0x3c, !PT ;  /* 0x0000000702077212 */ /* 0x000fe200078e3cff */
[C---:B------:R-:W-:Y:S01]  /*0490*/  IMAD.IADD R2, R182.reuse, 0x1, -R17 ;  /* 0x00000001b6027824 */ /* 0x040fe200078e0a11 */
[C---:B------:R-:W-:Y:S01]  /*04a0*/  LEA.HI R4, R5.reuse, R6, RZ, 0x1 ;  /* 0x0000000605047211 */ /* 0x040fe200078f08ff */
[----:B------:R-:W-:Y:S01]  /*04b0*/  IMAD R182, R182, 0x8, R15 ;  /* 0x00000008b6b67824 */ /* 0x000fe200078e020f */
[----:B------:R-:W-:Y:S01]  /*04c0*/  SHF.R.S32.HI R181, RZ, 0x1f, R8 ;  /* 0x0000001fffb57819 */ /* 0x000fe20000011408 */
[----:B------:R-:W-:Y:S01]  /*04d0*/  IMAD.IADD R11, R0, 0x1, -R11 ;  /* 0x00000001000b7824 */ /* 0x000fe200078e0a0b */
[----:B------:R-:W-:Y:S01]  /*04e0*/  LOP3.LUT R5, R5, 0xfffffff0, RZ, 0xc0, !PT ;  /* 0xfffffff005057812 */ /* 0x000fe200078ec0ff */
[----:B------:R-:W-:Y:S01]  /*04f0*/  IMAD.U32 R182, R182, 0x20, R7 ;  /* 0x00000020b6b67824 */ /* 0x000fe200078e0007 */
[----:B------:R-:W-:Y:S01]  /*0500*/  LOP3.LUT R4, R4, 0xfffffffe, RZ, 0xc0, !PT ;  /* 0xfffffffe04047812 */ /* 0x000fe200078ec0ff */
[----:B------:R-:W-:Y:S01]  /*0510*/  IMAD.SHL.U32 R10, R2, 0x10, RZ ;  /* 0x00000010020a7824 */ /* 0x000fe200078e00ff */
[----:B------:R-:W-:Y:S01]  /*0520*/  LEA.HI R181, R181, R8, RZ, 0x2 ;  /* 0x00000008b5b57211 */ /* 0x000fe200078f10ff */
[----:B------:R-:W-:Y:S01]  /*0530*/  IMAD.IADD R8, R0, 0x1, -R5 ;  /* 0x0000000100087824 */ /* 0x000fe200078e0a05 */
[----:B------:R-:W-:Y:S01]  /*0540*/  LEA.HI R12, R11, R11, RZ, 0x1 ;  /* 0x0000000b0b0c7211 */ /* 0x000fe200078f08ff */
[----:B------:R-:W-:Y:S01]  /*0550*/  IMAD.IADD R4, R6, 0x1, -R4 ;  /* 0x0000000106047824 */ /* 0x000fe200078e0a04 */
[----:B------:R-:W-:Y:S01]  /*0560*/  LEA.HI R7, R3, R0, RZ, 0x7 ;  /* 0x0000000003077211 */ /* 0x000fe200078f38ff */
[----:B------:R-:W-:Y:S01]  /*0570*/  UIMAD UR16, UR55, 0x68, URZ ;  /* 0x00000068371078a4 */ /* 0x000fe2000f8e023f */
[----:B------:R-:W-:Y:S01]  /*0580*/  LOP3.LUT R6, R12, 0x3fffffe, RZ, 0xc0, !PT ;  /* 0x03fffffe0c067812 */ /* 0x000fe200078ec0ff */
[----:B------:R-:W-:Y:S01]  /*0590*/  IMAD.SHL.U32 R177, R4, 0x8, RZ ;  /* 0x0000000804b17824 */ /* 0x000fe200078e00ff */
[----:B------:R-:W-:Y:S01]  /*05a0*/  SHF.R.S32.HI R7, RZ, 0x7, R7 ;  /* 0x00000007ff077819 */ /* 0x000fe20000011407 */
[----:B------:R-:W-:Y:S01]  /*05b0*/  UIMAD UR15, UR55, 0x70, URZ ;  /* 0x00000070370f78a4 */ /* 0x000fe2000f8e023f */
[----:B------:R-:W-:Y:S01]  /*05c0*/  SHF.R.S32.HI R5, RZ, 0x1f, R8 ;  /* 0x0000001fff057819 */ /* 0x000fe20000011408 */
[----:B------:R-:W-:Y:S01]  /*05d0*/  IMAD.IADD R3, R11, 0x1, -R6 ;  /* 0x000000010b037824 */ /* 0x000fe200078e0a06 */
[-C--:B------:R-:W-:Y:S01]  /*05e0*/  LEA.HI R6, R8, R8.reuse, RZ, 0x1 ;  /* 0x0000000808067211 */ /* 0x080fe200078f08ff */
[----:B------:R-:W-:Y:S01]  /*05f0*/  IMAD R174, R7, 0x8, R4 ;  /* 0x0000000807ae7824 */ /* 0x000fe200078e0204 */
[----:B------:R-:W-:Y:S01]  /*0600*/  LEA.HI R172, R5, R8, RZ, 0x3 ;  /* 0x0000000805ac7211 */ /* 0x000fe200078f18ff */
[----:B------:R-:W-:Y:S01]  /*0610*/  IMAD.SHL.U32 R11, R11, 0x40, RZ ;  /* 0x000000400b0b7824 */ /* 0x000fe200078e00ff */
[--C-:B------:R-:W-:Y:S01]  /*0620*/  SHF.R.S32.HI R15, RZ, 0x1, R6.reuse ;  /* 0x00000001ff0f7819 */ /* 0x100fe20000011406 */
[----:B------:R-:W-:Y:S01]  /*0630*/  IMAD R174, R174, 0x8, R3 ;  /* 0x00000008aeae7824 */ /* 0x000fe200078e0203 */
[----:B------:R-:W-:Y:S01]  /*0640*/  LOP3.LUT R3, R6, 0x7fffffe, RZ, 0xc0, !PT ;  /* 0x07fffffe06037812 */ /* 0x000fe200078ec0ff */
[----:B------:R-:W-:Y:S01]  /*0650*/  IMAD R183, R7, 0x2000, R9 ;  /* 0x0000200007b77824 */ /* 0x000fe200078e0209 */
[----:B------:R-:W-:Y:S01]  /*0660*/  LOP3.LUT R5, R172, 0xfffffff8, RZ, 0xc0, !PT ;  /* 0xfffffff8ac057812 */ /* 0x000fe200078ec0ff */
[----:B------:R-:W-:Y:S01]  /*0670*/  UIMAD UR14, UR55, 0x78, URZ ;  /* 0x00000078370e78a4 */ /* 0x000fe2000f8e023f */
[----:B------:R-:W-:Y:S01]  /*0680*/  SHF.R.S32.HI R6, RZ, 0x1f, R6 ;  /* 0x0000001fff067819 */ /* 0x000fe20000011406 */
[C---:B------:R-:W-:Y:S01]  /*0690*/  IMAD.IADD R3, R8.reuse, 0x1, -R3 ;  /* 0x0000000108037824 */ /* 0x040fe200078e0a03 */
[----:B------:R-:W-:Y:S01]  /*06a0*/  LOP3.LUT R11, R11, 0x1c0, RZ, 0xc0, !PT ;  /* 0x000001c00b0b7812 */ /* 0x000fe200078ec0ff */
[----:B------:R-:W-:Y:S01]  /*06b0*/  IMAD.IADD R5, R8, 0x1, -R5 ;  /* 0x0000000108057824 */ /* 0x000fe200078e0a05 */
[----:B------:R-:W-:Y:S01]  /*06c0*/  LEA.HI R8, R6, R15, RZ, 0x2 ;  /* 0x0000000f06087211 */ /* 0x000fe200078f10ff */
[----:B------:R-:W-:Y:S01]  /*06d0*/  USHF.R.S32.HI UR59, URZ, 0x1f, UR57 ;  /* 0x0000001f3f3b7899 */ /* 0x000fe20008011439 */
[----:B------:R-:W-:-:S02]  /*06e0*/  LOP3.LUT R6, R14, 0x1, RZ, 0xc0, !PT ;  /* 0x000000010e067812 */ /* 0x000fc400078ec0ff */
[----:B------:R-:W-:Y:S02]  /*06f0*/  LOP3.LUT R8, R8, 0xfffffffc, RZ, 0xc0, !PT ;  /* 0xfffffffc08087812 */ /* 0x000fe400078ec0ff */
[----:B------:R-:W-:Y:S02]  /*0700*/  ISETP.NE.U32.AND P6, PT, R6, 0x1, PT ;  /* 0x000000010600780c */ /* 0x000fe40003fc5070 */
[----:B------:R-:W-:Y:S01]  /*0710*/  SHF.R.S32.HI R12, RZ, 0x1, R12 ;  /* 0x00000001ff0c7819 */ /* 0x000fe2000001140c */
[----:B------:R-:W-:Y:S01]  /*0720*/  IMAD.IADD R6, R15, 0x1, -R8 ;  /* 0x000000010f067824 */ /* 0x000fe200078e0a08 */
[----:B------:R-:W-:Y:S01]  /*0730*/  LEA.HI R8, R14, R14, RZ, 0x1 ;  /* 0x0000000e0e087211 */ /* 0x000fe200078f08ff */
[----:B------:R-:W-:Y:S01]  /*0740*/  IMAD.SHL.U32 R15, R2, 0x400, RZ ;  /* 0x00000400020f7824 */ /* 0x000fe200078e00ff */
[----:B------:R-:W-:Y:S02]  /*0750*/  LEA.HI.SX32 R181, R181, R10, 0x1e ;  /* 0x0000000ab5b57211 */ /* 0x000fe400078ff2ff */
[----:B------:R-:W-:-:S02]  /*0760*/  SHF.R.S32.HI R0, RZ, 0x1, R8 ;  /* 0x00000001ff007819 */ /* 0x000fc40000011408 */
[----:B------:R-:W-:Y:S01]  /*0770*/  LOP3.LUT R191, R8, 0x3fffffe, RZ, 0xc0, !PT ;  /* 0x03fffffe08bf7812 */ /* 0x000fe200078ec0ff */
[----:B------:R-:W-:Y:S01]  /*0780*/  IMAD.SHL.U32 R8, R7, 0x8, RZ ;  /* 0x0000000807087824 */ /* 0x000fe200078e00ff */
[----:B------:R-:W-:Y:S02]  /*0790*/  LOP3.LUT R10, R11, 0x30, R10, 0xf8, !PT ;  /* 0x000000300b0a7812 */ /* 0x000fe400078ef80a */
[----:B------:R-:W-:Y:S01]  /*07a0*/  LOP3.LUT P0, RZ, R12, 0x2, RZ, 0xc0, !PT ;  /* 0x000000020cff7812 */ /* 0x000fe2000780c0ff */
[C---:B------:R-:W-:Y:S01]  /*07b0*/  IMAD.IADD R191, R14.reuse, 0x1, -R191 ;  /* 0x000000010ebf7824 */ /* 0x040fe200078e0abf */
[----:B------:R-:W-:Y:S01]  /*07c0*/  LOP3.LUT P5, RZ, R14, 0x2, RZ, 0xc0, !PT ;  /* 0x000000020eff7812 */ /* 0x000fe200078ac0ff */
[----:B------:R-:W-:Y:S01]  /*07d0*/  IMAD.SHL.U32 R12, R12, 0x40, RZ ;  /* 0x000000400c0c7824 */ /* 0x000fe200078e00ff */
[C---:B------:R-:W-:Y:S01]  /*07e0*/  LOP3.LUT P4, RZ, R14.reuse, 0x4, RZ, 0xc0, !PT ;  /* 0x000000040eff7812 */ /* 0x040fe2000788c0ff */
[----:B------:R-:W-:Y:S01]  /*07f0*/  IMAD.SHL.U32 R14, R14, 0x40, RZ ;  /* 0x000000400e0e7824 */ /* 0x000fe200078e00ff */
[C---:B------:R-:W-:Y:S01]  /*0800*/  LOP3.LUT P3, RZ, R0.reuse, 0x2, RZ, 0xc0, !PT ;  /* 0x0000000200ff7812 */ /* 0x040fe2000786c0ff */
[----:B------:R-:W-:Y:S01]  /*0810*/  IMAD.SHL.U32 R0, R0, 0x40, RZ ;  /* 0x0000004000007824 */ /* 0x000fe200078e00ff */
[----:B------:R-:W-:-:S02]  /*0820*/  LOP3.LUT R10, R10, 0x8, R13, 0xf8, !PT ;  /* 0x000000080a0a7812 */ /* 0x000fc400078ef80d */
[----:B------:R-:W-:Y:S02]  /*0830*/  SHF.R.U32.HI R173, RZ, 0x3, R11 ;  /* 0x00000003ffad7819 */ /* 0x000fe4000001160b */
[C---:B------:R-:W-:Y:S01]  /*0840*/  R2P PR, R5.reuse, 0x6 ;  /* 0x0000000605007804 */ /* 0x040fe20000000000 */
[----:B------:R-:W-:Y:S01]  /*0850*/  IMAD.SHL.U32 R5, R5, 0x40, RZ ;  /* 0x0000004005057824 */ /* 0x000fe200078e00ff */
[----:B------:R-:W-:Y:S02]  /*0860*/  SEL R167, R175, 0xffffffe0, !P0 ;  /* 0xffffffe0afa77807 */ /* 0x000fe40004000000 */
[----:B------:R-:W-:Y:S01]  /*0870*/  LOP3.LUT R173, R10, R173, RZ, 0x3c, !PT ;  /* 0x000000ad0aad7212 */ /* 0x000fe200078e3cff */
[----:B------:R-:W-:Y:S01]  /*0880*/  IMAD R10, R2, 0x200, R9 ;  /* 0x00000200020a7824 */ /* 0x000fe200078e0209 */
[C---:B------:R-:W-:Y:S01]  /*0890*/  LOP3.LUT P0, RZ, R6.reuse, 0x2, RZ, 0xc0, !PT ;  /* 0x0000000206ff7812 */ /* 0x040fe2000780c0ff */
[----:B------:R-:W-:Y:S01]  /*08a0*/  IMAD.SHL.U32 R6, R6, 0x40, RZ ;  /* 0x0000004006067824 */ /* 0x000fe200078e00ff */
[----:B------:R-:W-:Y:S01]  /*08b0*/  LOP3.LUT R180, R180, 0x6, RZ, 0xc0, !PT ;  /* 0x00000006b4b47812 */ /* 0x000fe200078ec0ff */
[----:B------:R-:W-:Y:S01]  /*08c0*/  IMAD.SHL.U32 R9, R4, 0x10, RZ ;  /* 0x0000001004097824 */ /* 0x000fe200078e00ff */
[----:B------:R-:W-:Y:S01]  /*08d0*/  LOP3.LUT R14, R14, 0x1c0, RZ, 0xc0, !PT ;  /* 0x000001c00e0e7812 */ /* 0x000fe200078ec0ff */
[----:B------:R-:W-:Y:S01]  /*08e0*/  IMAD R173, R4, 0x200, R173 ;  /* 0x0000020004ad7824 */ /* 0x000fe200078e02ad */
[----:B------:R-:W-:Y:S01]  /*08f0*/  LOP3.LUT R5, R5, 0x1c0, RZ, 0xc0, !PT ;  /* 0x000001c005057812 */ /* 0x000fe200078ec0ff */
[----:B------:R-:W-:Y:S01]  /*0900*/  IMAD R180, R7, 0x40, R180 ;  /* 0x0000004007b47824 */ /* 0x000fe200078e02b4 */
[----:B------:R-:W-:Y:S01]  /*0910*/  SHF.R.S32.HI R172, RZ, 0x3, R172 ;  /* 0x00000003ffac7819 */ /* 0x000fe200000114ac */
[----:B------:R-:W-:Y:S01]  /*0920*/  IMAD R191, R191, 0x20, R10 ;  /* 0x00000020bfbf7824 */ /* 0x000fe200078e020a */
[----:B------:R-:W-:Y:S01]  /*0930*/  LOP3.LUT R4, R6, 0xc0, RZ, 0xc0, !PT ;  /* 0x000000c006047812 */ /* 0x000fe200078ec0ff */
[----:B------:R-:W-:Y:S01]  /*0940*/  IMAD.SHL.U32 R173, R173, 0x2, RZ ;  /* 0x00000002adad7824 */ /* 0x000fe200078e00ff */
[----:B------:R-:W-:Y:S01]  /*0950*/  LEA.HI R14, R14, R14, RZ, 0x1d ;  /* 0x0000000e0e0e7211 */ /* 0x000fe200078fe8ff */
[C---:B------:R-:W-:Y:S01]  /*0960*/  IMAD R3, R172.reuse, 0x8, R3 ;  /* 0x00000008ac037824 */ /* 0x040fe200078e0203 */
[----:B------:R-:W-:Y:S01]  /*0970*/  LOP3.LUT R177, R177, 0x8, RZ, 0xc0, !PT ;  /* 0x00000008b1b17812 */ /* 0x000fe200078ec0ff */
[----:B------:R-:W-:Y:S01]  /*0980*/  IMAD R172, R172, 0x200, R15 ;  /* 0x00000200acac7824 */ /* 0x000fe200078e020f */
[----:B------:R-:W-:Y:S01]  /*0990*/  SHF.R.U32.HI R6, RZ, 0x3, R5 ;  /* 0x00000003ff067819 */ /* 0x000fe20000011605 */
[----:B------:R-:W-:Y:S01]  /*09a0*/  IMAD.SHL.U32 R3, R3, 0x20, RZ ;  /* 0x0000002003037824 */ /* 0x000fe200078e00ff */
[----:B------:R-:W-:-:S02]  /*09b0*/  LOP3.LUT R7, R0, 0xc0, RZ, 0xc0, !PT ;  /* 0x000000c000077812 */ /* 0x000fc400078ec0ff */
[----:B------:R-:W-:Y:S01]  /*09c0*/  IADD3 R183, R14, R183, R15 ;  /* 0x000000b70eb77210 */ /* 0x000fe20007ffe00f */
[----:B------:R-:W-:Y:S01]  /*09d0*/  IMAD R2, R2, 0x200, R3 ;  /* 0x0000020002027824 */ /* 0x000fe200078e0203 */
[----:B------:R-:W-:Y:S02]  /*09e0*/  LOP3.LUT R5, R6, R5, R177, 0x1e, !PT ;  /* 0x0000000506057212 */ /* 0x000fe400078e1eb1 */
[----:B------:R-:W-:Y:S01]  /*09f0*/  LOP3.LUT R12, R12, 0xc0, RZ, 0xc0, !PT ;  /* 0x000000c00c0c7812 */ /* 0x000fe200078ec0ff */
[----:B------:R-:W-:Y:S01]  /*0a00*/  IMAD.SHL.U32 R183, R183, 0x2, RZ ;  /* 0x00000002b7b77824 */ /* 0x000fe200078e00ff */
[----:B------:R-:W-:Y:S01]  /*0a10*/  LOP3.LUT R8, R8, 0x8, RZ, 0xc0, !PT ;  /* 0x0000000808087812 */ /* 0x000fe200078ec0ff */
[----:B------:R-:W-:Y:S01]  /*0a20*/  IMAD.IADD R172, R172, 0x1, R5 ;  /* 0x00000001acac7824 */ /* 0x000fe200078e0205 */
[----:B------:R-:W-:Y:S02]  /*0a30*/  SHF.R.U32.HI R0, RZ, 0x3, R7 ;  /* 0x00000003ff007819 */ /* 0x000fe40000011607 */
[----:B------:R-:W-:-:S02]  /*0a40*/  LOP3.LUT R13, R12, 0x8, R13, 0xf8, !PT ;  /* 0x000000080c0d7812 */ /* 0x000fc400078ef80d */
[----:B------:R-:W-:Y:S02]  /*0a50*/  LOP3.LUT R0, R0, R7, R8, 0x1e, !PT ;  /* 0x0000000700007212 */ /* 0x000fe400078e1e08 */
[----:B------:R-:W-:Y:S02]  /*0a60*/  SHF.R.U32.HI R12, RZ, 0x3, R12 ;  /* 0x00000003ff0c7819 */ /* 0x000fe4000001160c */
[----:B------:R-:W-:Y:S01]  /*0a70*/  LOP3.LUT R176, R8, 0x10, R9, 0xf8, !PT ;  /* 0x0000001008b07812 */ /* 0x000fe200078ef809 */
[----:B------:R-:W-:Y:S01]  /*0a80*/  IMAD.IADD R191, R0, 0x1, R191 ;  /* 0x0000000100bf7824 */ /* 0x000fe200078e02bf */
[----:B------:R-:W-:Y:S02]  /*0a90*/  LOP3.LUT R11, R13, R12, RZ, 0x3c, !PT ;  /* 0x0000000c0d0b7212 */ /* 0x000fe400078e3cff */
[----:B------:R-:W-:Y:S02]  /*0aa0*/  SHF.R.U32.HI R7, RZ, 0x3, R4 ;  /* 0x00000003ff077819 */ /* 0x000fe40000011604 */
[----:B------:R-:W-:Y:S01]  /*0ab0*/  SEL R189, R189, 0x10, !P6 ;  /* 0x00000010bdbd7807 */ /* 0x000fe20007000000 */
[----:B------:R-:W-:Y:S01]  /*0ac0*/  IMAD.U32 R174, R174, 0x20, R11 ;  /* 0x00000020aeae7824 */ /* 0x000fe200078e000b */
[----:B------:R-:W-:-:S02]  /*0ad0*/  IADD3 R184, R183, 0x40, RZ ;  /* 0x00000040b7b87810 */ /* 0x000fc40007ffe0ff */
[----:B------:R-:W-:Y:S01]  /*0ae0*/  LEA R172, R172, 0x8000, 0x1 ;  /* 0x00008000acac7811 */ /* 0x000fe200078e08ff */
[C---:B------:R-:W-:Y:S01]  /*0af0*/  IMAD.IADD R186, R183.reuse, 0x1, R189 ;  /* 0x00000001b7ba7824 */ /* 0x040fe200078e02bd */
[----:B------:R-:W-:Y:S01]  /*0b00*/  @P4 IADD3 R184, R183, -0x40, RZ ;  /* 0xffffffc0b7b84810 */ /* 0x000fe20007ffe0ff */
[C---:B------:R-:W-:Y:S01]  /*0b10*/  IMAD R167, R174.reuse, 0x2, R167 ;  /* 0x00000002aea77824 */ /* 0x040fe200078e02a7 */
[----:B------:R-:W-:Y:S01]  /*0b20*/  IADD3 R179, R181, -0x80, RZ ;  /* 0xffffff80b5b37810 */ /* 0x000fe20007ffe0ff */
[----:B------:R-:W-:Y:S01]  /*0b30*/  IMAD.SHL.U32 R174, R174, 0x2, RZ ;  /* 0x00000002aeae7824 */ /* 0x000fe200078e00ff */
[----:B------:R-:W-:Y:S01]  /*0b40*/  LOP3.LUT R176, R7, R176, R4, 0x1e, !PT ;  /* 0x000000b007b07212 */ /* 0x000fe200078e1e04 */
[----:B------:R-:W-:Y:S01]  /*0b50*/  IMAD.IADD R189, R189, 0x1, R184 ;  /* 0x00000001bdbd7824 */ /* 0x000fe200078e02b8 */
[----:B------:R-:W-:Y:S02]  /*0b60*/  SEL R187, R175, 0xffffffe0, !P5 ;  /* 0xffffffe0afbb7807 */ /* 0x000fe40006800000 */
[----:B------:R-:W-:Y:S01]  /*0b70*/  SEL R165, R165, 0xffffffc0, !P2 ;  /* 0xffffffc0a5a57807 */ /* 0x000fe20005000000 */
[----:B------:R-:W-:Y:S01]  /*0b80*/  IMAD.IADD R176, R3, 0x1, R176 ;  /* 0x0000000103b07824 */ /* 0x000fe200078e02b0 */
[----:B------:R-:W-:Y:S01]  /*0b90*/  IADD3 R171, R172, 0x20, RZ ;  /* 0x00000020acab7810 */ /* 0x000fe20007ffe0ff */
[----:B------:R-:W-:Y:S01]  /*0ba0*/  IMAD.IADD R185, R183, 0x1, R187 ;  /* 0x00000001b7b97824 */ /* 0x000fe200078e02bb */
[----:B------:R-:W-:Y:S01]  /*0bb0*/  LOP3.LUT R177, R7, R4, R177, 0x1e, !PT ;  /* 0x0000000407b17212 */ /* 0x000fe200078e1eb1 */
[----:B------:R-:W-:Y:S01]  /*0bc0*/  IMAD.IADD R192, R186, 0x1, R187 ;  /* 0x00000001bac07824 */ /* 0x000fe200078e02bb */
[----:B------:R-:W-:Y:S01]  /*0bd0*/  LEA R191, R191, 0x6000, 0x1 ;  /* 0x00006000bfbf7811 */ /* 0x000fe200078e08ff */
[----:B------:R-:W-:Y:S01]  /*0be0*/  IMAD.IADD R188, R187, 0x1, R184 ;  /* 0x00000001bbbc7824 */ /* 0x000fe200078e02b8 */
[C---:B------:R-:W-:Y:S01]  /*0bf0*/  @P1 IADD3 R171, R172.reuse, -0x20, RZ ;  /* 0xffffffe0acab1810 */ /* 0x040fe20007ffe0ff */
[----:B------:R-:W-:Y:S01]  /*0c00*/  IMAD.IADD R170, R172, 0x1, R165 ;  /* 0x00000001acaa7824 */ /* 0x000fe200078e02a5 */
[----:B------:R-:W-:Y:S01]  /*0c10*/  SHF.R.S32.HI R10, RZ, 0x1f, R179 ;  /* 0x0000001fff0a7819 */ /* 0x000fe200000114b3 */
[----:B------:R-:W-:Y:S01]  /*0c20*/  IMAD.IADD R177, R2, 0x1, R177 ;  /* 0x0000000102b17824 */ /* 0x000fe200078e02b1 */
[----:B------:R-:W-:Y:S01]  /*0c30*/  IADD3 R190, R191, 0x20, RZ ;  /* 0x00000020bfbe7810 */ /* 0x000fe20007ffe0ff */
[----:B------:R-:W-:Y:S01]  /*0c40*/  IMAD.IADD R187, R187, 0x1, R189 ;  /* 0x00000001bbbb7824 */ /* 0x000fe200078e02bd */
[----:B------:R-:W-:Y:S01]  /*0c50*/  SHF.L.U64.HI R179, R179, 0x2, R10 ;  /* 0x00000002b3b37819 */ /* 0x000fe2000001020a */
[----:B------:R-:W-:Y:S01]  /*0c60*/  IMAD.IADD R165, R165, 0x1, R171 ;  /* 0x00000001a5a57824 */ /* 0x000fe200078e02ab */
[----:B------:R-:W-:-:S02]  /*0c70*/  SEL R175, R175, 0xffffffe0, !P0 ;  /* 0xffffffe0afaf7807 */ /* 0x000fc40004000000 */
[----:B------:R-:W-:Y:S02]  /*0c80*/  @P3 IADD3 R190, R191, -0x20, RZ ;  /* 0xffffffe0bfbe3810 */ /* 0x000fe40007ffe0ff */
[C---:B------:R-:W-:Y:S02]  /*0c90*/  IADD3 R166, R171.reuse, 0x2000, RZ ;  /* 0x00002000aba67810 */ /* 0x040fe40007ffe0ff */
[C---:B------:R-:W-:Y:S02]  /*0ca0*/  IADD3 R164, R171.reuse, 0x4000, RZ ;  /* 0x00004000aba47810 */ /* 0x040fe40007ffe0ff */
[----:B------:R-:W-:Y:S02]  /*0cb0*/  IADD3 R3, R171, 0x6000, RZ ;  /* 0x00006000ab037810 */ /* 0x000fe40007ffe0ff */
.L_x_54:
[----:B------:R-:W-:Y:S01]  /*0cc0*/  ULDC.64 UR4, c[0x0][0x258] ;  /* 0x0000960000047ab9 */ /* 0x000fe20000000a00 */
[----:B------:R-:W-:Y:S01]  /*0cd0*/  ISETP.NE.U32.AND P1, PT, RZ, c[0x0][0x250], PT ;  /* 0x00009400ff007a0c */ /* 0x000fe20003f25070 */
[----:B------:R-:W-:Y:S02]  /*0ce0*/  UISETP.NE.U32.AND UP1, UPT, URZ, UR4, UPT ;  /* 0x000000043f00728c */ /* 0x000fe4000bf25070 */
[----:B------:R-:W-:Y:S01]  /*0cf0*/  ULDC.64 UR8, c[0x0][0x258] ;  /* 0x0000960000087ab9 */ /* 0x000fe20000000a00 */
[----:B------:R-:W-:Y:S01]  /*0d00*/  ISETP.NE.AND.EX P1, PT, RZ, c[0x0][0x254], PT, P1 ;  /* 0x00009500ff007a0c */ /* 0x000fe20003f25310 */
[----:B------:R-:W-:-:S02]  /*0d10*/  UISETP.NE.AND.EX UP1, UPT, URZ, UR5, UPT, UP1 ;  /* 0x000000053f00728c */ /* 0x000fc4000bf25310 */
[----:B------:R-:W-:-:S04]  /*0d20*/  ULDC.64 UR32, c[0x0][0x118] ;  /* 0x0000460000207ab9 */ /* 0x000fc80000000a00 */
[----:B------:R-:W-:-:S05]  /*0d30*/  PLOP3.LUT P0, PT, PT, PT, UP1, 0x80, 0x0 ;  /* 0x000000000000781c */ /* 0x000fca0003f0f018 */
[----:B------:R-:W-:Y:S01]  /*0d40*/  @UP1 UMOV UR4, 0x4 ;  /* 0x0000000400041882 */ /* 0x000fe20000000000 */
[----:B--2---:R-:W1:Y:S01]  /*0d50*/  @P1 S2R R5, SR_CTAID.Y ;  /* 0x0000000000051919 */ /* 0x004e620000002600 */
[----:B------:R-:W-:-:S06]  /*0d60*/  @P1 IMAD.MOV.U32 R0, RZ, RZ, 0x4 ;  /* 0x00000004ff001424 */ /* 0x000fcc00078e00ff */
[----:B------:R-:W2:Y:S01]  /*0d70*/  @P0 S2R R8, SR_CTAID.Y ;  /* 0x0000000000080919 */ /* 0x000ea20000002600 */
[----:B-1----:R-:W-:-:S05]  /*0d80*/  @P1 IMAD.WIDE R6, R5, R0, c[0x0][0x250] ;  /* 0x0000940005061625 */ /* 0x002fca00078e0200 */
[----:B------:R-:W3:Y:S01]  /*0d90*/  @P1 LDG.E R2, [R6.64] ;  /* 0x0000002006021981 */ /* 0x000ee2000c1e1900 */
[----:B--2---:R-:W1:Y:S02]  /*0da0*/  @P0 R2UR UR5, R8 ;  /* 0x00000000080503c2 */ /* 0x004e6400000e0000 */
[----:B-1----:R-:W-:-:S06]  /*0db0*/  @UP1 UIMAD.WIDE UR4, UR5, UR4, UR8 ;  /* 0x00000004050412a5 */ /* 0x002fcc000f8e0208 */
[----:B------:R-:W-:Y:S02]  /*0dc0*/  IMAD.U32 R4, RZ, RZ, UR4 ;  /* 0x00000004ff047e24 */ /* 0x000fe4000f8e00ff */
[----:B------:R-:W-:Y:S01]  /*0dd0*/  IMAD.U32 R5, RZ, RZ, UR5 ;  /* 0x00000005ff057e24 */ /* 0x000fe2000f8e00ff */
[----:B------:R-:W-:Y:S02]  /*0de0*/  UMOV UR31, URZ ;  /* 0x0000003f001f7c82 */ /* 0x000fe40008000000 */
[----:B------:R-:W-:Y:S02]  /*0df0*/  ULDC.64 UR4, c[0x0][0x268] ;  /* 0x00009a0000047ab9 */ /* 0x000fe40000000a00 */
[----:B------:R-:W2:Y:S01]  /*0e00*/  @P0 LDG.E R0, [R4.64] ;  /* 0x0000002004000981 */ /* 0x000ea2000c1e1900 */
[----:B------:R-:W-:-:S04]  /*0e10*/  @!UP1 UISETP.NE.U32.AND UP0, UPT, URZ, UR4, UPT ;  /* 0x000000043f00928c */ /* 0x000fc8000bf05070 */
[----:B------:R-:W-:-:S03]  /*0e20*/  @!UP1 UISETP.NE.AND.EX UP0, UPT, URZ, UR5, UPT, UP0 ;  /* 0x000000053f00928c */ /* 0x000fc6000bf05300 */
[----:B------:R-:W-:Y:S02]  /*0e30*/  ULDC.64 UR4, c[0x0][0x218] ;  /* 0x0000860000047ab9 */ /* 0x000fe40000000a00 */
[----:B------:R-:W-:Y:S01]  /*0e40*/  @!UP1 USEL UR9, URZ, UR5, !UP0 ;  /* 0x000000053f099287 */ /* 0x000fe2000c000000 */
[----:B---3--:R-:W1:Y:S08]  /*0e50*/  @P1 R2UR UR31, R2 ;  /* 0x00000000021f13c2 */ /* 0x008e7000000e0000 */
[----:B--2---:R-:W1:Y:S02]  /*0e60*/  @P0 R2UR UR8, R0 ;  /* 0x00000000000803c2 */ /* 0x004e6400000e0000 */
[----:B-1----:R-:W-:-:S02]  /*0e70*/  @UP1 UIADD3 UR5, UR8, -UR31, URZ ;  /* 0x8000001f08051290 */ /* 0x002fc4000fffe03f */
[----:B------:R-:W-:Y:S02]  /*0e80*/  USHF.L.U32 UR8, UR29, 0x7, URZ ;  /* 0x000000071d087899 */ /* 0x000fe4000800063f */
[----:B------:R-:W-:-:S04]  /*0e90*/  @!UP1 UIADD3 UR5, UR9, UR4, -UR31 ;  /* 0x0000000409059290 */ /* 0x000fc8000fffe81f */
[----:B------:R-:W-:-:S06]  /*0ea0*/  UISETP.GE.AND UP0, UPT, UR8, UR5, UPT ;  /* 0x000000050800728c */ /* 0x000fcc000bf06270 */
[----:B------:R-:W-:-:S13]  /*0eb0*/  PLOP3.LUT P0, PT, PT, PT, UP0, 0x80, 0x0 ;  /* 0x000000000000781c */ /* 0x000fda0003f0f008 */
[----:B-----5:R-:W-:Y:S05]  /*0ec0*/  @P0 BRA `(.L_x_46) ;  /* 0x000056a000000947 */ /* 0x020fea0003800000 */
[----:B------:R-:W-:Y:S01]  /*0ed0*/  IABS R4, c[0x0][0x1c8] ;  /* 0x0000720000047a13 */ /* 0x000fe20000000000 */
[----:B------:R-:W1:Y:S01]  /*0ee0*/  S2R R0, SR_CTAID.Z ;  /* 0x0000000000007919 */ /* 0x000e620000002700 */
[----:B------:R-:W2:Y:S01]  /*0ef0*/  S2UR UR30, SR_CTAID.Z ;  /* 0x00000000001e79c3 */ /* 0x000ea20000002700 */
[----:B------:R-:W-:Y:S01]  /*0f00*/  ULDC.64 UR10, c[0x0][0x240] ;  /* 0x00009000000a7ab9 */ /* 0x000fe20000000a00 */
[----:B------:R-:W3:Y:S01]  /*0f10*/  I2F.RP R5, R4 ;  /* 0x0000000400057306 */ /* 0x000ee20000209400 */
[----:B------:R-:W-:Y:S02]  /*0f20*/  UISETP.NE.U32.AND UP1, UPT, URZ, UR10, UPT ;  /* 0x0000000a3f00728c */ /* 0x000fe4000bf25070 */
[----:B------:R-:W-:Y:S02]  /*0f30*/  ULDC.U8 UR4, c[0x0][0x328] ;  /* 0x0000ca0000047ab9 */ /* 0x000fe40000000000 */
[----:B------:R-:W-:Y:S01]  /*0f40*/  ULDC UR10, c[0x0][0x1c8] ;  /* 0x00007200000a7ab9 */ /* 0x000fe20000000800 */
[----:B------:R-:W4:Y:S01]  /*0f50*/  S2UR UR38, SR_CTAID.Y ;  /* 0x00000000002679c3 */ /* 0x000f220000002600 */
[----:B------:R-:W-:-:S02]  /*0f60*/  ULDC UR9, c[0x0][0x214] ;  /* 0x0000850000097ab9 */ /* 0x000fc40000000800 */
[----:B------:R-:W-:Y:S02]  /*0f70*/  UISETP.NE.AND UP0, UPT, UR4, URZ, UPT ;  /* 0x0000003f0400728c */ /* 0x000fe4000bf05270 */
[----:B------:R-:W-:Y:S02]  /*0f80*/  UIADD3 UR9, UR9, 0x7f, URZ ;  /* 0x0000007f09097890 */ /* 0x000fe4000fffe03f */
[----:B------:R-:W-:Y:S02]  /*0f90*/  UISETP.NE.AND.EX UP1, UPT, URZ, UR11, UPT, UP1 ;  /* 0x0000000b3f00728c */ /* 0x000fe4000bf25310 */
[----:B------:R-:W-:Y:S01]  /*0fa0*/  USHF.R.S32.HI UR4, URZ, 0x1f, UR9 ;  /* 0x0000001f3f047899 */ /* 0x000fe20008011409 */
[----:B---3--:R-:W3:Y:S01]  /*0fb0*/  MUFU.RCP R6, R5 ;  /* 0x0000000500067308 */ /* 0x008ee20000001000 */
[----:B------:R-:W-:Y:S02]  /*0fc0*/  ULDC UR11, c[0x0][0x214] ;  /* 0x00008500000b7ab9 */ /* 0x000fe40000000800 */
[----:B------:R-:W-:Y:S01]  /*0fd0*/  ULEA.HI UR4, UR4, UR9, URZ, 0x7 ;  /* 0x0000000904047291 */ /* 0x000fe2000f8f383f */
[----:B-1----:R-:W-:Y:S01]  /*0fe0*/  IABS R0, R0 ;  /* 0x0000000000007213 */ /* 0x002fe20000000000 */
[----:B--2---:R-:W-:-:S02]  /*0ff0*/  ULOP3.LUT UR10, UR30, UR10, URZ, 0x3c, !UPT ;  /* 0x0000000a1e0a7292 */ /* 0x004fc4000f8e3c3f */
[----:B------:R-:W-:Y:S02]  /*1000*/  ULDC UR40, c[0x0][0x234] ;  /* 0x00008d0000287ab9 */ /* 0x000fe40000000800 */
[----:B------:R-:W-:Y:S02]  /*1010*/  ULDC.U8 UR12, c[0x0][0x3d0] ;  /* 0x0000f400000c7ab9 */ /* 0x000fe40000000000 */
[----:B------:R-:W-:Y:S01]  /*1020*/  ISETP.LE.AND P0, PT, RZ, UR10, PT ;  /* 0x0000000aff007c0c */ /* 0x000fe2000bf03270 */
[----:B------:R-:W-:Y:S02]  /*1030*/  ULDC UR10, c[0x0][0x1c0] ;  /* 0x00007000000a7ab9 */ /* 0x000fe40000000800 */
[----:B----4-:R-:W-:Y:S01]  /*1040*/  @UP0 UIMAD UR9, UR38, UR11, URZ ;  /* 0x0000000b260902a4 */ /* 0x010fe2000f8e023f */
[----:B---3--:R-:W-:Y:S01]  /*1050*/  IADD3 R6, R6, 0xffffffe, RZ ;  /* 0x0ffffffe06067810 */ /* 0x008fe20007ffe0ff */
[----:B------:R-:W-:Y:S02]  /*1060*/  ULDC UR39, c[0x0][0x22c] ;  /* 0x00008b0000277ab9 */ /* 0x000fe40000000800 */
[----:B------:R-:W-:Y:S01]  /*1070*/  @UP0 UIMAD UR40, UR30, UR40, UR9 ;  /* 0x000000281e2802a4 */ /* 0x000fe2000f8e0209 */
[----:B------:R-:W1:Y:S01]  /*1080*/  F2I.FTZ.U32.TRUNC.NTZ R7, R6 ;  /* 0x0000000600077305 */ /* 0x000e62000021f000 */
[----:B------:R-:W-:-:S02]  /*1090*/  @!UP0 UIMAD UR9, UR38, UR10, UR30 ;  /* 0x0000000a260982a4 */ /* 0x000fc4000f8e021e */
[----:B------:R-:W-:Y:S02]  /*10a0*/  UIMAD UR39, UR30, UR39, URZ ;  /* 0x000000271e2772a4 */ /* 0x000fe4000f8e023f */
[----:B------:R-:W-:Y:S02]  /*10b0*/  @!UP0 UIMAD UR40, UR9, UR11, URZ ;  /* 0x0000000b092882a4 */ /* 0x000fe4000f8e023f */
[----:B------:R-:W-:Y:S02]  /*10c0*/  UIMAD.WIDE UR10, UR38, 0x80, URZ ;  /* 0x00000080260a78a5 */ /* 0x000fe4000f8e023f */
[----:B------:R-:W-:Y:S02]  /*10d0*/  ULDC UR56, c[0x0][0x1c0] ;  /* 0x0000700000387ab9 */ /* 0x000fe40000000800 */
[----:B------:R-:W-:Y:S02]  /*10e0*/  USHF.R.S32.HI UR45, URZ, 0x1f, UR31 ;  /* 0x0000001f3f2d7899 */ /* 0x000fe4000801141f */
[----:B------:R-:W-:-:S02]  /*10f0*/  USHF.R.S32.HI UR44, URZ, 0x1f, UR8 ;  /* 0x0000001f3f2c7899 */ /* 0x000fc40008011408 */
[----:B------:R-:W-:Y:S01]  /*1100*/  USHF.R.S32.HI UR47, URZ, 0x1f, UR38 ;  /* 0x0000001f3f2f7899 */ /* 0x000fe20008011426 */
[--C-:B-1----:R-:W-:Y:S01]  /*1110*/  IMAD.MOV R2, RZ, RZ, -R7.reuse ;  /* 0x000000ffff027224 */ /* 0x102fe200078e0a07 */
[----:B------:R-:W-:Y:S01]  /*1120*/  USHF.R.S32.HI UR56, URZ, 0x1f, UR56 ;  /* 0x0000001f3f387899 */ /* 0x000fe20008011438 */
[----:B------:R-:W-:Y:S01]  /*1130*/  IMAD.MOV.U32 R6, RZ, RZ, RZ ;  /* 0x000000ffff067224 */ /* 0x000fe200078e00ff */
[----:B------:R-:W-:Y:S01]  /*1140*/  USEL UR53, UR10, URZ, UP1 ;  /* 0x0000003f0a357287 */ /* 0x000fe20008800000 */
[----:B------:R-:W-:Y:S01]  /*1150*/  IMAD R2, R2, R4, RZ ;  /* 0x0000000402027224 */ /* 0x000fe200078e02ff */
[----:B------:R-:W-:Y:S02]  /*1160*/  USEL UR52, UR11, URZ, UP1 ;  /* 0x0000003f0b347287 */ /* 0x000fe40008800000 */
[----:B------:R-:W-:Y:S01]  /*1170*/  USHF.R.S32.HI UR42, URZ, 0x7, UR4 ;  /* 0x000000073f2a7899 */ /* 0x000fe20008011404 */
[----:B------:R-:W-:Y:S01]  /*1180*/  IMAD.HI.U32 R7, R7, R2, R6 ;  /* 0x0000000207077227 */ /* 0x000fe200078e0006 */
[----:B------:R-:W-:-:S02]  /*1190*/  USHF.R.S32.HI UR9, URZ, 0x1f, UR30 ;  /* 0x0000001f3f097899 */ /* 0x000fc4000801141e */
[----:B------:R-:W-:-:S03]  /*11a0*/  USHF.R.S32.HI UR49, URZ, 0x1f, UR39 ;  /* 0x0000001f3f317899 */ /* 0x000fc60008011427 */
[----:B------:R-:W-:-:S04]  /*11b0*/  IMAD.HI.U32 R2, R7, R0, RZ ;  /* 0x0000000007027227 */ /* 0x000fc800078e00ff */
[----:B------:R-:W-:-:S04]  /*11c0*/  IMAD.MOV R5, RZ, RZ, -R2 ;  /* 0x000000ffff057224 */ /* 0x000fc800078e0a02 */
[C---:B------:R-:W-:Y:S02]  /*11d0*/  IMAD R5, R4.reuse, R5, R0 ;  /* 0x0000000504057224 */ /* 0x040fe400078e0200 */
[----:B------:R-:W1:Y:S03]  /*11e0*/  S2R R0, SR_CTAID.X ;  /* 0x0000000000007919 */ /* 0x000e660000002500 */
[----:B------:R-:W-:-:S13]  /*11f0*/  ISETP.GT.U32.AND P1, PT, R4, R5, PT ;  /* 0x000000050400720c */ /* 0x000fda0003f24070 */
[----:B------:R-:W-:Y:S01]  /*1200*/  @!P1 IMAD.IADD R5, R5, 0x1, -R4 ;  /* 0x0000000105059824 */ /* 0x000fe200078e0a04 */
[----:B------:R-:W-:Y:S02]  /*1210*/  @!P1 IADD3 R2, R2, 0x1, RZ ;  /* 0x0000000102029810 */ /* 0x000fe40007ffe0ff */
[----:B------:R-:W-:Y:S02]  /*1220*/  ISETP.NE.AND P1, PT, RZ, c[0x0][0x1c8], PT ;  /* 0x00007200ff007a0c */ /* 0x000fe40003f25270 */
[----:B------:R-:W-:Y:S01]  /*1230*/  ISETP.GE.U32.AND P2, PT, R5, R4, PT ;  /* 0x000000040500720c */ /* 0x000fe20003f46070 */
[----:B-1----:R-:W-:-:S04]  /*1240*/  IMAD.WIDE.U32 R4, R0, c[0x0][0x3d8], RZ ;  /* 0x0000f60000047a25 */ /* 0x002fc800078e00ff */
[----:B------:R-:W-:-:S08]  /*1250*/  IMAD R6, R0, c[0x0][0x3dc], R5 ;  /* 0x0000f70000067a24 */ /* 0x000fd000078e0205 */
[----:B------:R-:W-:Y:S02]  /*1260*/  @P2 IADD3 R2, R2, 0x1, RZ ;  /* 0x0000000102022810 */ /* 0x000fe40007ffe0ff */
[----:B------:R-:W-:Y:S01]  /*1270*/  ISETP.NE.AND P2, PT, RZ, UR12, PT ;  /* 0x0000000cff007c0c */ /* 0x000fe2000bf45270 */
[----:B------:R-:W-:Y:S02]  /*1280*/  ULOP3.LUT UR12, UR4, 0xffffff80, URZ, 0xc0, !UPT ;  /* 0xffffff80040c7892 */ /* 0x000fe4000f8ec03f */
[----:B------:R-:W-:Y:S01]  /*1290*/  @!P0 IMAD.MOV R2, RZ, RZ, -R2 ;  /* 0x000000ffff028224 */ /* 0x000fe200078e0a02 */
[----:B------:R-:W-:Y:S01]  /*12a0*/  PLOP3.LUT P0, PT, PT, PT, UP0, 0x80, 0x0 ;  /* 0x000000000000781c */ /* 0x000fe20003f0f008 */
[----:B------:R-:W-:Y:S01]  /*12b0*/  UIADD3 UR12, UR12, -0x80, URZ ;  /* 0xffffff800c0c7890 */ /* 0x000fe2000fffe03f */
[----:B------:R-:W-:Y:S02]  /*12c0*/  @!P1 LOP3.LUT R2, RZ, c[0x0][0x1c8], RZ, 0x33, !PT ;  /* 0x00007200ff029a12 */ /* 0x000fe400078e33ff */
[----:B------:R-:W-:Y:S01]  /*12d0*/  SEL R7, R4, RZ, P2 ;  /* 0x000000ff04077207 */ /* 0x000fe20001000000 */
[----:B------:R-:W-:Y:S01]  /*12e0*/  USHF.R.S32.HI UR13, URZ, 0x1f, UR12 ;  /* 0x0000001f3f0d7899 */ /* 0x000fe2000801140c */
[----:B------:R-:W-:-:S02]  /*12f0*/  SEL R6, R6, RZ, P2 ;  /* 0x000000ff06067207 */ /* 0x000fc40001000000 */
[----:B------:R-:W-:-:S05]  /*1300*/  SHF.R.S32.HI R0, RZ, 0x1f, R2 ;  /* 0x0000001fff007819 */ /* 0x000fca0000011402 */
[----:B------:R-:W-:Y:S05]  /*1310*/  @!P0 BRA `(.L_x_47) ;  /* 0x0000003000008947 */ /* 0x000fea0003800000 */
[----:B------:R-:W-:-:S04]  /*1320*/  UIMAD UR4, UR60, UR38, URZ ;  /* 0x000000263c0472a4 */ /* 0x000fc8000f8e023f */
[----:B------:R-:W-:Y:S01]  /*1330*/  UIMAD UR41, UR61, UR30, UR4 ;  /* 0x0000001e3d2972a4 */ /* 0x000fe2000f8e0204 */
[----:B------:R-:W-:Y:S05]  /*1340*/  BRA `(.L_x_48) ;  /* 0x0000004000007947 */ /* 0x000fea0003800000 */
.L_x_47:
[----:B------:R-:W-:Y:S02]  /*1350*/  ULDC UR4, c[0x0][0x1c0] ;  /* 0x0000700000047ab9 */ /* 0x000fe40000000800 */
[----:B------:R-:W-:Y:S02]  /*1360*/  UIMAD UR4, UR38, UR4, UR30 ;  /* 0x00000004260472a4 */ /* 0x000fe4000f8e021e */
[----:B------:R-:W-:Y:S02]  /*1370*/  ULDC UR10, c[0x0][0x224] ;  /* 0x00008900000a7ab9 */ /* 0x000fe40000000800 */
[----:B------:R-:W-:Y:S02]  /*1380*/  UIMAD UR41, UR4, UR10, URZ ;  /* 0x0000000a042972a4 */ /* 0x000fe4000f8e023f */
.L_x_48:
[----:B------:R-:W1:Y:S01]  /*1390*/  S2R R5, SR_TID.X ;  /* 0x0000000000057919 */ /* 0x000e620000002100 */
[----:B------:R-:W-:Y:S01]  /*13a0*/  ULDC.64 UR34, c[0x0][0x1a8] ;  /* 0x00006a0000227ab9 */ /* 0x000fe20000000a00 */
[----:B------:R-:W-:Y:S01]  /*13b0*/  IMAD.MOV.U32 R19, RZ, RZ, c[0x0][0x370] ;  /* 0x0000dc00ff137624 */ /* 0x000fe200078e00ff */
[----:B------:R-:W-:Y:S01]  /*13c0*/  UIMAD UR34, UR9, UR34, URZ ;  /* 0x00000022092272a4 */ /* 0x000fe2000f8e023f */
[----:B------:R-:W2:Y:S01]  /*13d0*/  S2R R20, SR_CTAID.Y ;  /* 0x0000000000147919 */ /* 0x000ea20000002600 */
[----:B------:R-:W-:Y:S01]  /*13e0*/  ULDC.64 UR10, c[0x0][0x378] ;  /* 0x0000de00000a7ab9 */ /* 0x000fe20000000a00 */
[----:B------:R-:W-:Y:S01]  /*13f0*/  SHF.R.S32.HI R194, RZ, 0x1f, R181 ;  /* 0x0000001fffc27819 */ /* 0x000fe200000114b5 */
[----:B------:R-:W-:-:S02]  /*1400*/  UIMAD UR4, UR9, UR10, URZ ;  /* 0x0000000a090472a4 */ /* 0x000fc4000f8e023f */
[----:B------:R-:W-:Y:S02]  /*1410*/  UIMAD UR48, UR30, UR35, UR34 ;  /* 0x000000231e3072a4 */ /* 0x000fe4000f8e0222 */
[----:B------:R-:W-:Y:S02]  /*1420*/  UIMAD UR46, UR30, UR11, UR4 ;  /* 0x0000000b1e2e72a4 */ /* 0x000fe4000f8e0204 */
[----:B------:R-:W-:Y:S02]  /*1430*/  ULDC.64 UR34, c[0x0][0x188] ;  /* 0x0000620000227ab9 */ /* 0x000fe40000000a00 */
[----:B------:R-:W-:Y:S02]  /*1440*/  ULDC.64 UR10, c[0x0][0x178] ;  /* 0x00005e00000a7ab9 */ /* 0x000fe40000000a00 */
[----:B------:R-:W-:Y:S02]  /*1450*/  UIMAD UR4, UR47, UR10, URZ ;  /* 0x0000000a2f0472a4 */ /* 0x000fe4000f8e023f */
[----:B------:R-:W-:-:S02]  /*1460*/  UIMAD UR34, UR47, UR34, URZ ;  /* 0x000000222f2272a4 */ /* 0x000fc4000f8e023f */
[----:B------:R-:W-:Y:S02]  /*1470*/  UIMAD UR43, UR38, UR11, UR4 ;  /* 0x0000000b262b72a4 */ /* 0x000fe4000f8e0204 */
[----:B------:R-:W-:Y:S01]  /*1480*/  UIMAD UR35, UR38, UR35, UR34 ;  /* 0x00000023262372a4 */ /* 0x000fe2000f8e0222 */
[----:B-1----:R-:W-:Y:S01]  /*1490*/  SHF.R.S32.HI R4, RZ, 0x1f, R5 ;  /* 0x0000001fff047819 */ /* 0x002fe20000011405 */
[----:B------:R-:W-:Y:S02]  /*14a0*/  ULDC.64 UR10, c[0x0][0x180] ;  /* 0x00006000000a7ab9 */ /* 0x000fe40000000a00 */
[----:B------:R-:W-:Y:S01]  /*14b0*/  UIADD3 UR31, UP0, UR8, UR31, URZ ;  /* 0x0000001f081f7290 */ /* 0x000fe2000ff1e03f */
[----:B------:R-:W-:Y:S01]  /*14c0*/  LEA.HI R10, R4, R5, RZ, 0x2 ;  /* 0x00000005040a7211 */ /* 0x000fe200078f10ff */
[----:B------:R-:W-:Y:S02]  /*14d0*/  UIMAD UR4, UR47, UR10, URZ ;  /* 0x0000000a2f0472a4 */ /* 0x000fe4000f8e023f */
[----:B------:R-:W-:Y:S01]  /*14e0*/  UIADD3.X UR34, UR45, UR44, URZ, UP0, !UPT ;  /* 0x0000002c2d227290 */ /* 0x000fe200087fe43f */
[----:B------:R-:W-:Y:S01]  /*14f0*/  LOP3.LUT R22, R10, 0xfffffffc, RZ, 0xc0, !PT ;  /* 0xfffffffc0a167812 */ /* 0x000fe200078ec0ff */
[----:B------:R-:W-:Y:S01]  /*1500*/  UIMAD UR9, UR38, UR11, UR4 ;  /* 0x0000000b260972a4 */ /* 0x000fe2000f8e0204 */
[----:B------:R-:W-:Y:S01]  /*1510*/  SHF.R.S32.HI R10, RZ, 0x2, R10 ;  /* 0x00000002ff0a7819 */ /* 0x000fe2000001140a */
[----:B------:R-:W-:-:S02]  /*1520*/  ULDC.64 UR36, c[0x0][0x368] ;  /* 0x0000da0000247ab9 */ /* 0x000fc40000000a00 */
[----:B------:R-:W-:Y:S01]  /*1530*/  IMAD.IADD R22, R5, 0x1, -R22 ;  /* 0x0000000105167824 */ /* 0x000fe200078e0a16 */
[----:B------:R-:W-:Y:S01]  /*1540*/  SHF.R.S32.HI R13, RZ, 0x1f, R10 ;  /* 0x0000001fff0d7819 */ /* 0x000fe2000001140a */
[----:B------:R-:W-:Y:S01]  /*1550*/  IMAD.WIDE.U32 R14, R10, c[0x0][0x1a0], RZ ;  /* 0x000068000a0e7a25 */ /* 0x000fe200078e00ff */
[----:B------:R-:W-:Y:S02]  /*1560*/  ULDC.64 UR10, c[0x0][0x1a0] ;  /* 0x00006800000a7ab9 */ /* 0x000fe40000000a00 */
[----:B------:R-:W-:Y:S01]  /*1570*/  UIMAD UR4, UR34, UR10, URZ ;  /* 0x0000000a220472a4 */ /* 0x000fe2000f8e023f */
[----:B------:R-:W-:Y:S01]  /*1580*/  IMAD.SHL.U32 R22, R22, 0x8, RZ ;  /* 0x0000000816167824 */ /* 0x000fe200078e00ff */
[----:B------:R-:W-:Y:S01]  /*1590*/  UIMAD UR36, UR47, UR36, URZ ;  /* 0x000000242f2472a4 */ /* 0x000fe2000f8e023f */
[C---:B------:R-:W-:Y:S01]  /*15a0*/  IMAD R9, R13.reuse, c[0x0][0x1a0], RZ ;  /* 0x000068000d097a24 */ /* 0x040fe200078e02ff */
[----:B------:R-:W-:Y:S01]  /*15b0*/  UIMAD UR4, UR31, UR11, UR4 ;  /* 0x0000000b1f0472a4 */ /* 0x000fe2000f8e0204 */
[----:B------:R-:W-:Y:S01]  /*15c0*/  IMAD R11, R13, c[0x0][0x198], RZ ;  /* 0x000066000d0b7a24 */ /* 0x000fe200078e02ff */
[--C-:B------:R-:W-:Y:S01]  /*15d0*/  SHF.R.S32.HI R23, RZ, 0x1f, R22.reuse ;  /* 0x0000001fff177819 */ /* 0x100fe20000011416 */
[----:B------:R-:W-:Y:S01]  /*15e0*/  IMAD R8, R10, c[0x0][0x1a4], R9 ;  /* 0x000069000a087a24 */ /* 0x000fe200078e0209 */
[----:B------:R-:W-:Y:S01]  /*15f0*/  ULDC.64 UR10, c[0x0][0x198] ;  /* 0x00006600000a7ab9 */ /* 0x000fe20000000a00 */
[----:B------:R-:W-:Y:S01]  /*1600*/  IMAD R9, R0, c[0x0][0x1b8], RZ ;  /* 0x00006e0000097a24 */ /* 0x000fe200078e02ff */
[----:B------:R-:W-:Y:S01]  /*1610*/  UIMAD UR30, UR38, UR37, UR36 ;  /* 0x00000025261e72a4 */ /* 0x000fe2000f8e0224 */
[----:B--2---:R-:W-:Y:S01]  /*1620*/  IMAD.WIDE.U32 R16, R20, c[0x0][0x188], R22 ;  /* 0x0000620014107a25 */ /* 0x004fe200078e0016 */
[----:B------:R-:W-:-:S02]  /*1630*/  UMOV UR47, 0x4 ;  /* 0x00000004002f7882 */ /* 0x000fc40000000000 */
[----:B------:R-:W-:Y:S01]  /*1640*/  ULDC.64 UR44, c[0x0][0x200] ;  /* 0x00008000002c7ab9 */ /* 0x000fe20000000a00 */
[----:B------:R-:W-:Y:S01]  /*1650*/  IMAD.IADD R15, R15, 0x1, R8 ;  /* 0x000000010f0f7824 */ /* 0x000fe200078e0208 */
[----:B------:R-:W-:Y:S01]  /*1660*/  IADD3 R17, R17, UR35, RZ ;  /* 0x0000002311117c10 */ /* 0x000fe2000fffe0ff */
[----:B------:R-:W-:Y:S01]  /*1670*/  IMAD.U32 R8, RZ, RZ, UR31 ;  /* 0x0000001fff087e24 */ /* 0x000fe2000f8e00ff */
[----:B------:R-:W-:Y:S01]  /*1680*/  ULDC UR36, c[0x0][0x224] ;  /* 0x0000890000247ab9 */ /* 0x000fe20000000800 */
[C---:B------:R-:W-:Y:S01]  /*1690*/  IMAD R9, R2.reuse, c[0x0][0x1bc], R9 ;  /* 0x00006f0002097a24 */ /* 0x040fe200078e0209 */
[----:B------:R-:W-:Y:S01]  /*16a0*/  ULDC UR35, c[0x0][0x22c] ;  /* 0x00008b0000237ab9 */ /* 0x000fe20000000800 */
[----:B------:R-:W-:Y:S01]  /*16b0*/  IMAD.WIDE.U32 R16, R2, c[0x0][0x1b8], R16 ;  /* 0x00006e0002107a25 */ /* 0x000fe200078e0010 */
[----:B------:R-:W-:-:S03]  /*16c0*/  UIMAD.WIDE UR36, UR38, UR36, UR12 ;  /* 0x00000024262472a5 */ /* 0x000fc6000f8e020c */
[----:B------:R-:W-:-:S04]  /*16d0*/  IMAD.WIDE.U32 R14, R8, c[0x0][0x1a0], R14 ;  /* 0x00006800080e7a25 */ /* 0x000fc800078e000e */
[----:B------:R-:W-:Y:S01]  /*16e0*/  IMAD.IADD R9, R17, 0x1, R9 ;  /* 0x0000000111097824 */ /* 0x000fe200078e0209 */
[----:B------:R-:W-:Y:S01]  /*16f0*/  IADD3 R12, P0, R16, R14, RZ ;  /* 0x0000000e100c7210 */ /* 0x000fe20007f1e0ff */
[----:B------:R-:W-:-:S03]  /*1700*/  IMAD.WIDE.U32 R16, R20, c[0x0][0x180], R22 ;  /* 0x0000600014107a25 */ /* 0x000fc600078e0016 */
[----:B------:R-:W-:Y:S01]  /*1710*/  IADD3.X R9, R9, UR4, R15, P0, !PT ;  /* 0x0000000409097c10 */ /* 0x000fe200087fe40f */
[----:B------:R-:W-:Y:S01]  /*1720*/  IMAD.WIDE.U32 R14, R10, c[0x0][0x198], RZ ;  /* 0x000066000a0e7a25 */ /* 0x000fe200078e00ff */
[----:B------:R-:W-:Y:S01]  /*1730*/  IADD3 R17, R17, UR9, RZ ;  /* 0x0000000911117c10 */ /* 0x000fe2000fffe0ff */
[----:B------:R-:W-:Y:S01]  /*1740*/  UIMAD UR4, UR34, UR10, URZ ;  /* 0x0000000a220472a4 */ /* 0x000fe2000f8e023f */
[----:B------:R-:W-:Y:S01]  /*1750*/  LEA R26, P1, R12, c[0x0][0x170], 0x1 ;  /* 0x00005c000c1a7a11 */ /* 0x000fe200078208ff */
[----:B------:R-:W-:Y:S01]  /*1760*/  IMAD R8, R10, c[0x0][0x19c], R11 ;  /* 0x000067000a087a24 */ /* 0x000fe200078e020b */
[----:B------:R-:W-:Y:S01]  /*1770*/  UIADD3 UR10, UR12, UR40, URZ ;  /* 0x000000280c0a7290 */ /* 0x000fe2000fffe03f */
[----:B------:R-:W-:Y:S01]  /*1780*/  IMAD R11, R0, c[0x0][0x1b0], RZ ;  /* 0x00006c00000b7a24 */ /* 0x000fe200078e02ff */
[----:B------:R-:W-:Y:S01]  /*1790*/  UIMAD UR4, UR31, UR11, UR4 ;  /* 0x0000000b1f0472a4 */ /* 0x000fe2000f8e0204 */
[----:B------:R-:W-:Y:S01]  /*17a0*/  IMAD.IADD R15, R15, 0x1, R8 ;  /* 0x000000010f0f7824 */ /* 0x000fe200078e0208 */
[----:B------:R-:W-:Y:S01]  /*17b0*/  LEA.HI.X R27, R12, c[0x0][0x174], R9, 0x1, P1 ;  /* 0x00005d000c1b7a11 */ /* 0x000fe200008f0c09 */
[----:B------:R-:W-:Y:S01]  /*17c0*/  IMAD.U32 R0, RZ, RZ, UR31 ;  /* 0x0000001fff007e24 */ /* 0x000fe2000f8e00ff */
[----:B------:R-:W-:Y:S01]  /*17d0*/  UIMAD.WIDE UR10, UR10, UR47, UR44 ;  /* 0x0000002f0a0a72a5 */ /* 0x000fe2000f8e022c */
[----:B------:R-:W-:-:S02]  /*17e0*/  IMAD R11, R2, c[0x0][0x1b4], R11 ;  /* 0x00006d00020b7a24 */ /* 0x000fc400078e020b */
[----:B------:R-:W-:-:S04]  /*17f0*/  IMAD.WIDE.U32 R16, R2, c[0x0][0x1b0], R16 ;  /* 0x00006c0002107a25 */ /* 0x000fc800078e0010 */
[----:B------:R-:W-:Y:S01]  /*1800*/  IMAD.WIDE.U32 R14, R0, c[0x0][0x198], R14 ;  /* 0x00006600000e7a25 */ /* 0x000fe200078e000e */
[----:B------:R-:W-:Y:S01]  /*1810*/  UMOV UR9, UR11 ;  /* 0x0000000b00097c82 */ /* 0x000fe20008000000 */
[----:B------:R-:W-:Y:S02]  /*1820*/  MOV R0, UR49 ;  /* 0x0000003100007c02 */ /* 0x000fe40008000f00 */
[----:B------:R-:W-:Y:S01]  /*1830*/  IMAD.IADD R11, R17, 0x1, R11 ;  /* 0x00000001110b7824 */ /* 0x000fe200078e020b */
[----:B------:R-:W-:Y:S01]  /*1840*/  IADD3 R18, P0, R16, R14, RZ ;  /* 0x0000000e10127210 */ /* 0x000fe20007f1e0ff */
[----:B------:R-:W-:Y:S01]  /*1850*/  IMAD.MOV.U32 R12, RZ, RZ, c[0x0][0x1a4] ;  /* 0x00006900ff0c7624 */ /* 0x000fe200078e00ff */
[----:B------:R-:W1:Y:S01]  /*1860*/  S2R R16, SR_CTAID.Z ;  /* 0x0000000000107919 */ /* 0x000e620000002700 */
[----:B------:R-:W-:Y:S01]  /*1870*/  IMAD.MOV.U32 R9, RZ, RZ, c[0x0][0x19c] ;  /* 0x00006700ff097624 */ /* 0x000fe200078e00ff */
[----:B------:R-:W-:Y:S01]  /*1880*/  IADD3.X R11, R11, UR4, R15, P0, !PT ;  /* 0x000000040b0b7c10 */ /* 0x000fe200087fe40f */
[----:B------:R-:W-:Y:S01]  /*1890*/  IMAD.WIDE.U32 R14, R20, c[0x0][0x368], R22 ;  /* 0x0000da00140e7a25 */ /* 0x000fe200078e0016 */
[----:B------:R-:W-:Y:S01]  /*18a0*/  IADD3 R10, P0, R10, UR12, RZ ;  /* 0x0000000c0a0a7c10 */ /* 0x000fe2000ff1e0ff */
[----:B------:R-:W-:-:S02]  /*18b0*/  UIADD3 UR4, UR42, -0x1, URZ ;  /* 0xffffffff2a047890 */ /* 0x000fc4000fffe03f */
[----:B------:R-:W-:Y:S01]  /*18c0*/  IMAD.U32 R2, RZ, RZ, UR39 ;  /* 0x00000027ff027e24 */ /* 0x000fe2000f8e00ff */
[----:B------:R-:W-:Y:S01]  /*18d0*/  IADD3.X R13, R13, UR13, RZ, P0, !PT ;  /* 0x0000000d0d0d7c10 */ /* 0x000fe200087fe4ff */
[C---:B------:R-:W-:Y:S01]  /*18e0*/  IMAD.WIDE.U32 R22, R10.reuse, c[0x0][0x190], R22 ;  /* 0x000064000a167a25 */ /* 0x040fe200078e0016 */
[----:B------:R-:W-:Y:S01]  /*18f0*/  IADD3 R15, R15, UR30, RZ ;  /* 0x0000001e0f0f7c10 */ /* 0x000fe2000fffe0ff */
[----:B------:R-:W-:Y:S02]  /*1900*/  ULEA.HI UR11, UR4, UR4, URZ, 0x1 ;  /* 0x00000004040b7291 */ /* 0x000fe4000f8f083f */
[C---:B------:R-:W-:Y:S02]  /*1910*/  IMAD R17, R13.reuse, c[0x0][0x190], RZ ;  /* 0x000064000d117a24 */ /* 0x040fe400078e02ff */
[----:B------:R-:W-:Y:S01]  /*1920*/  IMAD R13, R13, c[0x0][0x370], RZ ;  /* 0x0000dc000d0d7a24 */ /* 0x000fe200078e02ff */
[----:B------:R-:W-:Y:S01]  /*1930*/  ULOP3.LUT UR11, UR11, 0xfffffffe, URZ, 0xc0, !UPT ;  /* 0xfffffffe0b0b7892 */ /* 0x000fe2000f8ec03f */
[----:B------:R-:W-:-:S02]  /*1940*/  IMAD R8, R10, c[0x0][0x194], R17 ;  /* 0x000065000a087a24 */ /* 0x000fc400078e0211 */
[----:B------:R-:W-:Y:S01]  /*1950*/  IMAD.WIDE.U32 R14, R10, c[0x0][0x370], R14 ;  /* 0x0000dc000a0e7a25 */ /* 0x000fe200078e000e */
[----:B------:R-:W-:-:S03]  /*1960*/  UIADD3 UR11, UR4, -UR11, URZ ;  /* 0x8000000b040b7290 */ /* 0x000fc6000fffe03f */
[----:B------:R-:W-:Y:S01]  /*1970*/  IMAD.IADD R23, R23, 0x1, R8 ;  /* 0x0000000117177824 */ /* 0x000fe200078e0208 */
[----:B------:R-:W-:Y:S01]  /*1980*/  UISETP.NE.AND UP0, UPT, UR11, 0x1, UPT ;  /* 0x000000010b00788c */ /* 0x000fe2000bf05270 */
[----:B------:R-:W-:Y:S02]  /*1990*/  IMAD R8, R10, c[0x0][0x374], R13 ;  /* 0x0000dd000a087a24 */ /* 0x000fe400078e020d */
[----:B------:R-:W-:Y:S01]  /*19a0*/  IMAD.WIDE.U32 R20, R20, c[0x0][0x178], R22 ;  /* 0x00005e0014147a25 */ /* 0x000fe200078e0016 */
[----:B------:R-:W-:-:S03]  /*19b0*/  LEA R22, P0, R18, c[0x0][0x168], 0x1 ;  /* 0x00005a0012167a11 */ /* 0x000fc600078008ff */
[----:B------:R-:W-:Y:S01]  /*19c0*/  IMAD.IADD R15, R15, 0x1, R8 ;  /* 0x000000010f0f7824 */ /* 0x000fe200078e0208 */
[----:B------:R-:W-:Y:S01]  /*19d0*/  IADD3 R21, R21, UR43, RZ ;  /* 0x0000002b15157c10 */ /* 0x000fe2000fffe0ff */
[----:B------:R-:W-:Y:S01]  /*19e0*/  IMAD.MOV.U32 R13, RZ, RZ, c[0x0][0x1a0] ;  /* 0x00006800ff0d7624 */ /* 0x000fe200078e00ff */
[----:B------:R-:W-:Y:S01]  /*19f0*/  LEA.HI.X R23, R18, c[0x0][0x16c], R11, 0x1, P0 ;  /* 0x00005b0012177a11 */ /* 0x000fe200000f0c0b */
[----:B-1----:R-:W-:-:S03]  /*1a00*/  IMAD.WIDE.U32 R14, R16, c[0x0][0x378], R14 ;  /* 0x0000de00100e7a25 */ /* 0x002fc600078e000e */
[----:B------:R-:W-:Y:S01]  /*1a10*/  LEA R24, P1, R13, R26, 0x7 ;  /* 0x0000001a0d187211 */ /* 0x000fe200078238ff */
[----:B------:R-:W-:Y:S01]  /*1a20*/  IMAD.WIDE.U32 R16, R16, c[0x0][0x1a8], R20 ;  /* 0x00006a0010107a25 */ /* 0x000fe200078e0014 */
[----:B------:R-:W-:Y:S02]  /*1a30*/  IADD3 R10, R15, UR46, RZ ;  /* 0x0000002e0f0a7c10 */ /* 0x000fe4000fffe0ff */
[----:B------:R-:W-:Y:S01]  /*1a40*/  LEA.HI.X R25, R13, R27, R12, 0x7, P1 ;  /* 0x0000001b0d197211 */ /* 0x000fe200008f3c0c */
[----:B------:R-:W-:Y:S01]  /*1a50*/  IMAD.MOV.U32 R11, RZ, RZ, c[0x0][0x198] ;  /* 0x00006600ff0b7624 */ /* 0x000fe200078e00ff */
[----:B------:R-:W-:Y:S01]  /*1a60*/  IADD3 R8, R17, UR48, RZ ;  /* 0x0000003011087c10 */ /* 0x000fe2000fffe0ff */
[----:B------:R-:W-:Y:S01]  /*1a70*/  IMAD.MOV.U32 R15, RZ, RZ, c[0x0][0x190] ;  /* 0x00006400ff0f7624 */ /* 0x000fe200078e00ff */
[C---:B------:R-:W-:Y:S01]  /*1a80*/  LEA R206, P1, R16.reuse, c[0x0][0x160], 0x1 ;  /* 0x0000580010ce7a11 */ /* 0x040fe200078208ff */
[----:B------:R-:W-:Y:S01]  /*1a90*/  IMAD.MOV.U32 R13, RZ, RZ, c[0x0][0x194] ;  /* 0x00006500ff0d7624 */ /* 0x000fe200078e00ff */
[----:B------:R-:W-:Y:S01]  /*1aa0*/  LEA R20, P0, R11, R22, 0x7 ;  /* 0x000000160b147211 */ /* 0x000fe200078038ff */
[----:B------:R-:W-:Y:S01]  /*1ab0*/  IMAD.MOV.U32 R17, RZ, RZ, c[0x0][0x374] ;  /* 0x0000dd00ff117624 */ /* 0x000fe200078e00ff */
[----:B------:R-:W-:Y:S01]  /*1ac0*/  LEA.HI.X R207, R16, c[0x0][0x164], R8, 0x1, P1 ;  /* 0x0000590010cf7a11 */ /* 0x000fe200008f0c08 */
[----:B------:R-:W-:Y:S01]  /*1ad0*/  IMAD.SHL.U32 R8, R181, 0x4, RZ ;  /* 0x00000004b5087824 */ /* 0x000fe200078e00ff */
[----:B------:R-:W-:-:S02]  /*1ae0*/  LEA.HI.X R21, R11, R23, R9, 0x7, P0 ;  /* 0x000000170b157211 */ /* 0x000fc400000f3c09 */
[C---:B------:R-:W-:Y:S01]  /*1af0*/  LEA R204, P0, R14.reuse, c[0x0][0x330], 0x1 ;  /* 0x0000cc000ecc7a11 */ /* 0x040fe200078008ff */
[----:B------:R-:W-:Y:S01]  /*1b00*/  @P2 BAR.SYNC.DEFER_BLOCKING 0x0 ;  /* 0x0000000000002b1d */ /* 0x000fe20000010000 */
[C---:B------:R-:W-:Y:S02]  /*1b10*/  LEA R12, P1, R15.reuse, R206, 0x7 ;  /* 0x000000ce0f0c7211 */ /* 0x040fe400078238ff */
[----:B------:R-:W-:Y:S02]  /*1b20*/  LEA.HI.X R205, R14, c[0x0][0x334], R10, 0x1, P0 ;  /* 0x0000cd000ecd7a11 */ /* 0x000fe400000f0c0a */
[----:B------:R-:W-:Y:S02]  /*1b30*/  LEA.HI.X R13, R15, R207, R13, 0x7, P1 ;  /* 0x000000cf0f0d7211 */ /* 0x000fe400008f3c0d */
[----:B------:R-:W-:Y:S02]  /*1b40*/  IADD3 R14, P1, R8, UR10, RZ ;  /* 0x0000000a080e7c10 */ /* 0x000fe4000ff3e0ff */
[----:B------:R-:W-:-:S02]  /*1b50*/  LEA.HI R8, R4, R5, RZ, 0x5 ;  /* 0x0000000504087211 */ /* 0x000fc400078f28ff */
[----:B------:R-:W-:Y:S02]  /*1b60*/  LEA R16, P2, R19, R204, 0x7 ;  /* 0x000000cc13107211 */ /* 0x000fe400078438ff */
[----:B------:R-:W-:Y:S02]  /*1b70*/  LOP3.LUT R4, R8, 0xffffffe0, RZ, 0xc0, !PT ;  /* 0xffffffe008047812 */ /* 0x000fe400078ec0ff */
[----:B------:R-:W-:Y:S02]  /*1b80*/  SHF.L.U64.HI R10, R181, 0x2, R194 ;  /* 0x00000002b50a7819 */ /* 0x000fe400000102c2 */
[----:B------:R-:W-:Y:S01]  /*1b90*/  IADD3 R11, R182, 0x1000, RZ ;  /* 0x00001000b60b7810 */ /* 0x000fe20007ffe0ff */
[----:B------:R-:W-:Y:S01]  /*1ba0*/  IMAD.IADD R4, R5, 0x1, -R4 ;  /* 0x0000000105047824 */ /* 0x000fe200078e0a04 */
[----:B------:R-:W-:Y:S02]  /*1bb0*/  SHF.R.S32.HI R5, RZ, 0x5, R8 ;  /* 0x00000005ff057819 */ /* 0x000fe40000011408 */
[----:B------:R-:W-:-:S02]  /*1bc0*/  PLOP3.LUT P0, PT, PT, PT, UP0, 0x80, 0x0 ;  /* 0x000000000000781c */ /* 0x000fc40003f0f008 */
[----:B------:R-:W-:Y:S01]  /*1bd0*/  LEA.HI.X R17, R19, R205, R17, 0x7, P2 ;  /* 0x000000cd13117211 */ /* 0x000fe200010f3c11 */
[----:B------:R-:W-:Y:S01]  /*1be0*/  IMAD R5, R5, UR55, R4 ;  /* 0x0000003705057c24 */ /* 0x000fe2000f8e0204 */
[----:B------:R-:W-:Y:S02]  /*1bf0*/  IADD3.X R15, R10, UR9, RZ, P1, !PT ;  /* 0x000000090a0f7c10 */ /* 0x000fe40008ffe4ff */
[----:B------:R-:W-:Y:S02]  /*1c00*/  SHF.L.U32 R9, R182, 0x1, RZ ;  /* 0x00000001b6097819 */ /* 0x000fe400000006ff */
[----:B------:R-:W-:Y:S01]  /*1c10*/  IADD3 R2, P2, P1, R5, UR57, R2 ;  /* 0x0000003905027c10 */ /* 0x000fe2000f95e002 */
[----:B------:R-:W-:Y:S01]  /*1c20*/  UIMAD UR13, UR56, UR35, UR58 ;  /* 0x00000023380d72a4 */ /* 0x000fe2000f8e023a */
[----:B------:R-:W-:Y:S01]  /*1c30*/  SHF.R.S32.HI R5, RZ, 0x1f, R5 ;  /* 0x0000001fff057819 */ /* 0x000fe20000011405 */
[----:B------:R-:W-:Y:S01]  /*1c40*/  @!PT LDS RZ, [RZ] ;  /* 0x00000000fffff984 */ /* 0x000fe20000000800 */
[----:B------:R-:W-:Y:S01]  /*1c50*/  @!PT LDS RZ, [RZ] ;  /* 0x00000000fffff984 */ /* 0x000fe20000000800 */
[----:B------:R-:W-:Y:S01]  /*1c60*/  @!PT LDS RZ, [RZ] ;  /* 0x00000000fffff984 */ /* 0x000fe20000000800 */
[----:B------:R1:W-:Y:S01]  /*1c70*/  LDGSTS.E.BYPASS.LTC128B.128 [R9+0x8000], [R26.64] ;  /* 0x080000001a097fae */ /* 0x0003e2000b901d60 */
[----:B------:R-:W-:-:S02]  /*1c80*/  SEL R11, R11, R182, !P0 ;  /* 0x000000b60b0b7207 */ /* 0x000fc40004000000 */
[----:B------:R-:W-:Y:S01]  /*1c90*/  IADD3.X R5, R5, UR59, R0, P2, P1 ;  /* 0x0000003b05057c10 */ /* 0x000fe200097e2400 */
[----:B------:R1:W-:Y:S01]  /*1ca0*/  LDGSTS.E.BYPASS.LTC128B.128 [R9+0x9000], [R24.64] ;  /* 0x0900000018097fae */ /* 0x0003e2000b901d60 */
[----:B------:R-:W-:Y:S02]  /*1cb0*/  SHF.L.U32 R202, R11, 0x1, RZ ;  /* 0x000000010bca7819 */ /* 0x000fe400000006ff */
[----:B------:R-:W-:Y:S01]  /*1cc0*/  IADD3 R4, P1, R2, R7, RZ ;  /* 0x0000000702047210 */ /* 0x000fe20007f3e0ff */
[----:B------:R-:W0:Y:S01]  /*1cd0*/  LDGDEPBAR ;  /* 0x00000000000079af */ /* 0x000e220000000000 */
[----:B------:R-:W-:-:S03]  /*1ce0*/  UIADD3 UR13, UR51, UR13, URZ ;  /* 0x0000000d330d7290 */ /* 0x000fc6000fffe03f */
[----:B------:R1:W-:Y:S01]  /*1cf0*/  LDGSTS.E.BYPASS.LTC128B.128 [R9+0x4000], [R204.64] ;  /* 0x04000000cc097fae */ /* 0x0003e2000b901d60 */
[----:B------:R-:W-:-:S03]  /*1d00*/  IMAD.X R5, R5, 0x1, R6, P1 ;  /* 0x0000000105057824 */ /* 0x000fc600008e0606 */
[----:B------:R1:W-:Y:S01]  /*1d10*/  LDGSTS.E.BYPASS.LTC128B.128 [R9+0x5000], [R16.64] ;  /* 0x0500000010097fae */ /* 0x0003e2000b901d60 */
[----:B------:R-:W-:-:S03]  /*1d20*/  IMAD.U32 R6, RZ, RZ, UR50 ;  /* 0x00000032ff067e24 */ /* 0x000fc6000f8e00ff */
[----:B------:R1:W-:Y:S04]  /*1d30*/  LDGSTS.E.BYPASS.LTC128B.128 [R202], [R206.64] ;  /* 0x00000000ceca7fae */ /* 0x0003e8000b901d60 */
[----:B------:R1:W-:Y:S01]  /*1d40*/  LDGSTS.E.BYPASS.LTC128B.128 [R202+0x1000], [R12.64] ;  /* 0x010000000cca7fae */ /* 0x0003e2000b901d60 */
[----:B------:R-:W-:-:S03]  /*1d50*/  ULDC UR35, c[0x0][0x214] ;  /* 0x0000850000237ab9 */ /* 0x000fc60000000800 */
[----:B------:R1:W-:Y:S04]  /*1d60*/  LDGSTS.E.BYPASS.LTC128B.128 [R9+0x6000], [R22.64] ;  /* 0x0600000016097fae */ /* 0x0003e8000b901d60 */
[----:B------:R1:W-:Y:S04]  /*1d70*/  LDGSTS.E.BYPASS.LTC128B.128 [R9+0x7000], [R20.64] ;  /* 0x0700000014097fae */ /* 0x0003e8000b901d60 */
[----:B------:R-:W0:Y:S01]  /*1d80*/  LDGDEPBAR ;  /* 0x00000000000079af */ /* 0x000e220000000000 */
[----:B------:R-:W-:-:S03]  /*1d90*/  UIADD3 UR11, UP0, UR36, UR53, URZ ;  /* 0x00000035240b7290 */ /* 0x000fc6000ff1e03f */
[----:B------:R1:W5:Y:S01]  /*1da0*/  LDG.E R201, [R14.64] ;  /* 0x000000200ec97981 */ /* 0x000362000c1e1900 */
[----:B------:R-:W-:Y:S02]  /*1db0*/  UIADD3.X UR36, UR37, UR52, URZ, UP0, !UPT ;  /* 0x0000003425247290 */ /* 0x000fe400087fe43f */
[----:B------:R-:W-:Y:S01]  /*1dc0*/  UIMAD UR13, UR13, UR11, URZ ;  /* 0x0000000b0d0d72a4 */ /* 0x000fe2000f8e023f */
[----:B------:R-:W-:Y:S01]  /*1dd0*/  IMAD.WIDE.U32 R4, R6, UR11, R4 ;  /* 0x0000000b06047c25 */ /* 0x000fe2000f8e0004 */
[----:B------:R-:W-:Y:S01]  /*1de0*/  UIADD3 UR11, -UR5, UR35, UR8 ;  /* 0x00000023050b7290 */ /* 0x000fe2000fffe108 */
[----:B------:R1:W5:Y:S01]  /*1df0*/  LDG.E R200, [R14.64+0x20] ;  /* 0x000020200ec87981 */ /* 0x000362000c1e1900 */
[----:B------:R-:W-:Y:S02]  /*1e00*/  UIMAD UR13, UR36, UR50, UR13 ;  /* 0x00000032240d72a4 */ /* 0x000fe4000f8e020d */
[----:B------:R-:W-:Y:S01]  /*1e10*/  ULDC UR35, c[0x0][0x2e8] ;  /* 0x0000ba0000237ab9 */ /* 0x000fe20000000800 */
[----:B------:R1:W5:Y:S01]  /*1e20*/  LDG.E R199, [R14.64+0x100] ;  /* 0x000100200ec77981 */ /* 0x000362000c1e1900 */
[----:B------:R-:W-:-:S02]  /*1e30*/  UIADD3 UR11, UR11, -UR35, URZ ;  /* 0x800000230b0b7290 */ /* 0x000fc4000fffe03f */
[----:B------:R-:W-:Y:S01]  /*1e40*/  IADD3 R0, R5, UR13, RZ ;  /* 0x0000000d05007c10 */ /* 0x000fe2000fffe0ff */
[----:B------:R1:W5:Y:S01]  /*1e50*/  LDG.E R198, [R14.64+0x120] ;  /* 0x000120200ec67981 */ /* 0x000362000c1e1900 */
[----:B------:R-:W-:Y:S01]  /*1e60*/  USHF.R.S32.HI UR13, URZ, 0x1f, UR11 ;  /* 0x0000001f3f0d7899 */ /* 0x000fe2000801140b */
[----:B------:R-:W-:Y:S01]  /*1e70*/  LEA R208, P1, R4, c[0x0][0x350], 0x2 ;  /* 0x0000d40004d07a11 */ /* 0x000fe200078210ff */
[----:B------:R-:W-:Y:S01]  /*1e80*/  UIADD3 UR36, UR12, UR41, URZ ;  /* 0x000000290c247290 */ /* 0x000fe2000fffe03f */
[----:B------:R-:W-:Y:S01]  /*1e90*/  IMAD.U32 R7, RZ, RZ, UR51 ;  /* 0x00000033ff077e24 */ /* 0x000fe2000f8e00ff */
[----:B------:R-:W-:Y:S01]  /*1ea0*/  ULEA.HI UR13, UR13, UR11, URZ, 0x7 ;  /* 0x0000000b0d0d7291 */ /* 0x000fe2000f8f383f */
[----:B------:R-:W-:-:S04]  /*1eb0*/  DEPBAR.LE SB0, 0x1 ;  /* 0x000080400000791a */ /* 0x000fc80000000000 */
[----:B------:R-:W-:Y:S01]  /*1ec0*/  USHF.R.S32.HI UR13, URZ, 0x7, UR13 ;  /* 0x000000073f0d7899 */ /* 0x000fe2000801140d */
[----:B------:R-:W-:Y:S01]  /*1ed0*/  BAR.SYNC.DEFER_BLOCKING 0x0 ;  /* 0x0000000000007b1d */ /* 0x000fe20000010000 */
[----:B------:R-:W-:Y:S01]  /*1ee0*/  LEA.HI.X R209, R4, c[0x0][0x354], R0, 0x2, P1 ;  /* 0x0000d50004d17a11 */ /* 0x000fe200008f1400 */
[----:B------:R-:W-:Y:S01]  /*1ef0*/  CS2R R94, SRZ ;  /* 0x00000000005e7805 */ /* 0x000fe2000001ff00 */
[----:B------:R-:W-:Y:S01]  /*1f00*/  UISETP.LT.AND UP0, UPT, URZ, UR13, UPT ;  /* 0x0000000d3f00728c */ /* 0x000fe2000bf01270 */
[----:B------:R-:W-:Y:S01]  /*1f10*/  CS2R R92, SRZ ;  /* 0x00000000005c7805 */ /* 0x000fe2000001ff00 */
[----:B------:R-:W-:Y:S01]  /*1f20*/  CS2R R98, SRZ ;  /* 0x0000000000627805 */ /* 0x000fe2000001ff00 */
[----:B------:R-:W-:Y:S01]  /*1f30*/  ULDC.64 UR38, c[0x0][0x3c8] ;  /* 0x0000f20000267ab9 */ /* 0x000fe20000000a00 */
[----:B------:R-:W-:Y:S01]  /*1f40*/  CS2R R96, SRZ ;  /* 0x0000000000607805 */ /* 0x000fe2000001ff00 */
[----:B------:R-:W-:Y:S01]  /*1f50*/  USEL UR13, URZ, UR13, !UP0 ;  /* 0x0000000d3f0d7287 */ /* 0x000fe2000c000000 */
[----:B------:R-:W-:Y:S01]  /*1f60*/  CS2R R90, SRZ ;  /* 0x00000000005a7805 */ /* 0x000fe2000001ff00 */
[----:B------:R-:W-:Y:S01]  /*1f70*/  UIMAD.WIDE UR36, UR36, UR47, UR38 ;  /* 0x0000002f242472a5 */ /* 0x000fe2000f8e0226 */
[----:B------:R-:W-:Y:S01]  /*1f80*/  CS2R R88, SRZ ;  /* 0x0000000000587805 */ /* 0x000fe2000001ff00 */
[----:B------:R-:W-:Y:S01]  /*1f90*/  UISETP.GT.AND UP0, UPT, UR42, UR13, UPT ;  /* 0x0000000d2a00728c */ /* 0x000fe2000bf04270 */
[----:B------:R-:W-:Y:S01]  /*1fa0*/  CS2R R86, SRZ ;  /* 0x0000000000567805 */ /* 0x000fe2000001ff00 */
[----:B------:R-:W-:Y:S01]  /*1fb0*/  CS2R R84, SRZ ;  /* 0x0000000000547805 */ /* 0x000fe2000001ff00 */
[----:B------:R-:W-:Y:S01]  /*1fc0*/  CS2R R78, SRZ ;  /* 0x00000000004e7805 */ /* 0x000fe2000001ff00 */
[----:B------:R-:W-:Y:S01]  /*1fd0*/  CS2R R76, SRZ ;  /* 0x00000000004c7805 */ /* 0x000fe2000001ff00 */
[----:B------:R-:W-:Y:S01]  /*1fe0*/  CS2R R82, SRZ ;  /* 0x0000000000527805 */ /* 0x000fe2000001ff00 */
[----:B------:R-:W-:Y:S01]  /*1ff0*/  PLOP3.LUT P1, PT, PT, PT, UP0, 0x80, 0x0 ;  /* 0x000000000000781c */ /* 0x000fe20003f2f008 */
[----:B------:R-:W-:Y:S01]  /*2000*/  CS2R R80, SRZ ;  /* 0x0000000000507805 */ /* 0x000fe2000001ff00 */
[----:B------:R-:W-:Y:S01]  /*2010*/  CS2R R74, SRZ ;  /* 0x00000000004a7805 */ /* 0x000fe2000001ff00 */
[----:B------:R-:W-:Y:S01]  /*2020*/  CS2R R72, SRZ ;  /* 0x0000000000487805 */ /* 0x000fe2000001ff00 */
[----:B------:R-:W-:Y:S01]  /*2030*/  CS2R R70, SRZ ;  /* 0x0000000000467805 */ /* 0x000fe2000001ff00 */
[----:B------:R-:W-:Y:S01]  /*2040*/  CS2R R68, SRZ ;  /* 0x0000000000447805 */ /* 0x000fe2000001ff00 */
[----:B------:R1:W2:Y:S04]  /*2050*/  LDSM.16.M88.4 R132, [R174+0x8000] ;  /* 0x00800000ae84783b */ /* 0x0002a80000000200 */
[----:B------:R1:W3:Y:S04]  /*2060*/  LDSM.16.M88.4 R136, [R174+0x8400] ;  /* 0x00840000ae88783b */ /* 0x0002e80000000200 */
[----:B------:R1:W4:Y:S04]  /*2070*/  LDSM.16.M88.4 R140, [R174+0x8800] ;  /* 0x00880000ae8c783b */ /* 0x0003280000000200 */
[----:B------:R1:W1:Y:S04]  /*2080*/  LDSM.16.M88.4 R144, [R174+0x8c00] ;  /* 0x008c0000ae90783b */ /* 0x0002680000000200 */
[----:B------:R1:W1:Y:S04]  /*2090*/  LDSM.16.M88.4 R148, [R167+0x8000] ;  /* 0x00800000a794783b */ /* 0x0002680000000200 */
[----:B------:R1:W1:Y:S04]  /*20a0*/  LDSM.16.M88.4 R152, [R167+0x8400] ;  /* 0x00840000a798783b */ /* 0x0002680000000200 */
[----:B------:R1:W1:Y:S04]  /*20b0*/  LDSM.16.M88.4 R156, [R167+0x8800] ;  /* 0x00880000a79c783b */ /* 0x0002680000000200 */
[----:B------:R1:W1:Y:S01]  /*20c0*/  LDSM.16.M88.4 R160, [R167+0x8c00] ;  /* 0x008c0000a7a0783b */ /* 0x0002620000000200 */
[----:B------:R-:W-:Y:S05]  /*20d0*/  @!P1 BRA `(.L_x_49) ;  /* 0x00003cb000009947 */ /* 0x000fea0003800000 */
[----:B------:R-:W-:Y:S01]  /*20e0*/  IADD3 R169, R176, 0x1000, RZ ;  /* 0x00001000b0a97810 */ /* 0x000fe20007ffe0ff */
[----:B------:R-:W-:Y:S01]  /*20f0*/  ULDC UR11, c[0x0][0x214] ;  /* 0x00008500000b7ab9 */ /* 0x000fe20000000800 */
[----:B------:R-:W-:Y:S01]  /*2100*/  IADD3 R168, R177, 0x1000, RZ ;  /* 0x00001000b1a87810 */ /* 0x000fe20007ffe0ff */
[----:B------:R-:W-:Y:S01]  /*2110*/  UIADD3 UR30, UR8, UR11, URZ ;  /* 0x0000000b081e7290 */ /* 0x000fe2000fffe03f */
[----:B------:R-:W-:Y:S01]  /*2120*/  SEL R169, R169, R176, !P0 ;  /* 0x000000b0a9a97207 */ /* 0x000fe20004000000 */
[----:B------:R-:W-:Y:S01]  /*2130*/  IMAD.MOV.U32 R95, RZ, RZ, RZ ;  /* 0x000000ffff5f7224 */ /* 0x000fe200078e00ff */
[----:B------:R-:W-:Y:S01]  /*2140*/  SEL R168, R168, R177, !P0 ;  /* 0x000000b1a8a87207 */ /* 0x000fe20004000000 */
[----:B------:R-:W-:-:S02]  /*2150*/  UMOV UR12, UR36 ;  /* 0x00000024000c7c82 */ /* 0x000fc40008000000 */
[----:B------:R-:W-:Y:S01]  /*2160*/  IMAD.SHL.U32 R169, R169, 0x2, RZ ;  /* 0x00000002a9a97824 */ /* 0x000fe200078e00ff */
[----:B------:R-:W-:Y:S01]  /*2170*/  UIADD3 UR30, -UR5, 0x80, UR30 ;  /* 0x00000080051e7890 */ /* 0x000fe2000fffe11e */
[----:B------:R-:W-:Y:S01]  /*2180*/  IMAD.SHL.U32 R168, R168, 0x2, RZ ;  /* 0x00000002a8a87824 */ /* 0x000fe200078e00ff */
[----:B------:R-:W-:Y:S02]  /*2190*/  UMOV UR11, UR37 ;  /* 0x00000025000b7c82 */ /* 0x000fe40008000000 */
[----:B------:R-:W-:Y:S01]  /*21a0*/  IMAD.MOV.U32 R197, RZ, RZ, c[0x0][0x22c] ;  /* 0x00008b00ffc57624 */ /* 0x000fe200078e00ff */
[----:B------:R-:W-:Y:S01]  /*21b0*/  MOV R0, 0x1 ;  /* 0x0000000100007802 */ /* 0x000fe20000000f00 */
[----:B------:R-:W-:Y:S01]  /*21c0*/  IMAD.SHL.U32 R2, R177, 0x2, RZ ;  /* 0x00000002b1027824 */ /* 0x000fe200078e00ff */
[----:B------:R-:W-:Y:S01]  /*21d0*/  IADD3 R193, R181, -0x80, RZ ;  /* 0xffffff80b5c17810 */ /* 0x000fe20007ffe0ff */
[----:B------:R-:W-:Y:S01]  /*21e0*/  IMAD R197, R197, c[0x0][0x1c0], RZ ;  /* 0x00007000c5c57a24 */ /* 0x000fe200078e02ff */
[C---:B------:R-:W-:Y:S02]  /*21f0*/  IADD3 R195, R181.reuse, -c[0x0][0x214], R0 ;  /* 0x80008500b5c37a10 */ /* 0x040fe40007ffe000 */
[----:B------:R-:W-:Y:S01]  /*2200*/  SHF.L.U64.HI R194, R181, 0x2, R194 ;  /* 0x00000002b5c27819 */ /* 0x000fe200000102c2 */
[----:B------:R-:W-:Y:S01]  /*2210*/  IMAD.SHL.U32 R193, R193, 0x4, RZ ;  /* 0x00000004c1c17824 */ /* 0x000fe200078e00ff */
[----:B------:R-:W-:Y:S01]  /*2220*/  SHF.L.U32 R196, R181, 0x2, RZ ;  /* 0x00000002b5c47819 */ /* 0x000fe200000006ff */
[----:B------:R-:W-:Y:S01]  /*2230*/  IMAD.U32 R197, R197, -0x80, RZ ;  /* 0xffffff80c5c57824 */ /* 0x000fe200078e00ff */
[----:B------:R-:W-:-:S02]  /*2240*/  IADD3 R0, R2, R175, RZ ;  /* 0x000000af02007210 */ /* 0x000fc40007ffe0ff */
.L_x_52:
[----:B------:R-:W0:Y:S01]  /*2250*/  LDGDEPBAR ;  /* 0x00000000000079af */ /* 0x000e220000000000 */
[----:B------:R-:W-:Y:S01]  /*2260*/  IMAD.IADD R178, R175, 0x1, R168 ;  /* 0x00000001afb27824 */ /* 0x000fe200078e02a8 */
[----:B------:R-:W-:Y:S01]  /*2270*/  USHF.L.U32 UR8, UR4, 0x7, URZ ;  /* 0x0000000704087899 */ /* 0x000fe2000800063f */
[----:B------:R-:W-:Y:S01]  /*2280*/  MOV R203, UR29 ;  /* 0x0000001d00cb7c02 */ /* 0x000fe20008000f00 */
[----:B------:R-:W-:Y:S01]  /*2290*/  UISETP.GT.AND UP3, UPT, UR4, UR13, UPT ;  /* 0x0000000d0400728c */ /* 0x000fe2000bf64270 */
[C---:B-----5:R-:W-:Y:S01]  /*22a0*/  FSETP.NEU.FTZ.AND P1, PT, R201.reuse, -INF , PT ;  /* 0xff800000c900780b */ /* 0x060fe20003f3d000 */
[----:B------:R-:W-:Y:S02]  /*22b0*/  UISETP.GE.AND UP0, UPT, UR8, UR30, UPT ;  /* 0x0000001e0800728c */ /* 0x000fe4000bf06270 */
[----:B------:R-:W-:Y:S04]  /*22c0*/  IMAD.U32 R210, RZ, RZ, UR8 ;  /* 0x00000008ffd27e24 */ /* 0x000fe8000f8e00ff */
[----:B------:R-:W-:Y:S01]  /*22d0*/  PLOP3.LUT P0, PT, PT, PT, UP0, 0x80, 0x0 ;  /* 0x000000000000781c */ /* 0x000fe20003f0f008 */
[----:B------:R-:W-:Y:S04]  /*22e0*/  DEPBAR.LE SB0, 0x0 ;  /* 0x000080000000791a */ /* 0x000fe80000000000 */
[----:B------:R-:W-:Y:S08]  /*22f0*/  BAR.SYNC.DEFER_BLOCKING 0x0 ;  /* 0x0000000000007b1d */ /* 0x000ff00000010000 */
[----:B------:R-:W-:Y:S01]  /*2300*/  @!P0 IADD3 R213, R210, UR5, R195 ;  /* 0x00000005d2d58c10 */ /* 0x000fe2000fffe0c3 */
[----:B------:R-:W-:Y:S03]  /*2310*/  FMUL.FTZ R210, R201, 1.4426950216293334961 ;  /* 0x3fb8aa3bc9d27820 */ /* 0x000fe60000410000 */
[----:B------:R-:W-:Y:S01]  /*2320*/  @!P0 IADD3 R212, R213, 0x40, RZ ;  /* 0x00000040d5d48810 */ /* 0x000fe20007ffe0ff */
[----:B------:R-:W-:Y:S08]  /*2330*/  LDSM.16.M88.4 R100, [R168] ;  /* 0x00000000a864783b */ /* 0x000ff00000000200 */
[----:B------:R-:W4:Y:S08]  /*2340*/  LDSM.16.M88.4 R104, [R174+0x6000] ;  /* 0x00600000ae68783b */ /* 0x000f300000000200 */
[----:B------:R-:W3:Y:S08]  /*2350*/  LDSM.16.M88.4 R108, [R168+0x1000] ;  /* 0x00100000a86c783b */ /* 0x000ef00000000200 */
[----:B------:R-:W2:Y:S08]  /*2360*/  LDSM.16.M88.4 R112, [R174+0x6400] ;  /* 0x00640000ae70783b */ /* 0x000eb00000000200 */
[----:B------:R-:W1:Y:S08]  /*2370*/  LDSM.16.M88.4 R116, [R174+0x6800] ;  /* 0x00680000ae74783b */ /* 0x000e700000000200 */
[----:B------:R-:W1:Y:S01]  /*2380*/  LDSM.16.M88.4 R120, [R174+0x6c00] ;  /* 0x006c0000ae78783b */ /* 0x000e620000000200 */
[-C--:B----4-:R-:W-:Y:S07]  /*2390*/  HMMA.16816.F32.BF16 R4, R100, R104.reuse, RZ ;  /* 0x000000686404723c */ /* 0x090fee00000418ff */
[----:B------:R-:W-:Y:S01]  /*23a0*/  LDSM.16.M88.4 R124, [R178] ;  /* 0x00000000b27c783b */ /* 0x000fe20000000200 */
[C---:B-1-3--:R-:W-:Y:S07]  /*23b0*/  HMMA.16816.F32.BF16 R8, R108.reuse, R104, RZ ;  /* 0x000000686c08723c */ /* 0x04afee00000418ff */
[----:B------:R-:W1:Y:S01]  /*23c0*/  LDSM.16.M88.4 R128, [R167+0x6000] ;  /* 0x00600000a780783b */ /* 0x000e620000000200 */
[-C--:B------:R-:W-:Y:S08]  /*23d0*/  HMMA.16816.F32.BF16 R12, R108, R106.reuse, RZ ;  /* 0x0000006a6c0c723c */ /* 0x080ff000000418ff */
[C---:B------:R-:W-:Y:S01]  /*23e0*/  HMMA.16816.F32.BF16 R16, R100.reuse, R106, RZ ;  /* 0x0000006a6410723c */ /* 0x040fe200000418ff */
[----:B------:R-:W-:Y:S07]  /*23f0*/  LDSM.16.M88.4 R104, [R167+0x6400] ;  /* 0x00640000a768783b */ /* 0x000fee0000000200 */
[-C--:B--2---:R-:W-:Y:S08]  /*2400*/  HMMA.16816.F32.BF16 R20, R100, R112.reuse, RZ ;  /* 0x000000706414723c */ /* 0x084ff000000418ff */
[C---:B------:R-:W-:Y:S08]  /*2410*/  HMMA.16816.F32.BF16 R24, R108.reuse, R112, RZ ;  /* 0x000000706c18723c */ /* 0x040ff000000418ff */
[-C--:B------:R-:W-:Y:S08]  /*2420*/  HMMA.16816.F32.BF16 R28, R108, R114.reuse, RZ ;  /* 0x000000726c1c723c */ /* 0x080ff000000418ff */
[C---:B------:R-:W-:Y:S08]  /*2430*/  HMMA.16816.F32.BF16 R32, R100.reuse, R114, RZ ;  /* 0x000000726420723c */ /* 0x040ff000000418ff */
[-C--:B------:R-:W-:Y:S08]  /*2440*/  HMMA.16816.F32.BF16 R36, R100, R116.reuse, RZ ;  /* 0x000000746424723c */ /* 0x080ff000000418ff */
[C---:B------:R-:W-:Y:S07]  /*2450*/  HMMA.16816.F32.BF16 R40, R108.reuse, R116, RZ ;  /* 0x000000746c28723c */ /* 0x040fee00000418ff */
[----:B------:R-:W-:Y:S01]  /*2460*/  @!P0 IMNMX R116, R212, UR5, PT ;  /* 0x00000005d4748c17 */ /* 0x000fe2000b800200 */
[-C--:B------:R-:W-:Y:S01]  /*2470*/  HMMA.16816.F32.BF16 R44, R108, R118.reuse, RZ ;  /* 0x000000766c2c723c */ /* 0x080fe200000418ff */
[----:B------:R-:W-:Y:S07]  /*2480*/  FMUL.FTZ R212, R199, 1.4426950216293334961 ;  /* 0x3fb8aa3bc7d47820 */ /* 0x000fee0000410000 */
[C---:B------:R-:W-:Y:S08]  /*2490*/  HMMA.16816.F32.BF16 R48, R100.reuse, R118, RZ ;  /* 0x000000766430723c */ /* 0x040ff000000418ff */
[-C--:B------:R-:W-:Y:S08]  /*24a0*/  HMMA.16816.F32.BF16 R52, R100, R120.reuse, RZ ;  /* 0x000000786434723c */ /* 0x080ff000000418ff */
[C---:B------:R-:W-:Y:S08]  /*24b0*/  HMMA.16816.F32.BF16 R56, R108.reuse, R120, RZ ;  /* 0x000000786c38723c */ /* 0x040ff000000418ff */
[-C--:B------:R-:W-:Y:S07]  /*24c0*/  HMMA.16816.F32.BF16 R60, R108, R122.reuse, RZ ;  /* 0x0000007a6c3c723c */ /* 0x080fee00000418ff */
[----:B------:R-:W-:Y:S01]  /*24d0*/  @!P0 LEA R109, R203, R180, 0x7 ;  /* 0x000000b4cb6d8211 */ /* 0x000fe200078e38ff */
[----:B------:R-:W-:Y:S01]  /*24e0*/  HMMA.16816.F32.BF16 R64, R100, R122, RZ ;  /* 0x0000007a6440723c */ /* 0x000fe200000418ff */
[----:B------:R-:W2:Y:S03]  /*24f0*/  LDSM.16.M88.4 R100, [R178+0x1000] ;  /* 0x00100000b264783b */ /* 0x000ea60000000200 */
[----:B------:R-:W-:Y:S02]  /*2500*/  @!P0 IMNMX R111, R213, UR5, PT ;  /* 0x00000005d56f8c17 */ /* 0x000fe4000b800200 */
[C---:B------:R-:W-:Y:S02]  /*2510*/  @!P0 IADD3 R215, R109.reuse, 0x1, RZ ;  /* 0x000000016dd78810 */ /* 0x040fe40007ffe0ff */
[-C--:B-1----:R-:W-:Y:S01]  /*2520*/  HMMA.16816.F32.BF16 R4, R124, R128.reuse, R4 ;  /* 0x000000807c04723c */ /* 0x082fe20000041804 */
[-C--:B------:R-:W-:Y:S03]  /*2530*/  @!P0 ISETP.GE.AND P2, PT, R109, R111.reuse, PT ;  /* 0x0000006f6d00820c */ /* 0x080fe60003f46270 */
[----:B------:R-:W-:Y:S02]  /*2540*/  FSEL R110, R210, RZ, P1 ;  /* 0x000000ffd26e7208 */ /* 0x000fe40000800000 */
[-C--:B------:R-:W-:Y:S02]  /*2550*/  @!P0 ISETP.GE.AND P1, PT, R215, R111.reuse, PT ;  /* 0x0000006fd700820c */ /* 0x080fe40003f26270 */
[----:B------:R-:W-:Y:S04]  /*2560*/  @!P0 IADD3 R210, R213, 0x8, RZ ;  /* 0x00000008d5d28810 */ /* 0x000fe80007ffe0ff */
[C---:B------:R-:W-:Y:S02]  /*2570*/  @!P0 IADD3 R225, R109.reuse, 0x8, RZ ;  /* 0x000000086de18810 */ /* 0x040fe40007ffe0ff */
[C---:B------:R-:W-:Y:S02]  /*2580*/  @!P0 IADD3 R223, R109.reuse, 0x9, RZ ;  /* 0x000000096ddf8810 */ /* 0x040fe40007ffe0ff */
[C---:B------:R-:W-:Y:S02]  /*2590*/  @!P0 IADD3 R233, R109.reuse, 0x10, RZ ;  /* 0x000000106de98810 */ /* 0x040fe40007ffe0ff */
[C---:B------:R-:W-:Y:S02]  /*25a0*/  @!P0 IADD3 R231, R109.reuse, 0x11, RZ ;  /* 0x000000116de78810 */ /* 0x040fe40007ffe0ff */
[C---:B------:R-:W-:Y:S02]  /*25b0*/  @!P0 IADD3 R241, R109.reuse, 0x18, RZ ;  /* 0x000000186df18810 */ /* 0x040fe40007ffe0ff */
[----:B------:R-:W-:Y:S02]  /*25c0*/  @!P0 IADD3 R239, R109, 0x19, RZ ;  /* 0x000000196def8810 */ /* 0x000fe40007ffe0ff */
[----:B------:R-:W-:Y:S02]  /*25d0*/  @!P0 FSEL R4, R4, -INF , !P2 ;  /* 0xff80000004048808 */ /* 0x000fe40005000000 */
[----:B------:R-:W-:Y:S02]  /*25e0*/  @!P0 FSEL R5, R5, -INF , !P1 ;  /* 0xff80000005058808 */ /* 0x000fe40004800000 */
[----:B------:R-:W-:Y:S01]  /*25f0*/  FSETP.NEU.FTZ.AND P1, PT, R200, -INF , PT ;  /* 0xff800000c800780b */ /* 0x000fe20003f3d000 */
[--C-:B------:R-:W-:Y:S01]  /*2600*/  FFMA.FTZ R203, R4, c[0x0][0x23c], -R110.reuse ;  /* 0x00008f0004cb7a23 */ /* 0x100fe2000001086e */
[----:B------:R-:W-:Y:S01]  /*2610*/  @!P0 IMNMX R4, R210, UR5, PT ;  /* 0x00000005d2048c17 */ /* 0x000fe2000b800200 */
[----:B------:R-:W-:Y:S01]  /*2620*/  FMUL.FTZ R210, R200, 1.4426950216293334961 ;  /* 0x3fb8aa3bc8d27820 */ /* 0x000fe20000410000 */
[----:B------:R-:W-:Y:S01]  /*2630*/  @!P0 IADD3 R249, R109, 0x20, RZ ;  /* 0x000000206df98810 */ /* 0x000fe20007ffe0ff */
[----:B------:R-:W-:Y:S01]  /*2640*/  FFMA.FTZ R214, R5, c[0x0][0x23c], -R110 ;  /* 0x00008f0005d67a23 */ /* 0x000fe2000001086e */
[C---:B--2---:R-:W-:Y:S01]  /*2650*/  HMMA.16816.F32.BF16 R8, R100.reuse, R128, R8 ;  /* 0x000000806408723c */ /* 0x044fe20000041808 */
[----:B------:R-:W-:Y:S01]  /*2660*/  MUFU.EX2 R203, R203 ;  /* 0x000000cb00cb7308 */ /* 0x000fe20000000800 */
[----:B------:R-:W-:Y:S02]  /*2670*/  FSEL R5, R210, RZ, P1 ;  /* 0x000000ffd2057208 */ /* 0x000fe40000800000 */
[-C--:B------:R-:W-:Y:S02]  /*2680*/  @!P0 ISETP.GE.AND P1, PT, R215, R4.reuse, PT ;  /* 0x00000004d700820c */ /* 0x080fe40003f26270 */
[C---:B------:R-:W-:Y:S02]  /*2690*/  @!P0 ISETP.GE.AND P2, PT, R109.reuse, R4, PT ;  /* 0x000000046d00820c */ /* 0x040fe40003f46270 */
[-C--:B------:R-:W-:Y:S01]  /*26a0*/  HMMA.16816.F32.BF16 R12, R100, R130.reuse, R12 ;  /* 0x00000082640c723c */ /* 0x080fe2000004180c */
[----:B------:R-:W-:Y:S02]  /*26b0*/  @!P0 IADD3 R247, R109, 0x21, RZ ;  /* 0x000000216df78810 */ /* 0x000fe40007ffe0ff */
[----:B------:R1:W2:Y:S01]  /*26c0*/  MUFU.EX2 R210, R214 ;  /* 0x000000d600d27308 */ /* 0x0002a20000000800 */
[----:B------:R-:W-:Y:S02]  /*26d0*/  @!P0 FSEL R7, R7, -INF , !P1 ;  /* 0xff80000007078808 */ /* 0x000fe40004800000 */
[----:B------:R-:W-:Y:S02]  /*26e0*/  FSETP.NEU.FTZ.AND P1, PT, R199, -INF , PT ;  /* 0xff800000c700780b */ /* 0x000fe40003f3d000 */
[----:B------:R-:W-:Y:S01]  /*26f0*/  @!P0 FSEL R6, R6, -INF , !P2 ;  /* 0xff80000006068808 */ /* 0x000fe20005000000 */
[C---:B------:R-:W-:Y:S01]  /*2700*/  HMMA.16816.F32.BF16 R16, R124.reuse, R130, R16 ;  /* 0x000000827c10723c */ /* 0x040fe20000041810 */
[-C--:B------:R-:W-:Y:S02]  /*2710*/  @!P0 ISETP.GE.AND P2, PT, R109, R116.reuse, PT ;  /* 0x000000746d00820c */ /* 0x080fe40003f46270 */
[----:B------:R-:W-:Y:S01]  /*2720*/  FSEL R112, R212, RZ, P1 ;  /* 0x000000ffd4707208 */ /* 0x000fe20000800000 */
[--C-:B------:R-:W-:Y:S01]  /*2730*/  FFMA.FTZ R211, R6, c[0x0][0x23c], -R5.reuse ;  /* 0x00008f0006d37a23 */ /* 0x100fe20000010805 */
[----:B------:R-:W-:Y:S01]  /*2740*/  @!P0 ISETP.GE.AND P1, PT, R215, R116, PT ;  /* 0x00000074d700820c */ /* 0x000fe20003f26270 */
[----:B------:R-:W-:Y:S01]  /*2750*/  FFMA.FTZ R216, R7, c[0x0][0x23c], -R5 ;  /* 0x00008f0007d87a23 */ /* 0x000fe20000010805 */
[----:B------:R-:W-:Y:S01]  /*2760*/  @!P0 FSEL R8, R8, -INF , !P2 ;  /* 0xff80000008088808 */ /* 0x000fe20005000000 */
[-C--:B------:R-:W-:Y:S01]  /*2770*/  HMMA.16816.F32.BF16 R20, R124, R104.reuse, R20 ;  /* 0x000000687c14723c */ /* 0x080fe20000041814 */
[----:B------:R-:W-:Y:S01]  /*2780*/  @!P0 FSEL R9, R9, -INF , !P1 ;  /* 0xff80000009098808 */ /* 0x000fe20004800000 */
[----:B------:R3:W-:Y:S01]  /*2790*/  MUFU.EX2 R212, R216 ;  /* 0x000000d800d47308 */ /* 0x0007e20000000800 */
[----:B------:R-:W-:Y:S03]  /*27a0*/  FSETP.NEU.FTZ.AND P1, PT, R198, -INF , PT ;  /* 0xff800000c600780b */ /* 0x000fe60003f3d000 */
[--C-:B------:R-:W-:Y:S01]  /*27b0*/  FFMA.FTZ R217, R9, c[0x0][0x23c], -R112.reuse ;  /* 0x00008f0009d97a23 */ /* 0x100fe20000010870 */
[----:B------:R-:W-:Y:S01]  /*27c0*/  @!P0 IADD3 R9, R109, 0x29, RZ ;  /* 0x000000296d098810 */ /* 0x000fe20007ffe0ff */
[C---:B------:R-:W-:Y:S04]  /*27d0*/  HMMA.16816.F32.BF16 R24, R100.reuse, R104, R24 ;  /* 0x000000686418723c */ /* 0x040fe80000041818 */
[----:B------:R-:W4:Y:S01]  /*27e0*/  MUFU.EX2 R211, R211 ;  /* 0x000000d300d37308 */ /* 0x000f220000000800 */
[----:B-1----:R-:W-:Y:S01]  /*27f0*/  @!P0 IADD3 R214, R213, 0x48, RZ ;  /* 0x00000048d5d68810 */ /* 0x002fe20007ffe0ff */
[--C-:B------:R-:W-:Y:S02]  /*2800*/  FFMA.FTZ R213, R8, c[0x0][0x23c], -R112.reuse ;  /* 0x00008f0008d57a23 */ /* 0x100fe40000010870 */
[-C--:B------:R-:W-:Y:S01]  /*2810*/  HMMA.16816.F32.BF16 R28, R100, R106.reuse, R28 ;  /* 0x0000006a641c723c */ /* 0x080fe2000004181c */
[----:B------:R-:W-:Y:S03]  /*2820*/  @!P0 IMNMX R6, R214, UR5, PT ;  /* 0x00000005d6068c17 */ /* 0x000fe6000b800200 */
[----:B------:R-:W-:Y:S01]  /*2830*/  FMUL.FTZ R214, R198, 1.4426950216293334961 ;  /* 0x3fb8aa3bc6d67820 */ /* 0x000fe20000410000 */
[-C--:B------:R-:W-:Y:S01]  /*2840*/  @!P0 ISETP.GE.AND P2, PT, R109, R6.reuse, PT ;  /* 0x000000066d00820c */ /* 0x080fe20003f46270 */
[----:B------:R-:W-:Y:S02]  /*2850*/  MUFU.EX2 R213, R213 ;  /* 0x000000d500d57308 */ /* 0x000fe40000000800 */
[C---:B------:R-:W-:Y:S01]  /*2860*/  HMMA.16816.F32.BF16 R32, R124.reuse, R106, R32 ;  /* 0x0000006a7c20723c */ /* 0x040fe20000041820 */
[----:B------:R-:W-:Y:S01]  /*2870*/  FSEL R7, R214, RZ, P1 ;  /* 0x000000ffd6077208 */ /* 0x000fe20000800000 */
[----:B------:R-:W1:Y:S01]  /*2880*/  LDSM.16.M88.4 R104, [R167+0x6800] ;  /* 0x00680000a768783b */ /* 0x000e620000000200 */
[----:B------:R-:W-:Y:S02]  /*2890*/  @!P0 ISETP.GE.AND P1, PT, R215, R6, PT ;  /* 0x00000006d700820c */ /* 0x000fe40003f26270 */
[----:B------:R-:W-:Y:S02]  /*28a0*/  @!P0 FSEL R10, R10, -INF , !P2 ;  /* 0xff8000000a0a8808 */ /* 0x000fe40005000000 */
[----:B------:R-:W-:Y:S01]  /*28b0*/  @!P0 FSEL R11, R11, -INF , !P1 ;  /* 0xff8000000b0b8808 */ /* 0x000fe20004800000 */
[----:B------:R2:W-:Y:S01]  /*28c0*/  MUFU.EX2 R214, R217 ;  /* 0x000000d900d67308 */ /* 0x0005e20000000800 */
[-C--:B------:R-:W-:Y:S02]  /*28d0*/  @!P0 ISETP.GE.AND P1, PT, R225, R116.reuse, PT ;  /* 0x00000074e100820c */ /* 0x080fe40003f26270 */
[-C--:B------:R-:W-:Y:S01]  /*28e0*/  @!P0 ISETP.GE.AND P2, PT, R9, R111.reuse, PT ;  /* 0x0000006f0900820c */ /* 0x080fe20003f46270 */
[--C-:B------:R-:W-:Y:S01]  /*28f0*/  FFMA.FTZ R218, R10, c[0x0][0x23c], -R7.reuse ;  /* 0x00008f000ada7a23 */ /* 0x100fe20000010807 */
[----:B------:R-:W-:Y:S01]  /*2900*/  @!P0 FSEL R12, R12, -INF , !P1 ;  /* 0xff8000000c0c8808 */ /* 0x000fe20004800000 */
[--C-:B---3--:R-:W-:Y:S01]  /*2910*/  FFMA.FTZ R216, R11, c[0x0][0x23c], -R7.reuse ;  /* 0x00008f000bd87a23 */ /* 0x108fe20000010807 */
[----:B------:R-:W-:Y:S03]  /*2920*/  @!P0 ISETP.GE.AND P1, PT, R223, R116, PT ;  /* 0x00000074df00820c */ /* 0x000fe60003f26270 */
[----:B------:R3:W-:Y:S01]  /*2930*/  MUFU.EX2 R215, R218 ;  /* 0x000000da00d77308 */ /* 0x0007e20000000800 */
[----:B------:R-:W-:Y:S02]  /*2940*/  @!P0 FSEL R13, R13, -INF , !P1 ;  /* 0xff8000000d0d8808 */ /* 0x000fe40004800000 */
[-C--:B------:R-:W-:Y:S04]  /*2950*/  @!P0 ISETP.GE.AND P1, PT, R225, R6.reuse, PT ;  /* 0x00000006e100820c */ /* 0x080fe80003f26270 */
[----:B------:R-:W-:Y:S02]  /*2960*/  @!P0 FSEL R14, R14, -INF , !P1 ;  /* 0xff8000000e0e8808 */ /* 0x000fe40004800000 */
[----:B------:R-:W-:Y:S01]  /*2970*/  @!P0 ISETP.GE.AND P1, PT, R223, R6, PT ;  /* 0x00000006df00820c */ /* 0x000fe20003f26270 */
[----:B------:R-:W-:Y:S02]  /*2980*/  MUFU.EX2 R216, R216 ;  /* 0x000000d800d87308 */ /* 0x000fe40000000800 */
[--C-:B------:R-:W-:Y:S01]  /*2990*/  FFMA.FTZ R219, R14, c[0x0][0x23c], -R7.reuse ;  /* 0x00008f000edb7a23 */ /* 0x100fe20000010807 */
[----:B------:R-:W-:Y:S01]  /*29a0*/  @!P0 FSEL R15, R15, -INF , !P1 ;  /* 0xff8000000f0f8808 */ /* 0x000fe20004800000 */
[--C-:B--2---:R-:W-:Y:S01]  /*29b0*/  FFMA.FTZ R217, R12, c[0x0][0x23c], -R112.reuse ;  /* 0x00008f000cd97a23 */ /* 0x104fe20000010870 */
[-C--:B------:R-:W-:Y:S03]  /*29c0*/  @!P0 ISETP.GE.AND P1, PT, R225, R111.reuse, PT ;  /* 0x0000006fe100820c */ /* 0x080fe60003f26270 */
[----:B------:R-:W-:Y:S01]  /*29d0*/  FFMA.FTZ R220, R15, c[0x0][0x23c], -R7 ;  /* 0x00008f000fdc7a23 */ /* 0x000fe20000010807 */
[----:B------:R-:W-:Y:S01]  /*29e0*/  @!P0 FSEL R16, R16, -INF , !P1 ;  /* 0xff80000010108808 */ /* 0x000fe20004800000 */
[----:B------:R-:W-:Y:S01]  /*29f0*/  MUFU.EX2 R217, R217 ;  /* 0x000000d900d97308 */ /* 0x000fe20000000800 */
[-C--:B------:R-:W-:Y:S01]  /*2a00*/  @!P0 ISETP.GE.AND P1, PT, R223, R111.reuse, PT ;  /* 0x0000006fdf00820c */ /* 0x080fe20003f26270 */
[-C--:B-1----:R-:W-:Y:S03]  /*2a10*/  HMMA.16816.F32.BF16 R36, R124, R104.reuse, R36 ;  /* 0x000000687c24723c */ /* 0x082fe60000041824 */
[----:B------:R-:W-:Y:S01]  /*2a20*/  @!P0 FSEL R17, R17, -INF , !P1 ;  /* 0xff80000011118808 */ /* 0x000fe20004800000 */
[----:B---3--:R-:W-:Y:S01]  /*2a30*/  FFMA.FTZ R218, R13, c[0x0][0x23c], -R112 ;  /* 0x00008f000dda7a23 */ /* 0x008fe20000010870 */
[-C--:B------:R-:W-:Y:S01]  /*2a40*/  @!P0 ISETP.GE.AND P1, PT, R225, R4.reuse, PT ;  /* 0x00000004e100820c */ /* 0x080fe20003f26270 */
[--C-:B------:R-:W-:Y:S01]  /*2a50*/  FFMA.FTZ R221, R16, c[0x0][0x23c], -R110.reuse ;  /* 0x00008f0010dd7a23 */ /* 0x100fe2000001086e */
[----:B------:R-:W-:Y:S01]  /*2a60*/  @!P0 IADD3 R13, R109, 0x28, RZ ;  /* 0x000000286d0d8810 */ /* 0x000fe20007ffe0ff */
[----:B------:R-:W-:Y:S01]  /*2a70*/  MUFU.EX2 R219, R219 ;  /* 0x000000db00db7308 */ /* 0x000fe20000000800 */
[----:B------:R-:W-:Y:S01]  /*2a80*/  @!P0 FSEL R18, R18, -INF , !P1 ;  /* 0xff80000012128808 */ /* 0x000fe20004800000 */
[C---:B------:R-:W-:Y:S01]  /*2a90*/  HMMA.16816.F32.BF16 R40, R100.reuse, R104, R40 ;  /* 0x000000686428723c */ /* 0x040fe20000041828 */
[-C--:B------:R-:W-:Y:S03]  /*2aa0*/  @!P0 ISETP.GE.AND P1, PT, R223, R4.reuse, PT ;  /* 0x00000004df00820c */ /* 0x080fe60003f26270 */
[--C-:B------:R-:W-:Y:S01]  /*2ab0*/  FFMA.FTZ R226, R18, c[0x0][0x23c], -R5.reuse ;  /* 0x00008f0012e27a23 */ /* 0x100fe20000010805 */
[----:B------:R-:W-:Y:S01]  /*2ac0*/  @!P0 FSEL R19, R19, -INF , !P1 ;  /* 0xff80000013138808 */ /* 0x000fe20004800000 */
[--C-:B------:R-:W-:Y:S01]  /*2ad0*/  FFMA.FTZ R222, R17, c[0x0][0x23c], -R110.reuse ;  /* 0x00008f0011de7a23 */ /* 0x100fe2000001086e */
[-C--:B------:R-:W-:Y:S01]  /*2ae0*/  @!P0 ISETP.GE.AND P1, PT, R233, R111.reuse, PT ;  /* 0x0000006fe900820c */ /* 0x080fe20003f26270 */
[----:B------:R1:W-:Y:S01]  /*2af0*/  MUFU.EX2 R223, R226 ;  /* 0x000000e200df7308 */ /* 0x0003e20000000800 */
[-C--:B------:R-:W-:Y:S03]  /*2b00*/  HMMA.16816.F32.BF16 R44, R100, R106.reuse, R44 ;  /* 0x0000006a642c723c */ /* 0x080fe6000004182c */
[----:B------:R-:W-:Y:S01]  /*2b10*/  @!P0 FSEL R20, R20, -INF , !P1 ;  /* 0xff80000014148808 */ /* 0x000fe20004800000 */
[--C-:B------:R-:W-:Y:S01]  /*2b20*/  FFMA.FTZ R224, R19, c[0x0][0x23c], -R5.reuse ;  /* 0x00008f0013e07a23 */ /* 0x100fe20000010805 */
[-C--:B------:R-:W-:Y:S03]  /*2b30*/  @!P0 ISETP.GE.AND P1, PT, R231, R111.reuse, PT ;  /* 0x0000006fe700820c */ /* 0x080fe60003f26270 */
[C---:B------:R-:W-:Y:S01]  /*2b40*/  HMMA.16816.F32.BF16 R48, R124.reuse, R106, R48 ;  /* 0x0000006a7c30723c */ /* 0x040fe20000041830 */
[----:B------:R-:W-:Y:S01]  /*2b50*/  MUFU.EX2 R218, R218 ;  /* 0x000000da00da7308 */ /* 0x000fe20000000800 */
[----:B------:R-:W2:Y:S02]  /*2b60*/  LDSM.16.M88.4 R104, [R167+0x6c00] ;  /* 0x006c0000a768783b */ /* 0x000ea40000000200 */
[----:B------:R-:W-:Y:S01]  /*2b70*/  @!P0 FSEL R21, R21, -INF , !P1 ;  /* 0xff80000015158808 */ /* 0x000fe20004800000 */
[--C-:B------:R-:W-:Y:S01]  /*2b80*/  FFMA.FTZ R225, R20, c[0x0][0x23c], -R110.reuse ;  /* 0x00008f0014e17a23 */ /* 0x100fe2000001086e */
[-C--:B------:R-:W-:Y:S05]  /*2b90*/  @!P0 ISETP.GE.AND P1, PT, R233, R4.reuse, PT ;  /* 0x00000004e900820c */ /* 0x080fea0003f26270 */
[----:B------:R-:W-:Y:S01]  /*2ba0*/  MUFU.EX2 R220, R220 ;  /* 0x000000dc00dc7308 */ /* 0x000fe20000000800 */
[----:B------:R-:W-:Y:S02]  /*2bb0*/  @!P0 FSEL R22, R22, -INF , !P1 ;  /* 0xff80000016168808 */ /* 0x000fe40004800000 */
[----:B------:R-:W-:Y:S01]  /*2bc0*/  @!P0 ISETP.GE.AND P1, PT, R231, R4, PT ;  /* 0x00000004e700820c */ /* 0x000fe20003f26270 */
[----:B-1----:R-:W-:Y:S02]  /*2bd0*/  FFMA.FTZ R226, R21, c[0x0][0x23c], -R110 ;  /* 0x00008f0015e27a23 */ /* 0x002fe4000001086e */
[--C-:B------:R-:W-:Y:S01]  /*2be0*/  FFMA.FTZ R227, R22, c[0x0][0x23c], -R5.reuse ;  /* 0x00008f0016e37a23 */ /* 0x100fe20000010805 */
[----:B------:R-:W-:Y:S02]  /*2bf0*/  @!P0 FSEL R23, R23, -INF , !P1 ;  /* 0xff80000017178808 */ /* 0x000fe40004800000 */
[-C--:B------:R-:W-:Y:S01]  /*2c00*/  @!P0 ISETP.GE.AND P1, PT, R233, R116.reuse, PT ;  /* 0x00000074e900820c */ /* 0x080fe20003f26270 */
[----:B------:R-:W-:Y:S02]  /*2c10*/  MUFU.EX2 R225, R225 ;  /* 0x000000e100e17308 */ /* 0x000fe40000000800 */
[----:B------:R-:W-:Y:S01]  /*2c20*/  FFMA.FTZ R228, R23, c[0x0][0x23c], -R5 ;  /* 0x00008f0017e47a23 */ /* 0x000fe20000010805 */
[----:B------:R-:W-:Y:S02]  /*2c30*/  @!P0 FSEL R24, R24, -INF , !P1 ;  /* 0xff80000018188808 */ /* 0x000fe40004800000 */
[----:B------:R-:W-:Y:S02]  /*2c40*/  @!P0 ISETP.GE.AND P1, PT, R231, R116, PT ;  /* 0x00000074e700820c */ /* 0x000fe40003f26270 */
[----:B------:R-:W-:Y:S01]  /*2c50*/  @!P0 FSEL R49, R49, -INF , !P2 ;  /* 0xff80000031318808 */ /* 0x000fe20005000000 */
[----:B------:R-:W-:Y:S01]  /*2c60*/  FFMA.FTZ R229, R24, c[0x0][0x23c], -R112 ;  /* 0x00008f0018e57a23 */ /* 0x000fe20000010870 */
[----:B------:R-:W-:Y:S01]  /*2c70*/  @!P0 FSEL R25, R25, -INF , !P1 ;  /* 0xff80000019198808 */ /* 0x000fe20004800000 */
[----:B------:R-:W-:Y:S01]  /*2c80*/  MUFU.EX2 R226, R226 ;  /* 0x000000e200e27308 */ /* 0x000fe20000000800 */
[-C--:B------:R-:W-:Y:S01]  /*2c90*/  @!P0 ISETP.GE.AND P1, PT, R233, R6.reuse, PT ;  /* 0x00000006e900820c */ /* 0x080fe20003f26270 */
[----:B------:R-:W-:Y:S02]  /*2ca0*/  FFMA.FTZ R129, R49, c[0x0][0x23c], -R110 ;  /* 0x00008f0031817a23 */ /* 0x000fe4000001086e */
[--C-:B------:R-:W-:Y:S01]  /*2cb0*/  FFMA.FTZ R230, R25, c[0x0][0x23c], -R112.reuse ;  /* 0x00008f0019e67a23 */ /* 0x100fe20000010870 */
[----:B------:R-:W-:Y:S02]  /*2cc0*/  @!P0 FSEL R26, R26, -INF , !P1 ;  /* 0xff8000001a1a8808 */ /* 0x000fe40004800000 */
[----:B------:R-:W-:Y:S03]  /*2cd0*/  @!P0 ISETP.GE.AND P1, PT, R231, R6, PT ;  /* 0x00000006e700820c */ /* 0x000fe60003f26270 */
[----:B------:R-:W-:Y:S01]  /*2ce0*/  MUFU.EX2 R221, R221 ;  /* 0x000000dd00dd7308 */ /* 0x000fe20000000800 */
[----:B------:R-:W-:Y:S01]  /*2cf0*/  @!P0 FSEL R27, R27, -INF , !P1 ;  /* 0xff8000001b1b8808 */ /* 0x000fe20004800000 */
[-C--:B--2---:R-:W-:Y:S01]  /*2d00*/  HMMA.16816.F32.BF16 R52, R124, R104.reuse, R52 ;  /* 0x000000687c34723c */ /* 0x084fe20000041834 */
[-C--:B------:R-:W-:Y:S01]  /*2d10*/  @!P0 ISETP.GE.AND P1, PT, R241, R116.reuse, PT ;  /* 0x00000074f100820c */ /* 0x080fe20003f26270 */
[--C-:B------:R-:W-:Y:S02]  /*2d20*/  FFMA.FTZ R234, R26, c[0x0][0x23c], -R7.reuse ;  /* 0x00008f001aea7a23 */ /* 0x100fe40000010807 */
[--C-:B------:R-:W-:Y:S01]  /*2d30*/  FFMA.FTZ R232, R27, c[0x0][0x23c], -R7.reuse ;  /* 0x00008f001be87a23 */ /* 0x100fe20000010807 */
[----:B------:R-:W-:Y:S02]  /*2d40*/  @!P0 FSEL R28, R28, -INF , !P1 ;  /* 0xff8000001c1c8808 */ /* 0x000fe40004800000 */
[----:B------:R-:W-:Y:S01]  /*2d50*/  @!P0 ISETP.GE.AND P1, PT, R239, R116, PT ;  /* 0x00000074ef00820c */ /* 0x000fe20003f26270 */
[----:B------:R1:W-:Y:S01]  /*2d60*/  MUFU.EX2 R231, R234 ;  /* 0x000000ea00e77308 */ /* 0x0003e20000000800 */
[C---:B------:R-:W-:Y:S03]  /*2d70*/  HMMA.16816.F32.BF16 R56, R100.reuse, R104, R56 ;  /* 0x000000686438723c */ /* 0x040fe60000041838 */
[----:B------:R-:W-:Y:S01]  /*2d80*/  @!P0 FSEL R29, R29, -INF , !P1 ;  /* 0xff8000001d1d8808 */ /* 0x000fe20004800000 */
[--C-:B------:R-:W-:Y:S01]  /*2d90*/  FFMA.FTZ R233, R28, c[0x0][0x23c], -R112.reuse ;  /* 0x00008f001ce97a23 */ /* 0x100fe20000010870 */
[-C--:B------:R-:W-:Y:S03]  /*2da0*/  @!P0 ISETP.GE.AND P1, PT, R241, R6.reuse, PT ;  /* 0x00000006f100820c */ /* 0x080fe60003f26270 */
[-C--:B------:R-:W-:Y:S01]  /*2db0*/  HMMA.16816.F32.BF16 R60, R100, R106.reuse, R60 ;  /* 0x0000006a643c723c */ /* 0x080fe2000004183c */
[----:B------:R-:W-:Y:S03]  /*2dc0*/  MUFU.EX2 R232, R232 ;  /* 0x000000e800e87308 */ /* 0x000fe60000000800 */
[----:B------:R-:W-:Y:S02]  /*2dd0*/  @!P0 FSEL R30, R30, -INF , !P1 ;  /* 0xff8000001e1e8808 */ /* 0x000fe40004800000 */
[----:B------:R-:W-:Y:S02]  /*2de0*/  @!P0 ISETP.GE.AND P1, PT, R239, R6, PT ;  /* 0x00000006ef00820c */ /* 0x000fe40003f26270 */
[----:B------:R-:W-:Y:S01]  /*2df0*/  HMMA.16816.F32.BF16 R64, R124, R106, R64 ;  /* 0x0000006a7c40723c */ /* 0x000fe20000041840 */
[--C-:B------:R-:W-:Y:S02]  /*2e00*/  FFMA.FTZ R235, R30, c[0x0][0x23c], -R7.reuse ;  /* 0x00008f001eeb7a23 */ /* 0x100fe40000010807 */
[----:B------:R-:W-:Y:S01]  /*2e10*/  MUFU.EX2 R233, R233 ;  /* 0x000000e900e97308 */ /* 0x000fe20000000800 */
[----:B------:R-:W-:Y:S02]  /*2e20*/  @!P0 FSEL R31, R31, -INF , !P1 ;  /* 0xff8000001f1f8808 */ /* 0x000fe40004800000 */
[-C--:B------:R-:W-:Y:S01]  /*2e30*/  @!P0 ISETP.GE.AND P1, PT, R241, R111.reuse, PT ;  /* 0x0000006ff100820c */ /* 0x080fe20003f26270 */
[----:B-1----:R-:W-:Y:S02]  /*2e40*/  FFMA.FTZ R234, R29, c[0x0][0x23c], -R112 ;  /* 0x00008f001dea7a23 */ /* 0x002fe40000010870 */
[----:B------:R-:W-:Y:S03]  /*2e50*/  FFMA.FTZ R236, R31, c[0x0][0x23c], -R7 ;  /* 0x00008f001fec7a23 */ /* 0x000fe60000010807 */
[----:B------:R-:W-:Y:S01]  /*2e60*/  @!P0 FSEL R32, R32, -INF , !P1 ;  /* 0xff80000020208808 */ /* 0x000fe20004800000 */
[----:B------:R-:W-:Y:S01]  /*2e70*/  MUFU.EX2 R234, R234 ;  /* 0x000000ea00ea7308 */ /* 0x000fe20000000800 */
[-C--:B------:R-:W-:Y:S03]  /*2e80*/  @!P0 ISETP.GE.AND P1, PT, R239, R111.reuse, PT ;  /* 0x0000006fef00820c */ /* 0x080fe60003f26270 */
[--C-:B------:R-:W-:Y:S01]  /*2e90*/  FFMA.FTZ R237, R32, c[0x0][0x23c], -R110.reuse ;  /* 0x00008f0020ed7a23 */ /* 0x100fe2000001086e */
[----:B------:R-:W-:Y:S02]  /*2ea0*/  @!P0 FSEL R33, R33, -INF , !P1 ;  /* 0xff80000021218808 */ /* 0x000fe40004800000 */
[-C--:B------:R-:W-:Y:S03]  /*2eb0*/  @!P0 ISETP.GE.AND P1, PT, R241, R4.reuse, PT ;  /* 0x00000004f100820c */ /* 0x080fe60003f26270 */
[----:B------:R-:W-:Y:S01]  /*2ec0*/  MUFU.EX2 R235, R235 ;  /* 0x000000eb00eb7308 */ /* 0x000fe20000000800 */
[----:B------:R-:W-:Y:S01]  /*2ed0*/  @!P0 FSEL R34, R34, -INF , !P1 ;  /* 0xff80000022228808 */ /* 0x000fe20004800000 */
[--C-:B------:R-:W-:Y:S01]  /*2ee0*/  FFMA.FTZ R238, R33, c[0x0][0x23c], -R110.reuse ;  /* 0x00008f0021ee7a23 */ /* 0x100fe2000001086e */
[-C--:B------:R-:W-:Y:S03]  /*2ef0*/  @!P0 ISETP.GE.AND P1, PT, R239, R4.reuse, PT ;  /* 0x00000004ef00820c */ /* 0x080fe60003f26270 */
[--C-:B------:R-:W-:Y:S01]  /*2f00*/  FFMA.FTZ R242, R34, c[0x0][0x23c], -R5.reuse ;  /* 0x00008f0022f27a23 */ /* 0x100fe20000010805 */
[----:B------:R-:W-:Y:S02]  /*2f10*/  @!P0 FSEL R35, R35, -INF , !P1 ;  /* 0xff80000023238808 */ /* 0x000fe40004800000 */
[-C--:B------:R-:W-:Y:S01]  /*2f20*/  @!P0 ISETP.GE.AND P1, PT, R249, R111.reuse, PT ;  /* 0x0000006ff900820c */ /* 0x080fe20003f26270 */
[----:B------:R1:W-:Y:S02]  /*2f30*/  MUFU.EX2 R239, R242 ;  /* 0x000000f200ef7308 */ /* 0x0003e40000000800 */
[--C-:B------:R-:W-:Y:S01]  /*2f40*/  FFMA.FTZ R240, R35, c[0x0][0x23c], -R5.reuse ;  /* 0x00008f0023f07a23 */ /* 0x100fe20000010805 */
[----:B------:R-:W-:Y:S02]  /*2f50*/  @!P0 FSEL R36, R36, -INF , !P1 ;  /* 0xff80000024248808 */ /* 0x000fe40004800000 */
[-C--:B------:R-:W-:Y:S03]  /*2f60*/  @!P0 ISETP.GE.AND P1, PT, R247, R111.reuse, PT ;  /* 0x0000006ff700820c */ /* 0x080fe60003f26270 */
[--C-:B------:R-:W-:Y:S01]  /*2f70*/  FFMA.FTZ R241, R36, c[0x0][0x23c], -R110.reuse ;  /* 0x00008f0024f17a23 */ /* 0x100fe2000001086e */
[----:B------:R-:W-:Y:S01]  /*2f80*/  @!P0 FSEL R37, R37, -INF , !P1 ;  /* 0xff80000025258808 */ /* 0x000fe20004800000 */
[----:B------:R-:W-:Y:S01]  /*2f90*/  MUFU.EX2 R236, R236 ;  /* 0x000000ec00ec7308 */ /* 0x000fe20000000800 */
[-C--:B------:R-:W-:Y:S04]  /*2fa0*/  @!P0 ISETP.GE.AND P1, PT, R249, R4.reuse, PT ;  /* 0x00000004f900820c */ /* 0x080fe80003f26270 */
[----:B------:R-:W-:Y:S02]  /*2fb0*/  @!P0 FSEL R38, R38, -INF , !P1 ;  /* 0xff80000026268808 */ /* 0x000fe40004800000 */
[----:B------:R-:W-:Y:S03]  /*2fc0*/  @!P0 ISETP.GE.AND P1, PT, R247, R4, PT ;  /* 0x00000004f700820c */ /* 0x000fe60003f26270 */
[----:B------:R-:W-:Y:S01]  /*2fd0*/  MUFU.EX2 R241, R241 ;  /* 0x000000f100f17308 */ /* 0x000fe20000000800 */
[----:B------:R-:W-:Y:S01]  /*2fe0*/  @!P0 FSEL R39, R39, -INF , !P1 ;  /* 0xff80000027278808 */ /* 0x000fe20004800000 */
[--C-:B------:R-:W-:Y:S01]  /*2ff0*/  FFMA.FTZ R243, R38, c[0x0][0x23c], -R5.reuse ;  /* 0x00008f0026f37a23 */ /* 0x100fe20000010805 */
[-C--:B------:R-:W-:Y:S01]  /*3000*/  @!P0 ISETP.GE.AND P1, PT, R249, R116.reuse, PT ;  /* 0x00000074f900820c */ /* 0x080fe20003f26270 */
[----:B-1----:R-:W-:Y:S02]  /*3010*/  FFMA.FTZ R242, R37, c[0x0][0x23c], -R110 ;  /* 0x00008f0025f27a23 */ /* 0x002fe4000001086e */
[----:B------:R-:W-:Y:S01]  /*3020*/  FFMA.FTZ R244, R39, c[0x0][0x23c], -R5 ;  /* 0x00008f0027f47a23 */ /* 0x000fe20000010805 */
[----:B------:R-:W-:Y:S02]  /*3030*/  @!P0 FSEL R40, R40, -INF , !P1 ;  /* 0xff80000028288808 */ /* 0x000fe40004800000 */
[----:B------:R-:W-:Y:S01]  /*3040*/  @!P0 ISETP.GE.AND P1, PT, R247, R116, PT ;  /* 0x00000074f700820c */ /* 0x000fe20003f26270 */
[----:B------:R-:W-:Y:S02]  /*3050*/  MUFU.EX2 R242, R242 ;  /* 0x000000f200f27308 */ /* 0x000fe40000000800 */
[--C-:B------:R-:W-:Y:S01]  /*3060*/  FFMA.FTZ R245, R40, c[0x0][0x23c], -R112.reuse ;  /* 0x00008f0028f57a23 */ /* 0x100fe20000010870 */
[----:B------:R-:W-:Y:S02]  /*3070*/  @!P0 FSEL R41, R41, -INF , !P1 ;  /* 0xff80000029298808 */ /* 0x000fe40004800000 */
[-C--:B------:R-:W-:Y:S03]  /*3080*/  @!P0 ISETP.GE.AND P1, PT, R249, R6.reuse, PT ;  /* 0x00000006f900820c */ /* 0x080fe60003f26270 */
[--C-:B------:R-:W-:Y:S01]  /*3090*/  FFMA.FTZ R246, R41, c[0x0][0x23c], -R112.reuse ;  /* 0x00008f0029f67a23 */ /* 0x100fe20000010870 */
[----:B------:R-:W-:Y:S01]  /*30a0*/  @!P0 FSEL R42, R42, -INF , !P1 ;  /* 0xff8000002a2a8808 */ /* 0x000fe20004800000 */
[----:B------:R-:W-:Y:S01]  /*30b0*/  MUFU.EX2 R243, R243 ;  /* 0x000000f300f37308 */ /* 0x000fe20000000800 */
[----:B------:R-:W-:Y:S03]  /*30c0*/  @!P0 ISETP.GE.AND P1, PT, R247, R6, PT ;  /* 0x00000006f700820c */ /* 0x000fe60003f26270 */
[--C-:B------:R-:W-:Y:S01]  /*30d0*/  FFMA.FTZ R250, R42, c[0x0][0x23c], -R7.reuse ;  /* 0x00008f002afa7a23 */ /* 0x100fe20000010807 */
[----:B------:R-:W-:Y:S02]  /*30e0*/  @!P0 FSEL R43, R43, -INF , !P1 ;  /* 0xff8000002b2b8808 */ /* 0x000fe40004800000 */
[-C--:B------:R-:W-:Y:S03]  /*30f0*/  @!P0 ISETP.GE.AND P1, PT, R13, R116.reuse, PT ;  /* 0x000000740d00820c */ /* 0x080fe60003f26270 */
[----:B------:R1:W-:Y:S01]  /*3100*/  MUFU.EX2 R247, R250 ;  /* 0x000000fa00f77308 */ /* 0x0003e20000000800 */
[----:B------:R-:W-:Y:S01]  /*3110*/  @!P0 FSEL R44, R44, -INF , !P1 ;  /* 0xff8000002c2c8808 */ /* 0x000fe20004800000 */
[--C-:B------:R-:W-:Y:S01]  /*3120*/  FFMA.FTZ R248, R43, c[0x0][0x23c], -R7.reuse ;  /* 0x00008f002bf87a23 */ /* 0x100fe20000010807 */
[----:B------:R-:W-:Y:S03]  /*3130*/  @!P0 ISETP.GE.AND P1, PT, R9, R116, PT ;  /* 0x000000740900820c */ /* 0x000fe60003f26270 */
[--C-:B------:R-:W-:Y:S01]  /*3140*/  FFMA.FTZ R249, R44, c[0x0][0x23c], -R112.reuse ;  /* 0x00008f002cf97a23 */ /* 0x100fe20000010870 */
[----:B------:R-:W-:Y:S02]  /*3150*/  @!P0 FSEL R45, R45, -INF , !P1 ;  /* 0xff8000002d2d8808 */ /* 0x000fe40004800000 */
[-C--:B------:R-:W-:Y:S01]  /*3160*/  @!P0 ISETP.GE.AND P1, PT, R13, R6.reuse, PT ;  /* 0x000000060d00820c */ /* 0x080fe20003f26270 */
[----:B------:R-:W-:Y:S03]  /*3170*/  MUFU.EX2 R244, R244 ;  /* 0x000000f400f47308 */ /* 0x000fe60000000800 */
[----:B------:R-:W-:Y:S02]  /*3180*/  @!P0 FSEL R46, R46, -INF , !P1 ;  /* 0xff8000002e2e8808 */ /* 0x000fe40004800000 */
[----:B------:R-:W-:Y:S03]  /*3190*/  @!P0 ISETP.GE.AND P1, PT, R9, R6, PT ;  /* 0x000000060900820c */ /* 0x000fe60003f26270 */
[--C-:B------:R-:W-:Y:S01]  /*31a0*/  FFMA.FTZ R251, R46, c[0x0][0x23c], -R7.reuse ;  /* 0x00008f002efb7a23 */ /* 0x100fe20000010807 */
[----:B------:R-:W-:Y:S01]  /*31b0*/  @!P0 FSEL R47, R47, -INF , !P1 ;  /* 0xff8000002f2f8808 */ /* 0x000fe20004800000 */
[----:B------:R-:W-:Y:S01]  /*31c0*/  MUFU.EX2 R249, R249 ;  /* 0x000000f900f97308 */ /* 0x000fe20000000800 */
[-C--:B------:R-:W-:Y:S01]  /*31d0*/  @!P0 ISETP.GE.AND P1, PT, R13, R111.reuse, PT ;  /* 0x0000006f0d00820c */ /* 0x080fe20003f26270 */
[----:B-1----:R-:W-:Y:S03]  /*31e0*/  FFMA.FTZ R250, R45, c[0x0][0x23c], -R112 ;  /* 0x00008f002dfa7a23 */ /* 0x002fe60000010870 */
[----:B------:R-:W-:Y:S01]  /*31f0*/  @!P0 FSEL R48, R48, -INF , !P1 ;  /* 0xff80000030308808 */ /* 0x000fe20004800000 */
[----:B------:R-:W-:Y:S01]  /*3200*/  FFMA.FTZ R252, R47, c[0x0][0x23c], -R7 ;  /* 0x00008f002ffc7a23 */ /* 0x000fe20000010807 */
[----:B------:R-:W-:Y:S03]  /*3210*/  IADD3 R10, P1, R196, UR12, RZ ;  /* 0x0000000cc40a7c10 */ /* 0x000fe6000ff3e0ff */
[----:B------:R-:W-:Y:S01]  /*3220*/  MUFU.EX2 R250, R250 ;  /* 0x000000fa00fa7308 */ /* 0x000fe20000000800 */
[----:B------:R-:W-:Y:S01]  /*3230*/  IADD3.X R11, R194, UR11, RZ, P1, !PT ;  /* 0x0000000bc20b7c10 */ /* 0x000fe20008ffe4ff */
[--C-:B------:R-:W-:Y:S01]  /*3240*/  FFMA.FTZ R122, R48, c[0x0][0x23c], -R110.reuse ;  /* 0x00008f00307a7a23 */ /* 0x100fe2000001086e */
[-C--:B------:R-:W-:Y:S02]  /*3250*/  @!P0 ISETP.GE.AND P1, PT, R13, R4.reuse, PT ;  /* 0x000000040d00820c */ /* 0x080fe40003f26270 */
[----:B------:R-:W-:Y:S01]  /*3260*/  @!P0 IADD3 R13, R109, 0x30, RZ ;  /* 0x000000306d0d8810 */ /* 0x000fe20007ffe0ff */
[----:B------:R1:W2:Y:S01]  /*3270*/  LDG.E R123, [R10.64] ;  /* 0x000000200a7b7981 */ /* 0x0002a2000c1e1900 */
[----:B------:R-:W-:Y:S02]  /*3280*/  @!P0 FSEL R50, R50, -INF , !P1 ;  /* 0xff80000032328808 */ /* 0x000fe40004800000 */
[-C--:B------:R-:W-:Y:S01]  /*3290*/  @!P0 ISETP.GE.AND P1, PT, R9, R4.reuse, PT ;  /* 0x000000040900820c */ /* 0x080fe20003f26270 */
[----:B------:R-:W-:Y:S01]  /*32a0*/  MUFU.EX2 R251, R251 ;  /* 0x000000fb00fb7308 */ /* 0x000fe20000000800 */
[----:B------:R-:W-:Y:S01]  /*32b0*/  @!P0 IADD3 R9, R109, 0x31, RZ ;  /* 0x000000316d098810 */ /* 0x000fe20007ffe0ff */
[----:B------:R1:W3:Y:S01]  /*32c0*/  LDG.E R121, [R10.64+0x20] ;  /* 0x000020200a797981 */ /* 0x0002e2000c1e1900 */
[----:B------:R-:W-:Y:S01]  /*32d0*/  @!P0 FSEL R51, R51, -INF , !P1 ;  /* 0xff80000033338808 */ /* 0x000fe20004800000 */
[--C-:B------:R-:W-:Y:S01]  /*32e0*/  FFMA.FTZ R130, R50, c[0x0][0x23c], -R5.reuse ;  /* 0x00008f0032827a23 */ /* 0x100fe20000010805 */
[-C--:B------:R-:W-:Y:S01]  /*32f0*/  @!P0 ISETP.GE.AND P1, PT, R13, R111.reuse, PT ;  /* 0x0000006f0d00820c */ /* 0x080fe20003f26270 */
[----:B------:R1:W2:Y:S02]  /*3300*/  LDG.E R115, [R10.64+0x100] ;  /* 0x000100200a737981 */ /* 0x0002a4000c1e1900 */
[--C-:B------:R-:W-:Y:S01]  /*3310*/  FFMA.FTZ R131, R51, c[0x0][0x23c], -R5.reuse ;  /* 0x00008f0033837a23 */ /* 0x100fe20000010805 */
[----:B------:R-:W-:Y:S01]  /*3320*/  @!P0 FSEL R52, R52, -INF , !P1 ;  /* 0xff80000034348808 */ /* 0x000fe20004800000 */
[----:B------:R-:W-:Y:S01]  /*3330*/  MUFU.EX2 R252, R252 ;  /* 0x000000fc00fc7308 */ /* 0x000fe20000000800 */
[----:B------:R-:W-:Y:S01]  /*3340*/  @!P0 ISETP.GE.AND P1, PT, R9, R111, PT ;  /* 0x0000006f0900820c */ /* 0x000fe20003f26270 */
[----:B------:R1:W2:Y:S02]  /*3350*/  LDG.E R128, [R10.64+0x120] ;  /* 0x000120200a807981 */ /* 0x0002a4000c1e1900 */
[--C-:B------:R-:W-:Y:S01]  /*3360*/  FFMA.FTZ R14, R52, c[0x0][0x23c], -R110.reuse ;  /* 0x00008f00340e7a23 */ /* 0x100fe2000001086e */
[----:B------:R-:W-:Y:S02]  /*3370*/  @!P0 FSEL R53, R53, -INF , !P1 ;  /* 0xff80000035358808 */ /* 0x000fe40004800000 */
[-C--:B------:R-:W-:Y:S03]  /*3380*/  @!P0 ISETP.GE.AND P1, PT, R13, R4.reuse, PT ;  /* 0x000000040d00820c */ /* 0x080fe60003f26270 */
[----:B------:R1:W-:Y:S01]  /*3390*/  MUFU.EX2 R178, R14 ;  /* 0x0000000e00b27308 */ /* 0x0003e20000000800 */
[----:B------:R-:W-:Y:S01]  /*33a0*/  @!P0 FSEL R54, R54, -INF , !P1 ;  /* 0xff80000036368808 */ /* 0x000fe20004800000 */
[----:B------:R-:W-:Y:S01]  /*33b0*/  FFMA.FTZ R18, R53, c[0x0][0x23c], -R110 ;  /* 0x00008f0035127a23 */ /* 0x000fe2000001086e */
[----:B------:R-:W-:Y:S03]  /*33c0*/  @!P0 ISETP.GE.AND P1, PT, R9, R4, PT ;  /* 0x000000040900820c */ /* 0x000fe60003f26270 */
[--C-:B------:R-:W-:Y:S01]  /*33d0*/  FFMA.FTZ R17, R54, c[0x0][0x23c], -R5.reuse ;  /* 0x00008f0036117a23 */ /* 0x100fe20000010805 */
[----:B------:R-:W-:Y:S02]  /*33e0*/  @!P0 FSEL R55, R55, -INF , !P1 ;  /* 0xff80000037378808 */ /* 0x000fe40004800000 */
[-C--:B------:R-:W-:Y:S01]  /*33f0*/  @!P0 ISETP.GE.AND P1, PT, R13, R116.reuse, PT ;  /* 0x000000740d00820c */ /* 0x080fe20003f26270 */
[----:B------:R-:W-:Y:S02]  /*3400*/  MUFU.EX2 R113, R18 ;  /* 0x0000001200717308 */ /* 0x000fe40000000800 */
[----:B------:R-:W-:Y:S01]  /*3410*/  FFMA.FTZ R15, R55, c[0x0][0x23c], -R5 ;  /* 0x00008f00370f7a23 */ /* 0x000fe20000010805 */
[----:B------:R-:W-:Y:S02]  /*3420*/  @!P0 FSEL R56, R56, -INF , !P1 ;  /* 0xff80000038388808 */ /* 0x000fe40004800000 */
[----:B------:R-:W-:Y:S04]  /*3430*/  @!P0 ISETP.GE.AND P1, PT, R9, R116, PT ;  /* 0x000000740900820c */ /* 0x000fe80003f26270 */
[----:B------:R-:W-:Y:S01]  /*3440*/  @!P0 FSEL R57, R57, -INF , !P1 ;  /* 0xff80000039398808 */ /* 0x000fe20004800000 */
[----:B------:R4:W-:Y:S01]  /*3450*/  MUFU.EX2 R117, R15 ;  /* 0x0000000f00757308 */ /* 0x0009e20000000800 */
[-C--:B------:R-:W-:Y:S03]  /*3460*/  @!P0 ISETP.GE.AND P1, PT, R13, R6.reuse, PT ;  /* 0x000000060d00820c */ /* 0x080fe60003f26270 */
[--C-:B------:R-:W-:Y:S01]  /*3470*/  FFMA.FTZ R13, R57, c[0x0][0x23c], -R112.reuse ;  /* 0x00008f00390d7a23 */ /* 0x100fe20000010870 */
[----:B------:R-:W-:Y:S01]  /*3480*/  @!P0 FSEL R58, R58, -INF , !P1 ;  /* 0xff8000003a3a8808 */ /* 0x000fe20004800000 */
[--C-:B-1----:R-:W-:Y:S01]  /*3490*/  FFMA.FTZ R14, R56, c[0x0][0x23c], -R112.reuse ;  /* 0x00008f00380e7a23 */ /* 0x102fe20000010870 */
[----:B------:R-:W-:Y:S02]  /*34a0*/  @!P0 ISETP.GE.AND P1, PT, R9, R6, PT ;  /* 0x000000060900820c */ /* 0x000fe40003f26270 */
[----:B------:R-:W-:Y:S01]  /*34b0*/  @!P0 IADD3 R57, R109, 0x38, RZ ;  /* 0x000000386d398810 */ /* 0x000fe20007ffe0ff */
[----:B------:R-:W-:Y:S01]  /*34c0*/  MUFU.EX2 R114, R17 ;  /* 0x0000001100727308 */ /* 0x000fe20000000800 */
[----:B------:R-:W-:Y:S02]  /*34d0*/  @!P0 FSEL R59, R59, -INF , !P1 ;  /* 0xff8000003b3b8808 */ /* 0x000fe40004800000 */
[C---:B------:R-:W-:Y:S02]  /*34e0*/  @!P0 ISETP.GE.AND P1, PT, R57.reuse, R116, PT ;  /* 0x000000743900820c */ /* 0x040fe40003f26270 */
[----:B------:R-:W-:Y:S01]  /*34f0*/  @!P0 ISETP.GE.AND P3, PT, R57, R4, PT ;  /* 0x000000043900820c */ /* 0x000fe20003f66270 */
[--C-:B------:R-:W-:Y:S01]  /*3500*/  FFMA.FTZ R9, R59, c[0x0][0x23c], -R7.reuse ;  /* 0x00008f003b097a23 */ /* 0x100fe20000010807 */
[----:B------:R-:W-:Y:S02]  /*3510*/  @!P0 FSEL R60, R60, -INF , !P1 ;  /* 0xff8000003c3c8808 */ /* 0x000fe40004800000 */
[----:B------:R-:W-:Y:S01]  /*3520*/  @!P0 FSEL R66, R66, -INF , !P3 ;  /* 0xff80000042428808 */ /* 0x000fe20005800000 */
[----:B------:R-:W1:Y:S01]  /*3530*/  MUFU.EX2 R222, R222 ;  /* 0x000000de00de7308 */ /* 0x000e620000000800 */
[----:B------:R-:W-:Y:S01]  /*3540*/  @!P0 IADD3 R59, R109, 0x39, RZ ;  /* 0x000000396d3b8810 */ /* 0x000fe20007ffe0ff */
[--C-:B------:R-:W-:Y:S02]  /*3550*/  FFMA.FTZ R56, R60, c[0x0][0x23c], -R112.reuse ;  /* 0x00008f003c387a23 */ /* 0x100fe40000010870 */
[--C-:B----4-:R-:W-:Y:S01]  /*3560*/  FFMA.FTZ R15, R58, c[0x0][0x23c], -R7.reuse ;  /* 0x00008f003a0f7a23 */ /* 0x110fe20000010807 */
[----:B------:R-:W-:Y:S02]  /*3570*/  F2FP.BF16.PACK_AB R58, R210, R203 ;  /* 0x000000cbd23a723e */ /* 0x000fe400000010ff */
[C---:B------:R-:W-:Y:S02]  /*3580*/  @!P0 ISETP.GE.AND P1, PT, R59.reuse, R116, PT ;  /* 0x000000743b00820c */ /* 0x040fe40003f26270 */
[-C--:B------:R-:W-:Y:S01]  /*3590*/  @!P0 ISETP.GE.AND P4, PT, R59, R111.reuse, PT ;  /* 0x0000006f3b00820c */ /* 0x080fe20003f86270 */
[----:B------:R-:W4:Y:S01]  /*35a0*/  MUFU.EX2 R224, R224 ;  /* 0x000000e000e07308 */ /* 0x000f220000000800 */
[----:B------:R-:W-:Y:S01]  /*35b0*/  @!P0 FSEL R61, R61, -INF , !P1 ;  /* 0xff8000003d3d8808 */ /* 0x000fe20004800000 */
[----:B------:R-:W-:Y:S01]  /*35c0*/  STS [R183+0x10000], R58 ;  /* 0x0100003ab7007388 */ /* 0x000fe20000000800 */
[----:B------:R-:W-:Y:S02]  /*35d0*/  @!P0 ISETP.GE.AND P1, PT, R57, R6, PT ;  /* 0x000000063900820c */ /* 0x000fe40003f26270 */
[----:B------:R-:W-:Y:S01]  /*35e0*/  @!P0 ISETP.GE.AND P2, PT, R59, R4, PT ;  /* 0x000000043b00820c */ /* 0x000fe20003f46270 */
[----:B------:R-:W-:Y:S01]  /*35f0*/  FFMA.FTZ R112, R61, c[0x0][0x23c], -R112 ;  /* 0x00008f003d707a23 */ /* 0x000fe20000010870 */
[----:B------:R-:W-:Y:S02]  /*3600*/  @!P0 FSEL R62, R62, -INF , !P1 ;  /* 0xff8000003e3e8808 */ /* 0x000fe40004800000 */
[----:B------:R-:W-:Y:S01]  /*3610*/  @!P0 ISETP.GE.AND P1, PT, R57, R111, PT ;  /* 0x0000006f3900820c */ /* 0x000fe20003f26270 */
[----:B------:R4:W-:Y:S01]  /*3620*/  MUFU.EX2 R125, R56 ;  /* 0x00000038007d7308 */ /* 0x0009e20000000800 */
[----:B------:R-:W-:Y:S01]  /*3630*/  @!P0 FSEL R65, R65, -INF , !P4 ;  /* 0xff80000041418808 */ /* 0x000fe20006000000 */
[--C-:B------:R-:W-:Y:S01]  /*3640*/  FFMA.FTZ R60, R62, c[0x0][0x23c], -R7.reuse ;  /* 0x00008f003e3c7a23 */ /* 0x100fe20000010807 */
[----:B------:R-:W-:Y:S02]  /*3650*/  F2FP.BF16.PACK_AB R62, R212, R211 ;  /* 0x000000d3d43e723e */ /* 0x000fe400000010ff */
[----:B------:R-:W-:Y:S02]  /*3660*/  @!P0 FSEL R64, R64, -INF , !P1 ;  /* 0xff80000040408808 */ /* 0x000fe40004800000 */
[----:B------:R-:W-:Y:S01]  /*3670*/  @!P0 ISETP.GE.AND P1, PT, R59, R6, PT ;  /* 0x000000063b00820c */ /* 0x000fe20003f26270 */
[----:B------:R4:W-:Y:S01]  /*3680*/  STS [R183+0x10400], R62 ;  /* 0x0104003eb7007388 */ /* 0x0009e20000000800 */
[----:B-1----:R-:W-:Y:S01]  /*3690*/  F2FP.BF16.PACK_AB R59, R222, R221 ;  /* 0x000000ddde3b723e */ /* 0x002fe200000010ff */
[--C-:B------:R-:W-:Y:S01]  /*36a0*/  FFMA.FTZ R61, R64, c[0x0][0x23c], -R110.reuse ;  /* 0x00008f00403d7a23 */ /* 0x100fe2000001086e */
[----:B------:R1:W-:Y:S01]  /*36b0*/  MUFU.EX2 R127, R60 ;  /* 0x0000003c007f7308 */ /* 0x0003e20000000800 */
[----:B------:R-:W-:Y:S01]  /*36c0*/  FFMA.FTZ R110, R65, c[0x0][0x23c], -R110 ;  /* 0x00008f00416e7a23 */ /* 0x000fe2000001086e */
[----:B------:R-:W-:Y:S01]  /*36d0*/  F2FP.BF16.PACK_AB R6, R216, R215 ;  /* 0x000000d7d806723e */ /* 0x000fe200000010ff */
[----:B------:R-:W-:Y:S01]  /*36e0*/  STS [R186+0x10000], R59 ;  /* 0x0100003bba007388 */ /* 0x000fe20000000800 */
[----:B----4-:R-:W-:Y:S02]  /*36f0*/  F2FP.BF16.PACK_AB R57, R224, R223 ;  /* 0x000000dfe039723e */ /* 0x010fe400000010ff */
[----:B------:R-:W-:Y:S02]  /*3700*/  F2FP.BF16.PACK_AB R64, R218, R217 ;  /* 0x000000d9da40723e */ /* 0x000fe400000010ff */
[----:B------:R-:W-:Y:S01]  /*3710*/  F2FP.BF16.PACK_AB R65, R220, R219 ;  /* 0x000000dbdc41723e */ /* 0x000fe200000010ff */
[----:B------:R-:W-:Y:S01]  /*3720*/  STS [R186+0x10400], R57 ;  /* 0x01040039ba007388 */ /* 0x000fe20000000800 */
[----:B------:R-:W-:Y:S01]  /*3730*/  MUFU.EX2 R227, R227 ;  /* 0x000000e300e37308 */ /* 0x000fe20000000800 */
[----:B------:R-:W-:Y:S02]  /*3740*/  @!P0 FSEL R67, R67, -INF , !P2 ;  /* 0xff80000043438808 */ /* 0x000fe40005000000 */
[----:B------:R-:W-:Y:S01]  /*3750*/  F2FP.BF16.PACK_AB R56, R214, R213 ;  /* 0x000000d5d638723e */ /* 0x000fe200000010ff */
[----:B------:R-:W-:Y:S01]  /*3760*/  STS [R183+0x12400], R6 ;  /* 0x01240006b7007388 */ /* 0x000fe20000000800 */
[----:B------:R-:W-:Y:S02]  /*3770*/  @!P0 FSEL R63, R63, -INF , !P1 ;  /* 0xff8000003f3f8808 */ /* 0x000fe40004800000 */
[----:B------:R-:W-:Y:S01]  /*3780*/  PLOP3.LUT P2, PT, PT, PT, UP3, 0x80, 0x0 ;  /* 0x000000000000781c */ /* 0x000fe20003f4f038 */
[----:B------:R-:W-:Y:S01]  /*3790*/  STS [R183+0x12000], R56 ;  /* 0x01200038b7007388 */ /* 0x000fe20000000800 */
[----:B------:R-:W-:Y:S01]  /*37a0*/  LEA R208, P0, R197, R208, 0x2 ;  /* 0x000000d0c5d07211 */ /* 0x000fe200078010ff */
[----:B------:R-:W-:Y:S01]  /*37b0*/  FFMA.FTZ R7, R63, c[0x0][0x23c], -R7 ;  /* 0x00008f003f077a23 */ /* 0x000fe20000010807 */
[----:B------:R-:W4:Y:S01]  /*37c0*/  MUFU.EX2 R228, R228 ;  /* 0x000000e400e47308 */ /* 0x000f220000000800 */
[----:B------:R4:W-:Y:S01]  /*37d0*/  STS [R186+0x12000], R64 ;  /* 0x01200040ba007388 */ /* 0x0009e20000000800 */
[----:B------:R-:W-:Y:S02]  /*37e0*/  F2FP.BF16.PACK_AB R62, R232, R231 ;  /* 0x000000e7e83e723e */ /* 0x000fe400000010ff */
[----:B-1----:R-:W-:Y:S01]  /*37f0*/  F2FP.BF16.PACK_AB R60, R226, R225 ;  /* 0x000000e1e23c723e */ /* 0x002fe200000010ff */
[----:B------:R1:W-:Y:S01]  /*3800*/  STS [R186+0x12400], R65 ;  /* 0x01240041ba007388 */ /* 0x0003e20000000800 */
[----:B------:R-:W-:Y:S02]  /*3810*/  F2FP.BF16.PACK_AB R63, R113, R178 ;  /* 0x000000b2713f723e */ /* 0x000fe400000010ff */
[----:B------:R-:W-:Y:S01]  /*3820*/  LEA.HI.X.SX32 R209, R197, R209, 0x2, P0 ;  /* 0x000000d1c5d17211 */ /* 0x000fe200000f16ff */
[----:B------:R1:W-:Y:S01]  /*3830*/  STS [R185+0x10000], R60 ;  /* 0x0100003cb9007388 */ /* 0x0003e20000000800 */
[----:B------:R-:W-:Y:S10]  /*3840*/  MUFU.EX2 R237, R237 ;  /* 0x000000ed00ed7308 */ /* 0x000ff40000000800 */
[----:B------:R-:W1:Y:S01]  /*3850*/  MUFU.EX2 R238, R238 ;  /* 0x000000ee00ee7308 */ /* 0x000e620000000800 */
[----:B----4-:R-:W-:Y:S02]  /*3860*/  F2FP.BF16.PACK_AB R58, R228, R227 ;  /* 0x000000e3e43a723e */ /* 0x010fe400000010ff */
[----:B------:R-:W-:Y:S03]  /*3870*/  F2FP.BF16.PACK_AB R64, R250, R249 ;  /* 0x000000f9fa40723e */ /* 0x000fe600000010ff */
[----:B------:R-:W-:Y:S04]  /*3880*/  STS [R185+0x10400], R58 ;  /* 0x0104003ab9007388 */ /* 0x000fe80000000800 */
[----:B------:R-:W4:Y:S01]  /*3890*/  MUFU.EX2 R240, R240 ;  /* 0x000000f000f07308 */ /* 0x000f220000000800 */
[----:B-1----:R-:W-:Y:S02]  /*38a0*/  F2FP.BF16.PACK_AB R65, R244, R243 ;  /* 0x000000f3f441723e */ /* 0x002fe400000010ff */
[----:B------:R-:W-:Y:S07]  /*38b0*/  F2FP.BF16.PACK_AB R60, R234, R233 ;  /* 0x000000e9ea3c723e */ /* 0x000fee00000010ff */
[----:B------:R1:W-:Y:S01]  /*38c0*/  MUFU.EX2 R124, R61 ;  /* 0x0000003d007c7308 */ /* 0x0003e20000000800 */
[----:B------:R-:W-:Y:S05]  /*38d0*/  F2FP.BF16.PACK_AB R59, R238, R237 ;  /* 0x000000edee3b723e */ /* 0x000fea00000010ff */
[----:B------:R-:W-:Y:S04]  /*38e0*/  STS [R192+0x10000], R59 ;  /* 0x0100003bc0007388 */ /* 0x000fe80000000800 */
[----:B------:R-:W-:Y:S01]  /*38f0*/  MUFU.EX2 R229, R229 ;  /* 0x000000e500e57308 */ /* 0x000fe20000000800 */
[----:B----4-:R-:W-:Y:S05]  /*3900*/  F2FP.BF16.PACK_AB R57, R240, R239 ;  /* 0x000000eff039723e */ /* 0x010fea00000010ff */
[----:B------:R-:W-:Y:S04]  /*3910*/  STS [R192+0x10400], R57 ;  /* 0x01040039c0007388 */ /* 0x000fe80000000800 */
[----:B------:R-:W4:Y:S01]  /*3920*/  MUFU.EX2 R230, R230 ;  /* 0x000000e600e67308 */ /* 0x000f220000000800 */
[----:B------:R4:W-:Y:S01]  /*3930*/  STS [R185+0x12400], R62 ;  /* 0x0124003eb9007388 */ /* 0x0009e20000000800 */
[--C-:B-1----:R-:W-:Y:S02]  /*3940*/  FFMA.FTZ R61, R66, c[0x0][0x23c], -R5.reuse ;  /* 0x00008f00423d7a23 */ /* 0x102fe40000010805 */
[----:B------:R-:W-:Y:S01]  /*3950*/  FFMA.FTZ R5, R67, c[0x0][0x23c], -R5 ;  /* 0x00008f0043057a23 */ /* 0x000fe20000010805 */
[----:B------:R-:W-:Y:S05]  /*3960*/  F2FP.BF16.PACK_AB R67, R236, R235 ;  /* 0x000000ebec43723e */ /* 0x000fea00000010ff */
[----:B------:R-:W1:Y:S10]  /*3970*/  MUFU.EX2 R111, R110 ;  /* 0x0000006e006f7308 */ /* 0x000e740000000800 */
[----:B------:R1:W-:Y:S01]  /*3980*/  MUFU.EX2 R110, R61 ;  /* 0x0000003d006e7308 */ /* 0x0003e20000000800 */
[----:B----4-:R-:W-:Y:S02]  /*3990*/  F2FP.BF16.PACK_AB R56, R230, R229 ;  /* 0x000000e5e638723e */ /* 0x010fe400000010ff */
[----:B------:R-:W-:Y:S03]  /*39a0*/  F2FP.BF16.PACK_AB R62, R252, R251 ;  /* 0x000000fbfc3e723e */ /* 0x000fe600000010ff */
[----:B------:R-:W-:Y:S04]  /*39b0*/  STS [R185+0x12000], R56 ;  /* 0x01200038b9007388 */ /* 0x000fe80000000800 */
[----:B------:R-:W-:Y:S01]  /*39c0*/  MUFU.EX2 R122, R122 ;  /* 0x0000007a007a7308 */ /* 0x000fe20000000800 */
[----:B------:R4:W-:Y:S04]  /*39d0*/  STS [R192+0x12000], R60 ;  /* 0x0120003cc0007388 */ /* 0x0009e80000000800 */
[----:B------:R-:W-:Y:S05]  /*39e0*/  STS [R192+0x12400], R67 ;  /* 0x01240043c0007388 */ /* 0x000fea0000000800 */
[----:B------:R-:W4:Y:S01]  /*39f0*/  MUFU.EX2 R129, R129 ;  /* 0x0000008100817308 */ /* 0x000f220000000800 */
[----:B------:R-:W-:Y:S01]  /*3a00*/  STS [R184+0x10400], R65 ;  /* 0x01040041b8007388 */ /* 0x000fe20000000800 */
[----:B-1----:R-:W-:Y:S05]  /*3a10*/  F2FP.BF16.PACK_AB R61, R242, R241 ;  /* 0x000000f1f23d723e */ /* 0x002fea00000010ff */
[----:B------:R1:W-:Y:S03]  /*3a20*/  STS [R184+0x10000], R61 ;  /* 0x0100003db8007388 */ /* 0x0003e60000000800 */
[----:B------:R-:W-:Y:S01]  /*3a30*/  MUFU.EX2 R130, R130 ;  /* 0x0000008200827308 */ /* 0x000fe20000000800 */
[----:B----4-:R-:W-:Y:S09]  /*3a40*/  F2FP.BF16.PACK_AB R60, R111, R124 ;  /* 0x0000007c6f3c723e */ /* 0x010ff200000010ff */
[----:B------:R-:W4:Y:S01]  /*3a50*/  MUFU.EX2 R131, R131 ;  /* 0x0000008300837308 */ /* 0x000f220000000800 */
[----:B------:R-:W-:Y:S05]  /*3a60*/  F2FP.BF16.PACK_AB R58, R129, R122 ;  /* 0x0000007a813a723e */ /* 0x000fea00000010ff */
[----:B------:R3:W-:Y:S04]  /*3a70*/  STS [R189+0x10000], R58 ;  /* 0x0100003abd007388 */ /* 0x0007e80000000800 */
[----:B------:R-:W4:Y:S01]  /*3a80*/  MUFU.EX2 R248, R248 ;  /* 0x000000f800f87308 */ /* 0x000f220000000800 */
[----:B-1----:R-:W-:Y:S09]  /*3a90*/  F2FP.BF16.PACK_AB R61, R117, R114 ;  /* 0x00000072753d723e */ /* 0x002ff200000010ff */
[----:B------:R-:W-:Y:S01]  /*3aa0*/  MUFU.EX2 R245, R245 ;  /* 0x000000f500f57308 */ /* 0x000fe20000000800 */
[----:B----4-:R-:W-:Y:S05]  /*3ab0*/  F2FP.BF16.PACK_AB R56, R131, R130 ;  /* 0x000000828338723e */ /* 0x010fea00000010ff */
[----:B------:R-:W-:Y:S04]  /*3ac0*/  STS [R189+0x10400], R56 ;  /* 0x01040038bd007388 */ /* 0x000fe80000000800 */
[----:B------:R-:W1:Y:S01]  /*3ad0*/  MUFU.EX2 R246, R246 ;  /* 0x000000f600f67308 */ /* 0x000e620000000800 */
[----:B------:R-:W-:Y:S05]  /*3ae0*/  F2FP.BF16.PACK_AB R57, R248, R247 ;  /* 0x000000f7f839723e */ /* 0x000fea00000010ff */
[----:B------:R4:W-:Y:S04]  /*3af0*/  STS [R184+0x12400], R57 ;  /* 0x01240039b8007388 */ /* 0x0009e80000000800 */
[----:B------:R-:W3:Y:S10]  /*3b00*/  MUFU.EX2 R126, R112 ;  /* 0x00000070007e7308 */ /* 0x000ef40000000800 */
[----:B------:R-:W4:Y:S01]  /*3b10*/  MUFU.EX2 R112, R5 ;  /* 0x0000000500707308 */ /* 0x000f220000000800 */
[----:B-1----:R-:W-:Y:S05]  /*3b20*/  F2FP.BF16.PACK_AB R59, R246, R245 ;  /* 0x000000f5f63b723e */ /* 0x002fea00000010ff */
[----:B------:R1:W-:Y:S04]  /*3b30*/  STS [R184+0x12000], R59 ;  /* 0x0120003bb8007388 */ /* 0x0003e80000000800 */
[----:B------:R-:W-:Y:S01]  /*3b40*/  MUFU.EX2 R118, R14 ;  /* 0x0000000e00767308 */ /* 0x000fe20000000800 */
[----:B------:R-:W-:Y:S01]  /*3b50*/  STS [R189+0x12000], R64 ;  /* 0x01200040bd007388 */ /* 0x000fe20000000800 */
[----:B---3--:R-:W-:Y:S03]  /*3b60*/  F2FP.BF16.PACK_AB R58, R126, R125 ;  /* 0x0000007d7e3a723e */ /* 0x008fe600000010ff */
[----:B------:R-:W-:Y:S05]  /*3b70*/  STS [R189+0x12400], R62 ;  /* 0x0124003ebd007388 */ /* 0x000fea0000000800 */
[----:B------:R-:W3:Y:S01]  /*3b80*/  MUFU.EX2 R119, R13 ;  /* 0x0000000d00777308 */ /* 0x000ee20000000800 */
[----:B------:R-:W-:Y:S01]  /*3b90*/  STS [R188+0x10000], R63 ;  /* 0x0100003fbc007388 */ /* 0x000fe20000000800 */
[----:B----4-:R-:W-:Y:S03]  /*3ba0*/  F2FP.BF16.PACK_AB R57, R112, R110 ;  /* 0x0000006e7039723e */ /* 0x010fe600000010ff */
[----:B------:R-:W-:Y:S04]  /*3bb0*/  STS [R188+0x10400], R61 ;  /* 0x0104003dbc007388 */ /* 0x000fe80000000800 */
[----:B------:R-:W-:Y:S01]  /*3bc0*/  STS [R187+0x10000], R60 ;  /* 0x0100003cbb007388 */ /* 0x000fe20000000800 */
[----:B------:R-:W-:Y:S03]  /*3bd0*/  MUFU.EX2 R120, R15 ;  /* 0x0000000f00787308 */ /* 0x000fe60000000800 */
[----:B------:R-:W-:Y:S07]  /*3be0*/  STS [R187+0x10400], R57 ;  /* 0x01040039bb007388 */ /* 0x000fee0000000800 */
[----:B------:R-:W1:Y:S01]  /*3bf0*/  MUFU.EX2 R109, R9 ;  /* 0x00000009006d7308 */ /* 0x000e620000000800 */
[----:B---3--:R-:W-:Y:S05]  /*3c00*/  F2FP.BF16.PACK_AB R17, R119, R118 ;  /* 0x000000767711723e */ /* 0x008fea00000010ff */
[----:B------:R-:W-:Y:S04]  /*3c10*/  STS [R188+0x12000], R17 ;  /* 0x01200011bc007388 */ /* 0x000fe80000000800 */
[----:B------:R-:W3:Y:S01]  /*3c20*/  MUFU.EX2 R116, R7 ;  /* 0x0000000700747308 */ /* 0x000ee20000000800 */
[----:B-1----:R-:W-:Y:S05]  /*3c30*/  F2FP.BF16.PACK_AB R59, R109, R120 ;  /* 0x000000786d3b723e */ /* 0x002fea00000010ff */
[----:B------:R-:W-:Y:S04]  /*3c40*/  STS [R188+0x12400], R59 ;  /* 0x0124003bbc007388 */ /* 0x000fe80000000800 */
[----:B------:R-:W-:Y:S01]  /*3c50*/  STS [R187+0x12000], R58 ;  /* 0x0120003abb007388 */ /* 0x000fe20000000800 */
[----:B---3--:R-:W-:Y:S05]  /*3c60*/  F2FP.BF16.PACK_AB R56, R116, R127 ;  /* 0x0000007f7438723e */ /* 0x008fea00000010ff */
[----:B------:R-:W-:Y:S04]  /*3c70*/  STS [R187+0x12400], R56 ;  /* 0x01240038bb007388 */ /* 0x000fe80000000800 */
[----:B------:R-:W1:Y:S08]  /*3c80*/  LDSM.16.M88.4 R64, [R2+0x4000] ;  /* 0x004000000240783b */ /* 0x000e700000000200 */
[----:B------:R-:W3:Y:S08]  /*3c90*/  LDSM.16.M88.4 R60, [R2+0x5000] ;  /* 0x00500000023c783b */ /* 0x000ef00000000200 */
[----:B------:R-:W4:Y:S08]  /*3ca0*/  LDSM.16.M88.4 R100, [R0+0x4000] ;  /* 0x004000000064783b */ /* 0x000f300000000200 */
[----:B------:R-:W2:Y:S01]  /*3cb0*/  LDSM.16.M88.4 R104, [R0+0x5000] ;  /* 0x005000000068783b */ /* 0x000ea20000000200 */
[-C--:B-1----:R-:W-:Y:S08]  /*3cc0*/  HMMA.16816.F32.BF16 R4, R64, R132.reuse, RZ ;  /* 0x000000844004723c */ /* 0x082ff000000418ff */
[C---:B---3--:R-:W-:Y:S08]  /*3cd0*/  HMMA.16816.F32.BF16 R8, R60.reuse, R132, RZ ;  /* 0x000000843c08723c */ /* 0x048ff000000418ff */
        /* <DEDUP_REMOVED lines=14> */
[-C--:B----4-:R-:W-:Y:S08]  /*3dc0*/  HMMA.16816.F32.BF16 R4, R100, R148.reuse, R4 ;  /* 0x000000946404723c */ /* 0x090ff00000041804 */
[C---:B--2---:R-:W-:Y:S08]  /*3dd0*/  HMMA.16816.F32.BF16 R8, R104.reuse, R148, R8 ;  /* 0x000000946808723c */ /* 0x044ff00000041808 */
[-C--:B------:R-:W-:Y:S08]  /*3de0*/  HMMA.16816.F32.BF16 R12, R104, R150.reuse, R12 ;  /* 0x00000096680c723c */ /* 0x080ff0000004180c */
[----:B------:R-:W-:Y:S01]  /*3df0*/  FADD.FTZ R5, -R123, R5 ;  /* 0x000000057b057221 */ /* 0x000fe20000010100 */
[C---:B------:R-:W-:Y:S03]  /*3e00*/  HMMA.16816.F32.BF16 R16, R100.reuse, R150, R16 ;  /* 0x000000966410723c */ /* 0x040fe60000041810 */
[----:B------:R-:W-:Y:S02]  /*3e10*/  FMUL.FTZ R210, R210, R5 ;  /* 0x00000005d2d27220 */ /* 0x000fe40000410000 */
[C---:B------:R-:W-:Y:S02]  /*3e20*/  FADD.FTZ R6, -R121.reuse, R6 ;  /* 0x0000000679067221 */ /* 0x040fe40000010100 */
[----:B------:R-:W-:Y:S01]  /*3e30*/  FADD.FTZ R7, -R121, R7 ;  /* 0x0000000779077221 */ /* 0x000fe20000010100 */
[-C--:B------:R-:W-:Y:S01]  /*3e40*/  HMMA.16816.F32.BF16 R20, R100, R152.reuse, R20 ;  /* 0x000000986414723c */ /* 0x080fe20000041814 */
[----:B------:R-:W-:Y:S03]  /*3e50*/  FMUL.FTZ R211, R211, R6 ;  /* 0x00000006d3d37220 */ /* 0x000fe60000410000 */
[----:B------:R-:W-:Y:S02]  /*3e60*/  FMUL.FTZ R212, R212, R7 ;  /* 0x00000007d4d47220 */ /* 0x000fe40000410000 */
[C---:B------:R-:W-:Y:S02]  /*3e70*/  FADD.FTZ R9, -R115.reuse, R9 ;  /* 0x0000000973097221 */ /* 0x040fe40000010100 */
[----:B------:R-:W-:Y:S01]  /*3e80*/  FADD.FTZ R13, -R115, R13 ;  /* 0x0000000d730d7221 */ /* 0x000fe20000010100 */
[C---:B------:R-:W-:Y:S03]  /*3e90*/  HMMA.16816.F32.BF16 R24, R104.reuse, R152, R24 ;  /* 0x000000986818723c */ /* 0x040fe60000041818 */
[C---:B------:R-:W-:Y:S02]  /*3ea0*/  FADD.FTZ R10, -R128.reuse, R10 ;  /* 0x0000000a800a7221 */ /* 0x040fe40000010100 */
[----:B------:R-:W-:Y:S02]  /*3eb0*/  FADD.FTZ R11, -R128, R11 ;  /* 0x0000000b800b7221 */ /* 0x000fe40000010100 */
[----:B------:R-:W-:Y:S01]  /*3ec0*/  FADD.FTZ R17, -R123, R17 ;  /* 0x000000117b117221 */ /* 0x000fe20000010100 */
[-C--:B------:R-:W-:Y:S01]  /*3ed0*/  HMMA.16816.F32.BF16 R28, R104, R154.reuse, R28 ;  /* 0x0000009a681c723c */ /* 0x080fe2000004181c */
[C---:B------:R-:W-:Y:S03]  /*3ee0*/  FADD.FTZ R18, -R121.reuse, R18 ;  /* 0x0000001279127221 */ /* 0x040fe60000010100 */
[----:B------:R-:W-:Y:S02]  /*3ef0*/  FMUL.FTZ R222, R222, R17 ;  /* 0x00000011dede7220 */ /* 0x000fe40000410000 */
[----:B------:R-:W-:Y:S02]  /*3f00*/  FADD.FTZ R19, -R121, R19 ;  /* 0x0000001379137221 */ /* 0x000fe40000010100 */
[----:B------:R-:W-:Y:S01]  /*3f10*/  FADD.FTZ R5, -R123, R20 ;  /* 0x000000147b057221 */ /* 0x000fe20000010100 */
[C---:B------:R-:W-:Y:S03]  /*3f20*/  HMMA.16816.F32.BF16 R32, R100.reuse, R154, R32 ;  /* 0x0000009a6420723c */ /* 0x040fe60000041820 */
[----:B------:R-:W-:Y:S02]  /*3f30*/  FADD.FTZ R22, -R121, R22 ;  /* 0x0000001679167221 */ /* 0x000fe40000010100 */
[----:B------:R-:W-:Y:S02]  /*3f40*/  FMUL.FTZ R225, R225, R5 ;  /* 0x00000005e1e17220 */ /* 0x000fe40000410000 */
[----:B------:R-:W-:Y:S01]  /*3f50*/  FMUL.FTZ R227, R227, R22 ;  /* 0x00000016e3e37220 */ /* 0x000fe20000410000 */
[-C--:B------:R-:W-:Y:S01]  /*3f60*/  HMMA.16816.F32.BF16 R36, R100, R156.reuse, R36 ;  /* 0x0000009c6424723c */ /* 0x080fe20000041824 */
[----:B------:R-:W-:Y:S03]  /*3f70*/  FADD.FTZ R22, -R115, R8 ;  /* 0x0000000873167221 */ /* 0x000fe60000010100 */
[----:B------:R-:W-:Y:S02]  /*3f80*/  FADD.FTZ R21, -R123, R21 ;  /* 0x000000157b157221 */ /* 0x000fe40000010100 */
[----:B------:R-:W-:Y:S02]  /*3f90*/  FMUL.FTZ R213, R213, R22 ;  /* 0x00000016d5d57220 */ /* 0x000fe40000410000 */
[----:B------:R-:W-:Y:S01]  /*3fa0*/  FADD.FTZ R22, -R115, R24 ;  /* 0x0000001873167221 */ /* 0x000fe20000010100 */
[C---:B------:R-:W-:Y:S03]  /*3fb0*/  HMMA.16816.F32.BF16 R40, R104.reuse, R156, R40 ;  /* 0x0000009c6828723c */ /* 0x040fe60000041828 */
[----:B------:R-:W-:Y:S02]  /*3fc0*/  FMUL.FTZ R223, R223, R18 ;  /* 0x00000012dfdf7220 */ /* 0x000fe40000410000 */
[----:B------:R-:W-:Y:S02]  /*3fd0*/  FMUL.FTZ R224, R224, R19 ;  /* 0x00000013e0e07220 */ /* 0x000fe40000410000 */
[----:B------:R-:W-:Y:S01]  /*3fe0*/  FADD.FTZ R34, -R121, R34 ;  /* 0x0000002279227221 */ /* 0x000fe20000010100 */
[-C--:B------:R-:W-:Y:S01]  /*3ff0*/  HMMA.16816.F32.BF16 R44, R104, R158.reuse, R44 ;  /* 0x0000009e682c723c */ /* 0x080fe2000004182c */
[----:B------:R-:W-:Y:S03]  /*4000*/  FADD.FTZ R17, -R123, R32 ;  /* 0x000000207b117221 */ /* 0x000fe60000010100 */
[----:B------:R-:W-:Y:S02]  /*4010*/  FMUL.FTZ R239, R239, R34 ;  /* 0x00000022efef7220 */ /* 0x000fe40000410000 */
[----:B------:R-:W-:Y:S02]  /*4020*/  FADD.FTZ R34, -R115, R12 ;  /* 0x0000000c73227221 */ /* 0x000fe40000010100 */
        /* <DEDUP_REMOVED lines=9> */
[C---:B------:R-:W-:Y:S01]  /*40c0*/  FADD.FTZ R23, -R121.reuse, R23 ;  /* 0x0000001779177221 */ /* 0x040fe20000010100 */
[C---:B------:R-:W-:Y:S03]  /*40d0*/  HMMA.16816.F32.BF16 R56, R104.reuse, R160, R56 ;  /* 0x000000a06838723c */ /* 0x040fe60000041838 */
[C---:B------:R-:W-:Y:S02]  /*40e0*/  FADD.FTZ R35, -R121.reuse, R35 ;  /* 0x0000002379237221 */ /* 0x040fe40000010100 */
[----:B------:R-:W-:Y:S02]  /*40f0*/  FADD.FTZ R38, -R121, R38 ;  /* 0x0000002679267221 */ /* 0x000fe40000010100 */
[C---:B------:R-:W-:Y:S01]  /*4100*/  FADD.FTZ R17, -R123.reuse, R48 ;  /* 0x000000307b117221 */ /* 0x040fe20000010100 */
[-C--:B------:R-:W-:Y:S01]  /*4110*/  HMMA.16816.F32.BF16 R60, R104, R162.reuse, R60 ;  /* 0x000000a2683c723c */ /* 0x080fe2000004183c */
[----:B------:R-:W-:Y:S03]  /*4120*/  FADD.FTZ R49, -R123, R49 ;  /* 0x000000317b317221 */ /* 0x000fe60000010100 */
[C---:B------:R-:W-:Y:S02]  /*4130*/  FADD.FTZ R39, -R121.reuse, R39 ;  /* 0x0000002779277221 */ /* 0x040fe40000010100 */
[----:B------:R-:W-:Y:S02]  /*4140*/  FADD.FTZ R6, -R121, R51 ;  /* 0x0000003379067221 */ /* 0x000fe40000010100 */
[C---:B------:R-:W-:Y:S01]  /*4150*/  FADD.FTZ R5, -R123.reuse, R52 ;  /* 0x000000347b057221 */ /* 0x040fe20000010100 */
[----:B------:R-:W-:Y:S03]  /*4160*/  HMMA.16816.F32.BF16 R64, R100, R162, R64 ;  /* 0x000000a26440723c */ /* 0x000fe60000041840 */
[C---:B------:R-:W-:Y:S02]  /*4170*/  FADD.FTZ R106, -R123.reuse, R4 ;  /* 0x000000047b6a7221 */ /* 0x040fe40000010100 */
[C---:B------:R-:W-:Y:S02]  /*4180*/  FADD.FTZ R105, -R123.reuse, R16 ;  /* 0x000000107b697221 */ /* 0x040fe40000010100 */
[----:B------:R-:W-:Y:S02]  /*4190*/  FADD.FTZ R53, -R123, R53 ;  /* 0x000000357b357221 */ /* 0x000fe40000010100 */
[C---:B------:R-:W-:Y:S03]  /*41a0*/  FADD.FTZ R7, -R121.reuse, R54 ;  /* 0x0000003679077221 */ /* 0x040fe60000010100 */
[----:B------:R-:W-:Y:S02]  /*41b0*/  FADD.FTZ R18, -R121, R55 ;  /* 0x0000003779127221 */ /* 0x000fe40000010100 */
[C---:B------:R-:W-:Y:S02]  /*41c0*/  FADD.FTZ R25, -R115.reuse, R25 ;  /* 0x0000001973197221 */ /* 0x040fe40000010100 */
[----:B------:R-:W-:Y:S02]  /*41d0*/  FADD.FTZ R29, -R115, R29 ;  /* 0x0000001d731d7221 */ /* 0x000fe40000010100 */
[----:B------:R-:W-:Y:S02]  /*41e0*/  FMUL.FTZ R229, R229, R22 ;  /* 0x00000016e5e57220 */ /* 0x000fe40000410000 */
[----:B------:R-:W-:Y:S02]  /*41f0*/  FMUL.FTZ R233, R233, R34 ;  /* 0x00000022e9e97220 */ /* 0x000fe40000410000 */
[----:B------:R-:W-:Y:S02]  /*4200*/  FADD.FTZ R22, -R115, R40 ;  /* 0x0000002873167221 */ /* 0x000fe40000010100 */
[C---:B------:R-:W-:Y:S02]  /*4210*/  FADD.FTZ R64, -R123.reuse, R64 ;  /* 0x000000407b407221 */ /* 0x040fe40000010100 */
[----:B------:R-:W-:Y:S02]  /*4220*/  FADD.FTZ R123, -R123, R65 ;  /* 0x000000417b7b7221 */ /* 0x000fe40000010100 */
[----:B------:R-:W-:Y:S02]  /*4230*/  FMUL.FTZ R65, R178, R5 ;  /* 0x00000005b2417220 */ /* 0x000fe40000410000 */
        /* <DEDUP_REMOVED lines=71> */
[----:B------:R-:W-:Y:S01]  /*46b0*/  FMUL.FTZ R63, R116, R63 ;  /* 0x0000003f743f7220 */ /* 0x000fe20000410000 */
[----:B------:R-:W-:-:S05]  /*46c0*/  @!P2 BRA `(.L_x_50) ;  /* 0x000001200000a947 */ /* 0x000fca0003800000 */
[----:B------:R-:W-:Y:S01]  /*46d0*/  IMAD.MOV.U32 R9, RZ, RZ, c[0x0][0x190] ;  /* 0x00006400ff097624 */ /* 0x000fe200078e00ff */
[----:B------:R-:W-:Y:S03]  /*46e0*/  ULOP3.LUT UR8, UR4, 0x1, URZ, 0xc0, !UPT ;  /* 0x0000000104087892 */ /* 0x000fe6000f8ec03f */
[----:B------:R-:W-:Y:S01]  /*46f0*/  IMAD.U32 R7, R9, -0x80, RZ ;  /* 0xffffff8009077824 */ /* 0x000fe200078e00ff */
[----:B------:R-:W-:Y:S04]  /*4700*/  UISETP.NE.U32.AND UP0, UPT, UR8, 0x1, UPT ;  /* 0x000000010800788c */ /* 0x000fe8000bf05070 */
[----:B------:R-:W-:Y:S01]  /*4710*/  USEL UR8, UR54, 0x2000, !UP0 ;  /* 0x0000200036087887 */ /* 0x000fe2000c000000 */
[C---:B------:R-:W-:Y:S04]  /*4720*/  LEA R206, P0, R7.reuse, R206, 0x1 ;  /* 0x000000ce07ce7211 */ /* 0x040fe800078008ff */
[----:B------:R-:W-:Y:S01]  /*4730*/  LEA.HI.X.SX32 R207, R7, R207, 0x1, P0 ;  /* 0x000000cf07cf7211 */ /* 0x000fe200000f0eff */
[----:B------:R-:W-:Y:S01]  /*4740*/  IMAD.MOV.U32 R7, RZ, RZ, c[0x0][0x194] ;  /* 0x00006500ff077624 */ /* 0x000fe200078e00ff */
[C---:B------:R-:W-:Y:S02]  /*4750*/  LEA R8, P0, R9.reuse, R206, 0x7 ;  /* 0x000000ce09087211 */ /* 0x040fe400078038ff */
[----:B------:R-:W-:Y:S02]  /*4760*/  IADD3 R202, R202, UR8, RZ ;  /* 0x00000008caca7c10 */ /* 0x000fe4000fffe0ff */
[----:B------:R-:W-:Y:S02]  /*4770*/  LEA.HI.X R9, R9, R207, R7, 0x7, P0 ;  /* 0x000000cf09097211 */ /* 0x000fe400000f3c07 */
[----:B------:R-:W-:Y:S01]  /*4780*/  IADD3 R168, R168, UR8, RZ ;  /* 0x00000008a8a87c10 */ /* 0x000fe2000fffe0ff */
[----:B------:R-:W-:Y:S01]  /*4790*/  @!PT LDS RZ, [RZ] ;  /* 0x00000000fffff984 */ /* 0x000fe20000000800 */
[----:B------:R-:W-:Y:S01]  /*47a0*/  @!PT LDS RZ, [RZ] ;  /* 0x00000000fffff984 */ /* 0x000fe20000000800 */
[----:B------:R-:W-:Y:S01]  /*47b0*/  @!PT LDS RZ, [RZ] ;  /* 0x00000000fffff984 */ /* 0x000fe20000000800 */
[----:B------:R1:W-:Y:S04]  /*47c0*/  LDGSTS.E.BYPASS.LTC128B.128 [R202], [R206.64] ;  /* 0x00000000ceca7fae */ /* 0x0003e8000b901d46 */
[----:B------:R1:W-:Y:S04]  /*47d0*/  LDGSTS.E.BYPASS.LTC128B.128 [R202+0x1000], [R8.64] ;  /* 0x0100000008ca7fae */ /* 0x0003e8000b901d46 */
[----:B------:R-:W0:Y:S02]  /*47e0*/  LDGDEPBAR ;  /* 0x00000000000079af */ /* 0x000e240000000000 */
.L_x_50:
[----:B------:R-:W-:Y:S01]  /*47f0*/  F2FP.BF16.PACK_AB R210, R210, R203 ;  /* 0x000000cbd2d2723e */ /* 0x000fe200000010ff */
[----:B------:R-:W-:Y:S01]  /*4800*/  IMAD.SHL.U32 R52, R176, 0x2, RZ ;  /* 0x00000002b0347824 */ /* 0x000fe200078e00ff */
        /* <DEDUP_REMOVED lines=63> */
[----:B------:R-:W-:Y:S06]  /*4c00*/  BAR.SYNC.DEFER_BLOCKING 0x0 ;  /* 0x0000000000007b1d */ /* 0x000fec0000010000 */
[----:B------:R-:W-:Y:S04]  /*4c10*/  LDSM.16.MT88.4 R4, [R173+0x10000] ;  /* 0x01000000ad04783b */ /* 0x000fe80000004200 */
[----:B-1----:R-:W1:Y:S04]  /*4c20*/  LDSM.16.MT88.4 R8, [R52+0x4000] ;  /* 0x004000003408783b */ /* 0x002e680000004200 */
        /* <DEDUP_REMOVED lines=56> */
[----:B------:R-:W-:Y:S02]  /*4fb0*/  IMAD.MOV.U32 R7, RZ, RZ, c[0x0][0x370] ;  /* 0x0000dc00ff077624 */ /* 0x000fe400078e00ff */
[----:B------:R-:W-:Y:S02]  /*4fc0*/  IMAD.SHL.U32 R9, R182, 0x2, RZ ;  /* 0x00000002b6097824 */ /* 0x000fe400078e00ff */
[----:B------:R-:W-:Y:S05]  /*4fd0*/  IMAD.U32 R5, R7, -0x80, RZ ;  /* 0xffffff8007057824 */ /* 0x000fea00078e00ff */
[C---:B------:R-:W-:Y:S04]  /*4fe0*/  LEA R204, P0, R5.reuse, R204, 0x1 ;  /* 0x000000cc05cc7211 */ /* 0x040fe800078008ff */
[----:B------:R-:W-:Y:S01]  /*4ff0*/  LEA.HI.X.SX32 R205, R5, R205, 0x1, P0 ;  /* 0x000000cd05cd7211 */ /* 0x000fe200000f0eff */
[----:B------:R-:W-:Y:S01]  /*5000*/  IMAD.MOV.U32 R5, RZ, RZ, c[0x0][0x374] ;  /* 0x0000dd00ff057624 */ /* 0x000fe200078e00ff */
[C---:B------:R-:W-:Y:S03]  /*5010*/  LEA R10, P0, R7.reuse, R204, 0x7 ;  /* 0x000000cc070a7211 */ /* 0x040fe600078038ff */
[----:B------:R-:W-:Y:S01]  /*5020*/  @!PT LDS RZ, [RZ] ;  /* 0x00000000fffff984 */ /* 0x000fe20000000800 */
[----:B------:R-:W-:Y:S01]  /*5030*/  @!PT LDS RZ, [RZ] ;  /* 0x00000000fffff984 */ /* 0x000fe20000000800 */
[----:B------:R-:W-:Y:S01]  /*5040*/  @!PT LDS RZ, [RZ] ;  /* 0x00000000fffff984 */ /* 0x000fe20000000800 */
[----:B------:R1:W-:Y:S01]  /*5050*/  LDGSTS.E.BYPASS.LTC128B.128 [R9+0x4000], [R204.64] ;  /* 0x04000000cc097fae */ /* 0x0003e2000b901d46 */
[----:B------:R-:W-:Y:S05]  /*5060*/  LEA.HI.X R11, R7, R205, R5, 0x7, P0 ;  /* 0x000000cd070b7211 */ /* 0x000fea00000f3c05 */
[----:B------:R1:W-:Y:S04]  /*5070*/  LDGSTS.E.BYPASS.LTC128B.128 [R9+0x5000], [R10.64] ;  /* 0x050000000a097fae */ /* 0x0003e8000b901d46 */
[----:B------:R-:W0:Y:S02]  /*5080*/  LDGDEPBAR ;  /* 0x00000000000079af */ /* 0x000e240000000000 */
.L_x_51:
[----:B------:R-:W-:Y:S01]  /*5090*/  LDSM.16.M88.4 R20, [R172] ;  /* 0x00000000ac14783b */ /* 0x000fe20000000200 */
[----:B------:R-:W-:Y:S02]  /*50a0*/  ULOP3.LUT UR8, UR4, 0x1, URZ, 0xc0, !UPT ;  /* 0x0000000104087892 */ /* 0x000fe4000f8ec03f */
[----:B------:R-:W-:Y:S01]  /*50b0*/  UISETP.GT.AND UP2, UPT, UR4, UR13, UPT ;  /* 0x0000000d0400728c */ /* 0x000fe2000bf44270 */
[----:B------:R-:W2:Y:S01]  /*50c0*/  LDSM.16.MT88.4 R16, [R52+0x6000] ;  /* 0x006000003410783b */ /* 0x000ea20000004200 */
[----:B------:R-:W-:Y:S02]  /*50d0*/  UISETP.NE.U32.AND UP0, UPT, UR8, 0x1, UPT ;  /* 0x000000010800788c */ /* 0x000fe4000bf05070 */
[----:B------:R-:W-:Y:S01]  /*50e0*/  UIADD3 UR4, UR4, -0x1, URZ ;  /* 0xffffffff04047890 */ /* 0x000fe2000fffe03f */
[----:B------:R-:W3:Y:S04]  /*50f0*/  LDSM.16.M88.4 R12, [R172+0x2000] ;  /* 0x00200000ac0c783b */ /* 0x000ee80000000200 */
[----:B------:R-:W-:Y:S04]  /*5100*/  LDSM.16.M88.4 R24, [R171] ;  /* 0x00000000ab18783b */ /* 0x000fe80000000200 */
[----:B------:R-:W4:Y:S04]  /*5110*/  LDSM.16.MT88.4 R28, [R52+0x6400] ;  /* 0x00640000341c783b */ /* 0x000f280000004200 */
[----:B------:R-:W1:Y:S04]  /*5120*/  LDSM.16.M88.4 R32, [R166] ;  /* 0x00000000a620783b */ /* 0x000e680000000200 */
[----:B------:R-:W-:Y:S04]  /*5130*/  LDSM.16.M88.4 R36, [R170] ;  /* 0x00000000aa24783b */ /* 0x000fe80000000200 */
[----:B------:R-:W1:Y:S04]  /*5140*/  LDSM.16.MT88.4 R40, [R52+0x6800] ;  /* 0x006800003428783b */ /* 0x000e680000004200 */
[----:B------:R-:W1:Y:S04]  /*5150*/  LDSM.16.M88.4 R44, [R170+0x2000] ;  /* 0x00200000aa2c783b */ /* 0x000e680000000200 */
[----:B------:R-:W-:Y:S01]  /*5160*/  LDSM.16.MT88.4 R48, [R52+0x6c00] ;  /* 0x006c00003430783b */ /* 0x000fe20000004200 */
[-C--:B--2---:R-:W-:Y:S08]  /*5170*/  HMMA.16816.F32.BF16 R4, R20, R16.reuse, RZ ;  /* 0x000000101404723c */ /* 0x084ff000000418ff */
[C---:B-1-3--:R-:W-:Y:S08]  /*5180*/  HMMA.16816.F32.BF16 R8, R12.reuse, R16, RZ ;  /* 0x000000100c08723c */ /* 0x04aff000000418ff */
[-C--:B------:R-:W-:Y:S08]  /*5190*/  HMMA.16816.F32.BF16 R12, R12, R18.reuse, RZ ;  /* 0x000000120c0c723c */ /* 0x080ff000000418ff */
[----:B------:R-:W-:Y:S01]  /*51a0*/  HMMA.16816.F32.BF16 R16, R20, R18, RZ ;  /* 0x000000121410723c */ /* 0x000fe200000418ff */
[----:B------:R-:W1:Y:S07]  /*51b0*/  LDSM.16.M88.4 R20, [R165] ;  /* 0x00000000a514783b */ /* 0x000e6e0000000200 */
[-C--:B----4-:R-:W-:Y:S08]  /*51c0*/  HMMA.16816.F32.BF16 R4, R24, R28.reuse, R4 ;  /* 0x0000001c1804723c */ /* 0x090ff00000041804 */
[C---:B------:R-:W-:Y:S08]  /*51d0*/  HMMA.16816.F32.BF16 R8, R32.reuse, R28, R8 ;  /* 0x0000001c2008723c */ /* 0x040ff00000041808 */
[-C--:B------:R-:W-:Y:S01]  /*51e0*/  HMMA.16816.F32.BF16 R12, R32, R30.reuse, R12 ;  /* 0x0000001e200c723c */ /* 0x080fe2000004180c */
[----:B------:R-:W2:Y:S07]  /*51f0*/  LDSM.16.M88.4 R32, [R165+0x2000] ;  /* 0x00200000a520783b */ /* 0x000eae0000000200 */
[----:B------:R-:W-:Y:S01]  /*5200*/  HMMA.16816.F32.BF16 R16, R24, R30, R16 ;  /* 0x0000001e1810723c */ /* 0x000fe20000041810 */
[----:B------:R-:W-:Y:S04]  /*5210*/  LDSM.16.M88.4 R24, [R172+0x4000] ;  /* 0x00400000ac18783b */ /* 0x000fe80000000200 */
[----:B------:R-:W3:Y:S03]  /*5220*/  LDSM.16.MT88.4 R28, [R52+0x7000] ;  /* 0x00700000341c783b */ /* 0x000ee60000004200 */
        /* <DEDUP_REMOVED lines=8> */
[C---:B--2---:R-:W-:Y:S08]  /*52b0*/  HMMA.16816.F32.BF16 R8, R32.reuse, R48, R8 ;  /* 0x000000302008723c */ /* 0x044ff00000041808 */
[-C--:B------:R-:W-:Y:S01]  /*52c0*/  HMMA.16816.F32.BF16 R12, R32, R50.reuse, R12 ;  /* 0x00000032200c723c */ /* 0x080fe2000004180c */
[----:B------:R-:W1:Y:S07]  /*52d0*/  LDSM.16.M88.4 R32, [R3] ;  /* 0x000000000320783b */ /* 0x000e6e0000000200 */
[----:B------:R-:W-:Y:S01]  /*52e0*/  HMMA.16816.F32.BF16 R16, R20, R50, R16 ;  /* 0x000000321410723c */ /* 0x000fe20000041810 */
[----:B------:R-:W-:Y:S04]  /*52f0*/  LDSM.16.M88.4 R20, [R170+0x4000] ;  /* 0x00400000aa14783b */ /* 0x000fe80000000200 */
[----:B------:R-:W2:Y:S03]  /*5300*/  LDSM.16.MT88.4 R48, [R52+0x7800] ;  /* 0x007800003430783b */ /* 0x000ea60000004200 */
[-C--:B---3--:R-:W-:Y:S08]  /*5310*/  HMMA.16816.F32.BF16 R4, R24, R28.reuse, R4 ;  /* 0x0000001c1804723c */ /* 0x088ff00000041804 */
[C---:B----4-:R-:W-:Y:S08]  /*5320*/  HMMA.16816.F32.BF16 R8, R44.reuse, R28, R8 ;  /* 0x0000001c2c08723c */ /* 0x050ff00000041808 */
[-C--:B------:R-:W-:Y:S01]  /*5330*/  HMMA.16816.F32.BF16 R12, R44, R30.reuse, R12 ;  /* 0x0000001e2c0c723c */ /* 0x080fe2000004180c */
[----:B------:R-:W3:Y:S07]  /*5340*/  LDSM.16.M88.4 R44, [R170+0x6000] ;  /* 0x00600000aa2c783b */ /* 0x000eee0000000200 */
[----:B------:R-:W-:Y:S01]  /*5350*/  HMMA.16816.F32.BF16 R16, R24, R30, R16 ;  /* 0x0000001e1810723c */ /* 0x000fe20000041810 */
[----:B------:R-:W-:Y:S04]  /*5360*/  LDSM.16.MT88.4 R28, [R52+0x7c00] ;  /* 0x007c0000341c783b */ /* 0x000fe80000004200 */
[----:B------:R-:W4:Y:S03]  /*5370*/  LDSM.16.M88.4 R24, [R165+0x4000] ;  /* 0x00400000a518783b */ /* 0x000f260000000200 */
[-C--:B------:R-:W-:Y:S08]  /*5380*/  HMMA.16816.F32.BF16 R4, R36, R40.reuse, R4 ;  /* 0x000000282404723c */ /* 0x080ff00000041804 */
[C---:B-1----:R-:W-:Y:S07]  /*5390*/  HMMA.16816.F32.BF16 R8, R32.reuse, R40, R8 ;  /* 0x000000282008723c */ /* 0x042fee0000041808 */
[----:B------:R-:W-:Y:S01]  /*53a0*/  IMAD.U32 R41, RZ, RZ, UR26 ;  /* 0x0000001aff297e24 */ /* 0x000fe2000f8e00ff */
[-C--:B------:R-:W-:Y:S01]  /*53b0*/  HMMA.16816.F32.BF16 R12, R32, R42.reuse, R12 ;  /* 0x0000002a200c723c */ /* 0x080fe2000004180c */
[----:B------:R-:W1:Y:S07]  /*53c0*/  LDSM.16.M88.4 R32, [R165+0x6000] ;  /* 0x00600000a520783b */ /* 0x000e6e0000000200 */
[----:B------:R-:W-:Y:S07]  /*53d0*/  HMMA.16816.F32.BF16 R16, R36, R42, R16 ;  /* 0x0000002a2410723c */ /* 0x000fee0000041810 */
[----:B------:R-:W-:Y:S01]  /*53e0*/  @P2 IADD3 R36, P0, R193, UR10, RZ ;  /* 0x0000000ac1242c10 */ /* 0x000fe2000ff1e0ff */
[-C--:B--2---:R-:W-:Y:S01]  /*53f0*/  HMMA.16816.F32.BF16 R4, R20, R48.reuse, R4 ;  /* 0x000000301404723c */ /* 0x084fe20000041804 */
[----:B------:R-:W-:Y:S01]  /*5400*/  IMAD.U32 R39, RZ, RZ, UR25 ;  /* 0x00000019ff277e24 */ /* 0x000fe2000f8e00ff */
[----:B------:R-:W-:Y:S03]  /*5410*/  @UP3 UIADD3 UR10, UP1, UR10, -0x200, URZ ;  /* 0xfffffe000a0a3890 */ /* 0x000fe6000ff3e03f */
[----:B------:R-:W-:Y:S01]  /*5420*/  @P2 IADD3.X R37, R179, UR9, RZ, P0, !PT ;  /* 0x00000009b3252c10 */ /* 0x000fe200087fe4ff */
[----:B------:R-:W-:Y:S02]  /*5430*/  @UP3 UIADD3.X UR9, UR9, -0x1, URZ, UP1, !UPT ;  /* 0xffffffff09093890 */ /* 0x000fe40008ffe43f */
[C---:B---3--:R-:W-:Y:S02]  /*5440*/  HMMA.16816.F32.BF16 R8, R44.reuse, R48, R8 ;  /* 0x000000302c08723c */ /* 0x048fe40000041808 */
[----:B------:R2:W5:Y:S04]  /*5450*/  @P2 LDG.E R201, [R36.64] ;  /* 0x0000000624c92981 */ /* 0x000568000c1e1900 */
[----:B------:R2:W5:Y:S02]  /*5460*/  @P2 LDG.E R200, [R36.64+0x20] ;  /* 0x0000200624c82981 */ /* 0x000564000c1e1900 */
[-C--:B------:R-:W-:Y:S02]  /*5470*/  HMMA.16816.F32.BF16 R12, R44, R50.reuse, R12 ;  /* 0x000000322c0c723c */ /* 0x080fe4000004180c */
[----:B------:R2:W5:Y:S04]  /*5480*/  @P2 LDG.E R199, [R36.64+0x100] ;  /* 0x0001000624c72981 */ /* 0x000568000c1e1900 */
[----:B------:R2:W5:Y:S02]  /*5490*/  @P2 LDG.E R198, [R36.64+0x120] ;  /* 0x0001200624c62981 */ /* 0x000564000c1e1900 */
[----:B------:R-:W-:Y:S02]  /*54a0*/  HMMA.16816.F32.BF16 R16, R20, R50, R16 ;  /* 0x000000321410723c */ /* 0x000fe40000041810 */
[----:B------:R-:W-:Y:S06]  /*54b0*/  LDSM.16.MT88.4 R20, [R173+0xc000] ;  /* 0x00c00000ad14783b */ /* 0x000fec0000004200 */
[-C--:B----4-:R-:W-:Y:S08]  /*54c0*/  HMMA.16816.F32.BF16 R4, R24, R28.reuse, R4 ;  /* 0x0000001c1804723c */ /* 0x090ff00000041804 */
[C---:B-1----:R-:W-:Y:S07]  /*54d0*/  HMMA.16816.F32.BF16 R8, R32.reuse, R28, R8 ;  /* 0x0000001c2008723c */ /* 0x042fee0000041808 */
[----:B------:R-:W-:Y:S01]  /*54e0*/  IMAD.U32 R29, RZ, RZ, UR28 ;  /* 0x0000001cff1d7e24 */ /* 0x000fe2000f8e00ff */
[-C--:B------:R-:W-:Y:S01]  /*54f0*/  HMMA.16816.F32.BF16 R12, R32, R30.reuse, R12 ;  /* 0x0000001e200c723c */ /* 0x080fe2000004180c */
[----:B--2---:R-:W-:Y:S06]  /*5500*/  IMAD.U32 R37, RZ, RZ, UR21 ;  /* 0x00000015ff257e24 */ /* 0x004fec000f8e00ff */
[----:B------:R-:W-:Y:S01]  /*5510*/  IMAD.U32 R33, RZ, RZ, UR27 ;  /* 0x0000001bff217e24 */ /* 0x000fe2000f8e00ff */
[----:B------:R-:W-:Y:S01]  /*5520*/  HMMA.16816.F32.BF16 R16, R24, R30, R16 ;  /* 0x0000001e1810723c */ /* 0x000fe20000041810 */
[----:B------:R-:W-:Y:S01]  /*5530*/  IMAD.U32 R35, RZ, RZ, UR28 ;  /* 0x0000001cff237e24 */ /* 0x000fe2000f8e00ff */
[----:B------:R-:W-:Y:S02]  /*5540*/  RED.E.ADD.F32.FTZ.RN.STRONG.GPU [R208.64], R4 ;  /* 0x00000004d000798e */ /* 0x000fe4000c10e786 */
[-C--:B------:R-:W-:Y:S01]  /*5550*/  LEA R32, P1, R29, R208.reuse, 0x2 ;  /* 0x000000d01d207211 */ /* 0x080fe200078210ff */
[----:B------:R-:W-:Y:S01]  /*5560*/  IMAD.U32 R29, RZ, RZ, UR27 ;  /* 0x0000001bff1d7e24 */ /* 0x000fe2000f8e00ff */
[-C--:B------:R-:W-:Y:S01]  /*5570*/  LEA R28, P0, R33, R208.reuse, 0x2 ;  /* 0x000000d0211c7211 */ /* 0x080fe200078010ff */
[----:B------:R-:W-:Y:S01]  /*5580*/  IMAD.U32 R25, RZ, RZ, UR26 ;  /* 0x0000001aff197e24 */ /* 0x000fe2000f8e00ff */
[-C--:B------:R-:W-:Y:S01]  /*5590*/  LEA.HI.X.SX32 R33, R35, R209.reuse, 0x2, P1 ;  /* 0x000000d123217211 */ /* 0x080fe200008f16ff */
[----:B------:R-:W-:Y:S03]  /*55a0*/  IMAD.U32 R31, RZ, RZ, UR24 ;  /* 0x00000018ff1f7e24 */ /* 0x000fe6000f8e00ff */
[-C--:B------:R-:W-:Y:S01]  /*55b0*/  LEA.HI.X.SX32 R29, R29, R209.reuse, 0x2, P0 ;  /* 0x000000d11d1d7211 */ /* 0x080fe200000f16ff */
[----:B------:R1:W-:Y:S01]  /*55c0*/  RED.E.ADD.F32.FTZ.RN.STRONG.GPU [R32.64], R5 ;  /* 0x000000052000798e */ /* 0x0003e2000c10e786 */
[-C--:B------:R-:W-:Y:S01]  /*55d0*/  LEA R30, P0, R25, R208.reuse, 0x2 ;  /* 0x000000d0191e7211 */ /* 0x080fe200078010ff */
[----:B------:R-:W-:Y:S01]  /*55e0*/  IMAD.U32 R27, RZ, RZ, UR23 ;  /* 0x00000017ff1b7e24 */ /* 0x000fe2000f8e00ff */
[-C--:B------:R-:W-:Y:S01]  /*55f0*/  LEA R24, P1, R31, R208.reuse, 0x2 ;  /* 0x000000d01f187211 */ /* 0x080fe200078210ff */
[----:B------:R2:W-:Y:S01]  /*5600*/  RED.E.ADD.F32.FTZ.RN.STRONG.GPU [R28.64], R6 ;  /* 0x000000061c00798e */ /* 0x0005e2000c10e786 */
[-C--:B------:R-:W-:Y:S01]  /*5610*/  LEA.HI.X.SX32 R31, R41, R209.reuse, 0x2, P0 ;  /* 0x000000d1291f7211 */ /* 0x080fe200000f16ff */
[----:B------:R-:W-:Y:S01]  /*5620*/  IMAD.U32 R35, RZ, RZ, UR25 ;  /* 0x00000019ff237e24 */ /* 0x000fe2000f8e00ff */
[-C--:B------:R-:W-:Y:S01]  /*5630*/  LEA R26, P2, R39, R208.reuse, 0x2 ;  /* 0x000000d0271a7211 */ /* 0x080fe200078410ff */
[----:B------:R-:W-:Y:S02]  /*5640*/  IMAD.U32 R25, RZ, RZ, UR24 ;  /* 0x00000018ff197e24 */ /* 0x000fe4000f8e00ff */
[----:B------:R3:W-:Y:S01]  /*5650*/  RED.E.ADD.F32.FTZ.RN.STRONG.GPU [R30.64], R7 ;  /* 0x000000071e00798e */ /* 0x0007e2000c10e786 */
[----:B------:R-:W-:Y:S02]  /*5660*/  IMAD.U32 R39, RZ, RZ, UR22 ;  /* 0x00000016ff277e24 */ /* 0x000fe4000f8e00ff */
[-C--:B------:R-:W-:Y:S01]  /*5670*/  LEA.HI.X.SX32 R25, R25, R209.reuse, 0x2, P1 ;  /* 0x000000d119197211 */ /* 0x080fe200008f16ff */
[----:B-1----:R-:W-:Y:S02]  /*5680*/  IMAD.U32 R5, RZ, RZ, UR23 ;  /* 0x00000017ff057e24 */ /* 0x002fe4000f8e00ff */
[----:B------:R-:W-:Y:S01]  /*5690*/  IMAD.U32 R33, RZ, RZ, UR19 ;  /* 0x00000013ff217e24 */ /* 0x000fe2000f8e00ff */
[-C--:B--2---:R-:W-:Y:S02]  /*56a0*/  LEA R28, P0, R27, R208.reuse, 0x2 ;  /* 0x000000d01b1c7211 */ /* 0x084fe400078010ff */
[-C--:B------:R-:W-:Y:S01]  /*56b0*/  LEA.HI.X.SX32 R27, R35, R209.reuse, 0x2, P2 ;  /* 0x000000d1231b7211 */ /* 0x080fe200010f16ff */
[----:B------:R-:W-:Y:S01]  /*56c0*/  IMAD.U32 R35, RZ, RZ, UR20 ;  /* 0x00000014ff237e24 */ /* 0x000fe2000f8e00ff */
[-C--:B------:R-:W-:Y:S01]  /*56d0*/  LEA.HI.X.SX32 R29, R5, R209.reuse, 0x2, P0 ;  /* 0x000000d1051d7211 */ /* 0x080fe200000f16ff */
[----:B------:R-:W-:Y:S01]  /*56e0*/  IMAD.U32 R5, RZ, RZ, UR22 ;  /* 0x00000016ff057e24 */ /* 0x000fe2000f8e00ff */
[-C--:B------:R-:W-:Y:S01]  /*56f0*/  LEA R6, P2, R37, R208.reuse, 0x2 ;  /* 0x000000d025067211 */ /* 0x080fe200078410ff */
[----:B------:R1:W-:Y:S01]  /*5700*/  RED.E.ADD.F32.FTZ.RN.STRONG.GPU [R26.64], R8 ;  /* 0x000000081a00798e */ /* 0x0003e2000c10e786 */
[----:B---3--:R-:W-:Y:S01]  /*5710*/  IMAD.U32 R7, RZ, RZ, UR21 ;  /* 0x00000015ff077e24 */ /* 0x008fe2000f8e00ff */
[-C--:B------:R-:W-:Y:S01]  /*5720*/  LEA R4, P1, R35, R208.reuse, 0x2 ;  /* 0x000000d023047211 */ /* 0x080fe200078210ff */
[----:B------:R-:W-:Y:S01]  /*5730*/  IMAD.U32 R35, RZ, RZ, UR17 ;  /* 0x00000011ff237e24 */ /* 0x000fe2000f8e00ff */
[-C--:B------:R-:W-:Y:S01]  /*5740*/  LEA R36, P0, R5, R208.reuse, 0x2 ;  /* 0x000000d005247211 */ /* 0x080fe200078010ff */
[----:B------:R2:W-:Y:S01]  /*5750*/  RED.E.ADD.F32.FTZ.RN.STRONG.GPU [R24.64], R9 ;  /* 0x000000091800798e */ /* 0x0005e2000c10e786 */
[----:B------:R-:W-:Y:S01]  /*5760*/  IMAD.U32 R5, RZ, RZ, UR20 ;  /* 0x00000014ff057e24 */ /* 0x000fe2000f8e00ff */
[-C--:B------:R-:W-:Y:S01]  /*5770*/  LEA.HI.X.SX32 R7, R7, R209.reuse, 0x2, P2 ;  /* 0x000000d107077211 */ /* 0x080fe200010f16ff */
[----:B------:R-:W-:Y:S01]  /*5780*/  IMAD.U32 R31, RZ, RZ, UR16 ;  /* 0x00000010ff1f7e24 */ /* 0x000fe2000f8e00ff */
[-C--:B------:R-:W-:Y:S01]  /*5790*/  LEA.HI.X.SX32 R37, R39, R209.reuse, 0x2, P0 ;  /* 0x000000d127257211 */ /* 0x080fe200000f16ff */
[----:B------:R3:W-:Y:S01]  /*57a0*/  RED.E.ADD.F32.FTZ.RN.STRONG.GPU [R28.64], R10 ;  /* 0x0000000a1c00798e */ /* 0x0007e2000c10e786 */
[-C--:B------:R-:W-:Y:S01]  /*57b0*/  LEA.HI.X.SX32 R5, R5, R209.reuse, 0x2, P1 ;  /* 0x000000d105057211 */ /* 0x080fe200008f16ff */
[----:B------:R-:W-:Y:S02]  /*57c0*/  IMAD.U32 R39, RZ, RZ, UR18 ;  /* 0x00000012ff277e24 */ /* 0x000fe4000f8e00ff */
[----:B------:R4:W-:Y:S04]  /*57d0*/  RED.E.ADD.F32.FTZ.RN.STRONG.GPU [R36.64], R11 ;  /* 0x0000000b2400798e */ /* 0x0009e8000c10e786 */
[----:B------:R4:W-:Y:S04]  /*57e0*/  RED.E.ADD.F32.FTZ.RN.STRONG.GPU [R6.64], R16 ;  /* 0x000000100600798e */ /* 0x0009e8000c10e786 */
[----:B------:R4:W-:Y:S01]  /*57f0*/  RED.E.ADD.F32.FTZ.RN.STRONG.GPU [R4.64], R17 ;  /* 0x000000110400798e */ /* 0x0009e2000c10e786 */
[-C--:B-1----:R-:W-:Y:S01]  /*5800*/  LEA R8, P0, R33, R208.reuse, 0x2 ;  /* 0x000000d021087211 */ /* 0x082fe200078010ff */
[----:B------:R-:W-:Y:S02]  /*5810*/  IMAD.U32 R27, RZ, RZ, UR17 ;  /* 0x00000011ff1b7e24 */ /* 0x000fe4000f8e00ff */
[----:B------:R-:W-:Y:S02]  /*5820*/  IMAD.U32 R33, RZ, RZ, UR16 ;  /* 0x00000010ff217e24 */ /* 0x000fe4000f8e00ff */
[----:B--2---:R-:W-:Y:S01]  /*5830*/  IMAD.U32 R9, RZ, RZ, UR19 ;  /* 0x00000013ff097e24 */ /* 0x004fe2000f8e00ff */
[-C--:B------:R-:W-:Y:S01]  /*5840*/  LEA R32, P3, R27, R208.reuse, 0x2 ;  /* 0x000000d01b207211 */ /* 0x080fe200078610ff */
[----:B------:R-:W-:Y:S01]  /*5850*/  IMAD.U32 R25, RZ, RZ, UR18 ;  /* 0x00000012ff197e24 */ /* 0x000fe2000f8e00ff */
[-C--:B------:R-:W-:Y:S02]  /*5860*/  LEA R34, P2, R33, R208.reuse, 0x2 ;  /* 0x000000d021227211 */ /* 0x080fe400078410ff */
[-C--:B------:R-:W-:Y:S01]  /*5870*/  LEA.HI.X.SX32 R9, R9, R209.reuse, 0x2, P0 ;  /* 0x000000d109097211 */ /* 0x080fe200000f16ff */
[----:B---3--:R-:W-:Y:S01]  /*5880*/  IMAD.U32 R29, RZ, RZ, UR15 ;  /* 0x0000000fff1d7e24 */ /* 0x008fe2000f8e00ff */
[-C--:B------:R-:W-:Y:S01]  /*5890*/  LEA R24, P0, R25, R208.reuse, 0x2 ;  /* 0x000000d019187211 */ /* 0x080fe200078010ff */
[----:B----4-:R-:W-:Y:S02]  /*58a0*/  IMAD.U32 R11, RZ, RZ, UR14 ;  /* 0x0000000eff0b7e24 */ /* 0x010fe4000f8e00ff */
[----:B------:R-:W-:Y:S01]  /*58b0*/  RED.E.ADD.F32.FTZ.RN.STRONG.GPU [R8.64], R18 ;  /* 0x000000120800798e */ /* 0x000fe2000c10e786 */
[-C--:B------:R-:W-:Y:S01]  /*58c0*/  LEA.HI.X.SX32 R25, R39, R209.reuse, 0x2, P0 ;  /* 0x000000d127197211 */ /* 0x080fe200000f16ff */
[----:B------:R-:W-:Y:S01]  /*58d0*/  IMAD.U32 R7, RZ, RZ, UR15 ;  /* 0x0000000fff077e24 */ /* 0x000fe2000f8e00ff */
[-C--:B------:R-:W-:Y:S03]  /*58e0*/  LEA.HI.X.SX32 R33, R35, R209.reuse, 0x2, P3 ;  /* 0x000000d123217211 */ /* 0x080fe600018f16ff */
[----:B------:R-:W-:Y:S01]  /*58f0*/  RED.E.ADD.F32.FTZ.RN.STRONG.GPU [R24.64], R19 ;  /* 0x000000131800798e */ /* 0x000fe2000c10e786 */
[----:B------:R-:W-:Y:S01]  /*5900*/  IMAD.U32 R5, RZ, RZ, UR14 ;  /* 0x0000000eff057e24 */ /* 0x000fe2000f8e00ff */
[-C--:B------:R-:W-:Y:S02]  /*5910*/  LEA R36, P1, R29, R208.reuse, 0x2 ;  /* 0x000000d01d247211 */ /* 0x080fe400078210ff */
[----:B------:R-:W-:Y:S01]  /*5920*/  LEA R38, P0, R11, R208, 0x2 ;  /* 0x000000d00b267211 */ /* 0x000fe200078010ff */
[----:B------:R-:W-:Y:S01]  /*5930*/  RED.E.ADD.F32.FTZ.RN.STRONG.GPU [R32.64], R12 ;  /* 0x0000000c2000798e */ /* 0x000fe2000c10e786 */
[-C--:B------:R-:W-:Y:S02]  /*5940*/  LEA.HI.X.SX32 R35, R31, R209.reuse, 0x2, P2 ;  /* 0x000000d11f237211 */ /* 0x080fe400010f16ff */
[-C--:B------:R-:W-:Y:S01]  /*5950*/  LEA.HI.X.SX32 R37, R7, R209.reuse, 0x2, P1 ;  /* 0x000000d107257211 */ /* 0x080fe200008f16ff */
[----:B------:R-:W-:Y:S01]  /*5960*/  LDSM.16.MT88.4 R8, [R169] ;  /* 0x00000000a908783b */ /* 0x000fe20000004200 */
[----:B------:R-:W-:Y:S02]  /*5970*/  LEA.HI.X.SX32 R39, R5, R209, 0x2, P0 ;  /* 0x000000d105277211 */ /* 0x000fe400000f16ff */
[----:B------:R-:W-:Y:S01]  /*5980*/  PLOP3.LUT P1, PT, PT, PT, UP0, 0x80, 0x0 ;  /* 0x000000000000781c */ /* 0x000fe20003f2f008 */
[----:B------:R-:W1:Y:S01]  /*5990*/  LDSM.16.MT88.4 R4, [R173+0x8000] ;  /* 0x00800000ad04783b */ /* 0x000e620000004200 */
[----:B------:R-:W-:Y:S01]  /*59a0*/  PLOP3.LUT P0, PT, PT, PT, UP2, 0x80, 0x0 ;  /* 0x000000000000781c */ /* 0x000fe20003f0f028 */
[----:B------:R-:W-:Y:S02]  /*59b0*/  @UP3 UIADD3 UR12, UP0, UR12, -0x200, URZ ;  /* 0xfffffe000c0c3890 */ /* 0x000fe4000ff1e03f */
[----:B------:R-:W-:Y:S02]  /*59c0*/  RED.E.ADD.F32.FTZ.RN.STRONG.GPU [R34.64], R13 ;  /* 0x0000000d2200798e */ /* 0x000fe4000c10e786 */
[----:B------:R-:W-:Y:S02]  /*59d0*/  @UP3 UIADD3.X UR11, UR11, -0x1, URZ, UP0, !UPT ;  /* 0xffffffff0b0b3890 */ /* 0x000fe400087fe43f */
[----:B------:R-:W-:Y:S04]  /*59e0*/  RED.E.ADD.F32.FTZ.RN.STRONG.GPU [R36.64], R14 ;  /* 0x0000000e2400798e */ /* 0x000fe8000c10e786 */
[----:B------:R-:W-:Y:S04]  /*59f0*/  RED.E.ADD.F32.FTZ.RN.STRONG.GPU [R38.64], R15 ;  /* 0x0000000f2600798e */ /* 0x000fe8000c10e786 */
[----:B------:R-:W-:Y:S04]  /*5a00*/  LDSM.16.MT88.4 R16, [R173+0x8800] ;  /* 0x00880000ad10783b */ /* 0x000fe80000004200 */
[----:B------:R-:W2:Y:S04]  /*5a10*/  LDSM.16.MT88.4 R24, [R169+0x400] ;  /* 0x00040000a918783b */ /* 0x000ea80000004200 */
[----:B------:R-:W3:Y:S04]  /*5a20*/  LDSM.16.MT88.4 R28, [R173+0xc800] ;  /* 0x00c80000ad1c783b */ /* 0x000ee80000004200 */
[----:B------:R-:W-:Y:S04]  /*5a30*/  LDSM.16.MT88.4 R12, [R169+0x800] ;  /* 0x00080000a90c783b */ /* 0x000fe80000004200 */
[----:B------:R-:W-:Y:S01]  /*5a40*/  LDSM.16.MT88.4 R32, [R173+0xd000] ;  /* 0x00d00000ad20783b */ /* 0x000fe20000004200 */
[-C--:B-1----:R-:W-:Y:S08]  /*5a50*/  HMMA.16816.F32.BF16 R84, R4, R8.reuse, R84 ;  /* 0x000000080454723c */ /* 0x082ff00000041854 */
[C---:B------:R-:W-:Y:S08]  /*5a60*/  HMMA.16816.F32.BF16 R88, R20.reuse, R8, R88 ;  /* 0x000000081458723c */ /* 0x040ff00000041858 */
[-C--:B------:R-:W-:Y:S01]  /*5a70*/  HMMA.16816.F32.BF16 R92, R20, R10.reuse, R92 ;  /* 0x0000000a145c723c */ /* 0x080fe2000004185c */
[----:B------:R-:W1:Y:S07]  /*5a80*/  LDSM.16.MT88.4 R20, [R173+0x9000] ;  /* 0x00900000ad14783b */ /* 0x000e6e0000004200 */
[----:B------:R-:W-:Y:S01]  /*5a90*/  HMMA.16816.F32.BF16 R96, R4, R10, R96 ;  /* 0x0000000a0460723c */ /* 0x000fe20000041860 */
[----:B------:R-:W-:Y:S04]  /*5aa0*/  LDSM.16.MT88.4 R4, [R173+0x9800] ;  /* 0x00980000ad04783b */ /* 0x000fe80000004200 */
[----:B------:R-:W4:Y:S03]  /*5ab0*/  LDSM.16.MT88.4 R8, [R169+0xc00] ;  /* 0x000c0000a908783b */ /* 0x000f260000004200 */
[-C--:B--2---:R-:W-:Y:S08]  /*5ac0*/  HMMA.16816.F32.BF16 R84, R16, R24.reuse, R84 ;  /* 0x000000181054723c */ /* 0x084ff00000041854 */
[C---:B---3--:R-:W-:Y:S08]  /*5ad0*/  HMMA.16816.F32.BF16 R88, R28.reuse, R24, R88 ;  /* 0x000000181c58723c */ /* 0x048ff00000041858 */
[-C--:B------:R-:W-:Y:S01]  /*5ae0*/  HMMA.16816.F32.BF16 R92, R28, R26.reuse, R92 ;  /* 0x0000001a1c5c723c */ /* 0x080fe2000004185c */
[----:B------:R-:W2:Y:S07]  /*5af0*/  LDSM.16.MT88.4 R28, [R173+0xd800] ;  /* 0x00d80000ad1c783b */ /* 0x000eae0000004200 */
[----:B------:R-:W-:Y:S01]  /*5b00*/  HMMA.16816.F32.BF16 R96, R16, R26, R96 ;  /* 0x0000001a1060723c */ /* 0x000fe20000041860 */
[----:B------:R-:W-:Y:S04]  /*5b10*/  LDSM.16.MT88.4 R16, [R173+0xa000] ;  /* 0x00a00000ad10783b */ /* 0x000fe80000004200 */
[----:B------:R-:W3:Y:S03]  /*5b20*/  LDSM.16.MT88.4 R24, [R169+0x1000] ;  /* 0x00100000a918783b */ /* 0x000ee60000004200 */
[-C--:B-1----:R-:W-:Y:S08]  /*5b30*/  HMMA.16816.F32.BF16 R84, R20, R12.reuse, R84 ;  /* 0x0000000c1454723c */ /* 0x082ff00000041854 */
[C---:B------:R-:W-:Y:S08]  /*5b40*/  HMMA.16816.F32.BF16 R88, R32.reuse, R12, R88 ;  /* 0x0000000c2058723c */ /* 0x040ff00000041858 */
[-C--:B------:R-:W-:Y:S01]  /*5b50*/  HMMA.16816.F32.BF16 R92, R32, R14.reuse, R92 ;  /* 0x0000000e205c723c */ /* 0x080fe2000004185c */
[----:B------:R-:W1:Y:S07]  /*5b60*/  LDSM.16.MT88.4 R32, [R173+0xe000] ;  /* 0x00e00000ad20783b */ /* 0x000e6e0000004200 */
[----:B------:R-:W-:Y:S01]  /*5b70*/  HMMA.16816.F32.BF16 R96, R20, R14, R96 ;  /* 0x0000000e1460723c */ /* 0x000fe20000041860 */
[----:B------:R-:W-:Y:S04]  /*5b80*/  LDSM.16.MT88.4 R12, [R173+0xa800] ;  /* 0x00a80000ad0c783b */ /* 0x000fe80000004200 */
[----:B------:R-:W1:Y:S03]  /*5b90*/  LDSM.16.MT88.4 R20, [R169+0x1400] ;  /* 0x00140000a914783b */ /* 0x000e660000004200 */
[-C--:B----4-:R-:W-:Y:S08]  /*5ba0*/  HMMA.16816.F32.BF16 R84, R4, R8.reuse, R84 ;  /* 0x000000080454723c */ /* 0x090ff00000041854 */
[C---:B--2---:R-:W-:Y:S08]  /*5bb0*/  HMMA.16816.F32.BF16 R88, R28.reuse, R8, R88 ;  /* 0x000000081c58723c */ /* 0x044ff00000041858 */
[-C--:B------:R-:W-:Y:S01]  /*5bc0*/  HMMA.16816.F32.BF16 R92, R28, R10.reuse, R92 ;  /* 0x0000000a1c5c723c */ /* 0x080fe2000004185c */
[----:B------:R-:W2:Y:S07]  /*5bd0*/  LDSM.16.MT88.4 R28, [R173+0xe800] ;  /* 0x00e80000ad1c783b */ /* 0x000eae0000004200 */
[----:B------:R-:W-:Y:S01]  /*5be0*/  HMMA.16816.F32.BF16 R96, R4, R10, R96 ;  /* 0x0000000a0460723c */ /* 0x000fe20000041860 */
[----:B------:R-:W-:Y:S04]  /*5bf0*/  LDSM.16.MT88.4 R4, [R173+0xb000] ;  /* 0x00b00000ad04783b */ /* 0x000fe80000004200 */
[----:B------:R-:W4:Y:S03]  /*5c00*/  LDSM.16.MT88.4 R8, [R169+0x1800] ;  /* 0x00180000a908783b */ /* 0x000f260000004200 */
[-C--:B---3--:R-:W-:Y:S08]  /*5c10*/  HMMA.16816.F32.BF16 R84, R16, R24.reuse, R84 ;  /* 0x000000181054723c */ /* 0x088ff00000041854 */
[C---:B-1----:R-:W-:Y:S08]  /*5c20*/  HMMA.16816.F32.BF16 R88, R32.reuse, R24, R88 ;  /* 0x000000182058723c */ /* 0x042ff00000041858 */
[-C--:B------:R-:W-:Y:S01]  /*5c30*/  HMMA.16816.F32.BF16 R92, R32, R26.reuse, R92 ;  /* 0x0000001a205c723c */ /* 0x080fe2000004185c */
[----:B------:R-:W1:Y:S07]  /*5c40*/  LDSM.16.MT88.4 R32, [R173+0xf000] ;  /* 0x00f00000ad20783b */ /* 0x000e6e0000004200 */
[----:B------:R-:W-:Y:S01]  /*5c50*/  HMMA.16816.F32.BF16 R96, R16, R26, R96 ;  /* 0x0000001a1060723c */ /* 0x000fe20000041860 */
[----:B------:R-:W-:Y:S04]  /*5c60*/  LDSM.16.MT88.4 R16, [R173+0xb800] ;  /* 0x00b80000ad10783b */ /* 0x000fe80000004200 */
[----:B------:R-:W3:Y:S03]  /*5c70*/  LDSM.16.MT88.4 R24, [R169+0x1c00] ;  /* 0x001c0000a918783b */ /* 0x000ee60000004200 */
[-C--:B------:R-:W-:Y:S08]  /*5c80*/  HMMA.16816.F32.BF16 R84, R12, R20.reuse, R84 ;  /* 0x000000140c54723c */ /* 0x080ff00000041854 */
[C---:B--2---:R-:W-:Y:S08]  /*5c90*/  HMMA.16816.F32.BF16 R88, R28.reuse, R20, R88 ;  /* 0x000000141c58723c */ /* 0x044ff00000041858 */
[-C--:B------:R-:W-:Y:S01]  /*5ca0*/  HMMA.16816.F32.BF16 R92, R28, R22.reuse, R92 ;  /* 0x000000161c5c723c */ /* 0x080fe2000004185c */
[----:B------:R-:W2:Y:S07]  /*5cb0*/  LDSM.16.MT88.4 R28, [R173+0xf800] ;  /* 0x00f80000ad1c783b */ /* 0x000eae0000004200 */
[----:B------:R-:W-:Y:S08]  /*5cc0*/  HMMA.16816.F32.BF16 R96, R12, R22, R96 ;  /* 0x000000160c60723c */ /* 0x000ff00000041860 */
[-C--:B----4-:R-:W-:Y:S08]  /*5cd0*/  HMMA.16816.F32.BF16 R84, R4, R8.reuse, R84 ;  /* 0x000000080454723c */ /* 0x090ff00000041854 */
[C---:B-1----:R-:W-:Y:S08]  /*5ce0*/  HMMA.16816.F32.BF16 R88, R32.reuse, R8, R88 ;  /* 0x000000082058723c */ /* 0x042ff00000041858 */
[-C--:B------:R-:W-:Y:S08]  /*5cf0*/  HMMA.16816.F32.BF16 R92, R32, R10.reuse, R92 ;  /* 0x0000000a205c723c */ /* 0x080ff0000004185c */
[----:B------:R-:W-:Y:S07]  /*5d00*/  HMMA.16816.F32.BF16 R96, R4, R10, R96 ;  /* 0x0000000a0460723c */ /* 0x000fee0000041860 */
[C---:B------:R-:W-:Y:S01]  /*5d10*/  IADD3 R4, R169.reuse, -0x2000, RZ ;  /* 0xffffe000a9047810 */ /* 0x040fe20007ffe0ff */
[-C--:B---3--:R-:W-:Y:S05]  /*5d20*/  HMMA.16816.F32.BF16 R84, R16, R24.reuse, R84 ;  /* 0x000000181054723c */ /* 0x088fea0000041854 */
[----:B------:R-:W-:Y:S03]  /*5d30*/  @P1 IADD3 R4, R169, 0x2000, RZ ;  /* 0x00002000a9041810 */ /* 0x000fe60007ffe0ff */
[C---:B--2---:R-:W-:Y:S04]  /*5d40*/  HMMA.16816.F32.BF16 R88, R28.reuse, R24, R88 ;  /* 0x000000181c58723c */ /* 0x044fe80000041858 */
[----:B------:R-:W-:Y:S04]  /*5d50*/  IMAD.MOV.U32 R169, RZ, RZ, R4 ;  /* 0x000000ffffa97224 */ /* 0x000fe800078e0004 */
[-C--:B------:R-:W-:Y:S08]  /*5d60*/  HMMA.16816.F32.BF16 R92, R28, R26.reuse, R92 ;  /* 0x0000001a1c5c723c */ /* 0x080ff0000004185c */
[----:B------:R-:W-:Y:S01]  /*5d70*/  HMMA.16816.F32.BF16 R96, R16, R26, R96 ;  /* 0x0000001a1060723c */ /* 0x000fe20000041860 */
[----:B------:R-:W-:-:S07]  /*5d80*/  @P0 BRA `(.L_x_52) ;  /* 0xffffc4c000000947 */ /* 0x000fce000383ffff */
.L_x_49:
[----:B------:R-:W-:Y:S07]  /*5d90*/  @!UPT UIADD3 URZ, URZ, URZ, URZ ;  /* 0x0000003f3f3ff290 */ /* 0x000fee000fffe03f */
[----:B------:R-:W4:Y:S01]  /*5da0*/  S2R R0, SR_TID.X ;  /* 0x0000000000007919 */ /* 0x000f220000002100 */
[----:B------:R-:W-:Y:S01]  /*5db0*/  FMUL.FTZ R84, R84, c[0x0][0x2e0] ;  /* 0x0000b80054547a20 */ /* 0x000fe20000410000 */
[----:B------:R-:W-:Y:S01]  /*5dc0*/  F2FP.BF16.PACK_AB R68, R69, R68 ;  /* 0x000000444544723e */ /* 0x000fe200000010ff */
[----:B------:R-:W-:Y:S01]  /*5dd0*/  FMUL.FTZ R85, R85, c[0x0][0x2e0] ;  /* 0x0000b80055557a20 */ /* 0x000fe20000410000 */
[----:B------:R-:W-:Y:S01]  /*5de0*/  BAR.SYNC.DEFER_BLOCKING 0x0 ;  /* 0x0000000000007b1d */ /* 0x000fe20000010000 */
[----:B------:R-:W-:Y:S01]  /*5df0*/  FMUL.FTZ R86, R86, c[0x0][0x2e0] ;  /* 0x0000b80056567a20 */ /* 0x000fe20000410000 */
[----:B------:R-:W-:Y:S01]  /*5e00*/  F2FP.BF16.PACK_AB R70, R71, R70 ;  /* 0x000000464746723e */ /* 0x000fe200000010ff */
[----:B------:R-:W-:Y:S01]  /*5e10*/  FMUL.FTZ R87, R87, c[0x0][0x2e0] ;  /* 0x0000b80057577a20 */ /* 0x000fe20000410000 */
[----:B------:R-:W-:Y:S01]  /*5e20*/  F2FP.BF16.PACK_AB R84, R85, R84 ;  /* 0x000000545554723e */ /* 0x000fe200000010ff */
[----:B------:R-:W-:Y:S01]  /*5e30*/  FMUL.FTZ R96, R96, c[0x0][0x2e0] ;  /* 0x0000b80060607a20 */ /* 0x000fe20000410000 */
[----:B------:R-:W3:Y:S01]  /*5e40*/  S2R R2, SR_CTAID.Y ;  /* 0x0000000000027919 */ /* 0x000ee20000002600 */
        /* <DEDUP_REMOVED lines=13> */
[----:B----4-:R-:W-:Y:S01]  /*5f20*/  SHF.R.S32.HI R5, RZ, 0x1f, R0 ;  /* 0x0000001fff057819 */ /* 0x010fe20000011400 */
[----:B------:R-:W-:Y:S01]  /*5f30*/  FMUL.FTZ R92, R92, c[0x0][0x2e0] ;  /* 0x0000b8005c5c7a20 */ /* 0x000fe20000410000 */
[----:B------:R-:W-:Y:S01]  /*5f40*/  F2FP.BF16.PACK_AB R88, R89, R88 ;  /* 0x000000585958723e */ /* 0x000fe200000010ff */
[----:B------:R-:W-:Y:S01]  /*5f50*/  FMUL.FTZ R93, R93, c[0x0][0x2e0] ;  /* 0x0000b8005d5d7a20 */ /* 0x000fe20000410000 */
[----:B------:R-:W-:Y:S01]  /*5f60*/  LEA.HI R5, R5, R0, RZ, 0x2 ;  /* 0x0000000005057211 */ /* 0x000fe200078f10ff */
[----:B------:R-:W-:Y:S01]  /*5f70*/  FMUL.FTZ R94, R94, c[0x0][0x2e0] ;  /* 0x0000b8005e5e7a20 */ /* 0x000fe20000410000 */
[----:B------:R-:W-:Y:S01]  /*5f80*/  F2FP.BF16.PACK_AB R90, R91, R90 ;  /* 0x0000005a5b5a723e */ /* 0x000fe200000010ff */
[----:B------:R-:W-:Y:S01]  /*5f90*/  FMUL.FTZ R95, R95, c[0x0][0x2e0] ;  /* 0x0000b8005f5f7a20 */ /* 0x000fe20000410000 */
[----:B------:R-:W-:Y:S01]  /*5fa0*/  LOP3.LUT R7, R5, 0xfffffffc, RZ, 0xc0, !PT ;  /* 0xfffffffc05077812 */ /* 0x000fe200078ec0ff */
[----:B------:R-:W-:Y:S01]  /*5fb0*/  STS [R191], R84 ;  /* 0x00000054bf007388 */ /* 0x000fe20000000800 */
[----:B------:R-:W-:Y:S01]  /*5fc0*/  SHF.R.S32.HI R5, RZ, 0x2, R5 ;  /* 0x00000002ff057819 */ /* 0x000fe20000011405 */
[----:B-1----:R-:W-:Y:S01]  /*5fd0*/  IMAD.SHL.U32 R22, R182, 0x2, RZ ;  /* 0x00000002b6167824 */ /* 0x002fe200078e00ff */
[----:B------:R-:W-:Y:S01]  /*5fe0*/  F2FP.BF16.PACK_AB R93, R93, R92 ;  /* 0x0000005c5d5d723e */ /* 0x000fe200000010ff */
[----:B------:R-:W-:Y:S01]  /*5ff0*/  STS [R191+0x200], R86 ;  /* 0x00020056bf007388 */ /* 0x000fe20000000800 */
[----:B------:R-:W-:Y:S01]  /*6000*/  F2FP.BF16.PACK_AB R95, R95, R94 ;  /* 0x0000005e5f5f723e */ /* 0x000fe200000010ff */
[----:B------:R-:W-:Y:S01]  /*6010*/  IMAD.WIDE.U32 R8, R5, c[0x0][0x3a0], RZ ;  /* 0x0000e80005087a25 */ /* 0x000fe200078e00ff */
[----:B------:R-:W-:Y:S01]  /*6020*/  F2FP.BF16.PACK_AB R74, R75, R74 ;  /* 0x0000004a4b4a723e */ /* 0x000fe200000010ff */
[----:B------:R-:W-:Y:S01]  /*6030*/  STS [R190], R97 ;  /* 0x00000061be007388 */ /* 0x000fe20000000800 */
[----:B------:R-:W-:Y:S01]  /*6040*/  SHF.R.S32.HI R4, RZ, 0x1f, R5 ;  /* 0x0000001fff047819 */ /* 0x000fe20000011405 */
[----:B------:R-:W-:Y:S01]  /*6050*/  IMAD.U32 R24, RZ, RZ, UR31 ;  /* 0x0000001fff187e24 */ /* 0x000fe2000f8e00ff */
[----:B------:R-:W-:Y:S01]  /*6060*/  F2FP.BF16.PACK_AB R77, R77, R76 ;  /* 0x0000004c4d4d723e */ /* 0x000fe200000010ff */
[----:B------:R-:W-:Y:S01]  /*6070*/  STS [R190+0x200], R99 ;  /* 0x00020063be007388 */ /* 0x000fe20000000800 */
[----:B------:R-:W-:Y:S01]  /*6080*/  F2FP.BF16.PACK_AB R79, R79, R78 ;  /* 0x0000004e4f4f723e */ /* 0x000fe200000010ff */
[C---:B------:R-:W-:Y:S01]  /*6090*/  IMAD R6, R4.reuse, c[0x0][0x3a8], RZ ;  /* 0x0000ea0004067a24 */ /* 0x040fe200078e02ff */
[----:B------:R-:W-:Y:S01]  /*60a0*/  IADD3 R7, -R7, R0, RZ ;  /* 0x0000000007077210 */ /* 0x000fe20007ffe1ff */
[----:B------:R-:W-:Y:S01]  /*60b0*/  STS [R191+0x1000], R88 ;  /* 0x00100058bf007388 */ /* 0x000fe20000000800 */
[----:B------:R-:W-:Y:S01]  /*60c0*/  IMAD R0, R4, c[0x0][0x3a0], RZ ;  /* 0x0000e80004007a24 */ /* 0x000fe200078e02ff */
[----:B---3--:R-:W-:Y:S01]  /*60d0*/  SHF.R.S32.HI R11, RZ, 0x1f, R2 ;  /* 0x0000001fff0b7819 */ /* 0x008fe20000011402 */
[C---:B------:R-:W-:Y:S01]  /*60e0*/  IMAD R6, R5.reuse, c[0x0][0x3ac], R6 ;  /* 0x0000eb0005067a24 */ /* 0x040fe200078e0206 */
[----:B------:R-:W-:Y:S01]  /*60f0*/  STS [R191+0x1200], R90 ;  /* 0x0012005abf007388 */ /* 0x000fe20000000800 */
[----:B------:R-:W-:Y:S01]  /*6100*/  IMAD R15, R5, c[0x0][0x3a4], R0 ;  /* 0x0000e900050f7a24 */ /* 0x000fe200078e0200 */
[----:B------:R-:W-:Y:S01]  /*6110*/  SHF.L.U32 R32, R7, 0x3, RZ ;  /* 0x0000000307207819 */ /* 0x000fe200000006ff */
[----:B------:R-:W-:Y:S01]  /*6120*/  IMAD R13, R11, c[0x0][0x388], RZ ;  /* 0x0000e2000b0d7a24 */ /* 0x000fe200078e02ff */
[----:B------:R-:W-:Y:S01]  /*6130*/  STS [R190+0x1000], R93 ;  /* 0x0010005dbe007388 */ /* 0x000fe20000000800 */
[----:B------:R-:W-:Y:S01]  /*6140*/  IMAD.IADD R9, R9, 0x1, R15 ;  /* 0x0000000109097824 */ /* 0x000fe200078e020f */
[--C-:B------:R-:W-:Y:S01]  /*6150*/  SHF.R.S32.HI R33, RZ, 0x1f, R32.reuse ;  /* 0x0000001fff217819 */ /* 0x100fe20000011420 */
[----:B------:R-:W-:Y:S01]  /*6160*/  IMAD.WIDE.U32 R14, R5, c[0x0][0x3a8], RZ ;  /* 0x0000ea00050e7a25 */ /* 0x000fe200078e00ff */
[----:B------:R-:W-:Y:S01]  /*6170*/  STS [R190+0x1200], R95 ;  /* 0x0012005fbe007388 */ /* 0x000fe20000000800 */
[----:B------:R-:W-:Y:S01]  /*6180*/  MOV R26, UR31 ;  /* 0x0000001f001a7c02 */ /* 0x000fe20008000f00 */
[----:B------:R-:W-:Y:S01]  /*6190*/  ULDC.64 UR4, c[0x0][0x3a0] ;  /* 0x0000e80000047ab9 */ /* 0x000fe20000000a00 */
[----:B------:R-:W-:Y:S01]  /*61a0*/  IMAD R11, R11, c[0x0][0x390], RZ ;  /* 0x0000e4000b0b7a24 */ /* 0x000fe200078e02ff */
[----:B------:R-:W-:Y:S01]  /*61b0*/  STS [R191+0x2000], R68 ;  /* 0x00200044bf007388 */ /* 0x000fe20000000800 */
[----:B------:R-:W-:Y:S01]  /*61c0*/  IADD3 R7, R15, R6, RZ ;  /* 0x000000060f077210 */ /* 0x000fe20007ffe0ff */
[C---:B------:R-:W-:Y:S01]  /*61d0*/  IMAD R5, R2.reuse, c[0x0][0x38c], R13 ;  /* 0x0000e30002057a24 */ /* 0x040fe200078e020d */
[----:B------:R-:W-:Y:S01]  /*61e0*/  ULDC.64 UR8, c[0x0][0x3a8] ;  /* 0x0000ea0000087ab9 */ /* 0x000fe20000000a00 */
[----:B------:R-:W-:Y:S01]  /*61f0*/  STS [R191+0x2200], R70 ;  /* 0x00220046bf007388 */ /* 0x000fe20000000800 */
[----:B------:R-:W-:Y:S01]  /*6200*/  IMAD.WIDE.U32 R30, R2, c[0x0][0x388], R32 ;  /* 0x0000e200021e7a25 */ /* 0x000fe200078e0020 */
[----:B------:R-:W-:-:S02]  /*6210*/  UIMAD UR4, UR34, UR4, URZ ;  /* 0x00000004220472a4 */ /* 0x000fc4000f8e023f */
[----:B------:R-:W-:Y:S01]  /*6220*/  STS [R190+0x2000], R81 ;  /* 0x00200051be007388 */ /* 0x000fe20000000800 */
[----:B------:R-:W-:Y:S01]  /*6230*/  IMAD.MOV.U32 R6, RZ, RZ, R14 ;  /* 0x000000ffff067224 */ /* 0x000fe200078e000e */
[----:B------:R-:W-:Y:S01]  /*6240*/  IADD3 R31, R31, R5, RZ ;  /* 0x000000051f1f7210 */ /* 0x000fe20007ffe0ff */
[----:B------:R-:W-:Y:S01]  /*6250*/  IMAD R28, R2, c[0x0][0x394], R11 ;  /* 0x0000e500021c7a24 */ /* 0x000fe200078e020b */
[----:B------:R-:W-:Y:S01]  /*6260*/  STS [R190+0x2200], R83 ;  /* 0x00220053be007388 */ /* 0x000fe20000000800 */
[----:B------:R-:W-:Y:S01]  /*6270*/  IMAD.WIDE.U32 R26, R26, c[0x0][0x3a0], R8 ;  /* 0x0000e8001a1a7a25 */ /* 0x000fe200078e0008 */
[----:B------:R-:W-:Y:S02]  /*6280*/  UIMAD UR34, UR34, UR8, URZ ;  /* 0x00000008222272a4 */ /* 0x000fe4000f8e023f */
[----:B------:R-:W-:Y:S01]  /*6290*/  STS [R191+0x3000], R72 ;  /* 0x00300048bf007388 */ /* 0x000fe20000000800 */
[----:B------:R-:W-:Y:S01]  /*62a0*/  IMAD.WIDE.U32 R24, R24, c[0x0][0x3a8], R6 ;  /* 0x0000ea0018187a25 */ /* 0x000fe200078e0006 */
[----:B------:R-:W-:-:S02]  /*62b0*/  UIMAD UR4, UR31, UR5, UR4 ;  /* 0x000000051f0472a4 */ /* 0x000fc4000f8e0204 */
[----:B------:R-:W-:Y:S01]  /*62c0*/  STS [R191+0x3200], R74 ;  /* 0x0032004abf007388 */ /* 0x000fe20000000800 */
[----:B------:R-:W-:Y:S01]  /*62d0*/  IMAD.WIDE.U32 R32, R2, c[0x0][0x390], R32 ;  /* 0x0000e40002207a25 */ /* 0x000fe200078e0020 */
[----:B------:R-:W-:Y:S02]  /*62e0*/  UIMAD UR31, UR31, UR9, UR34 ;  /* 0x000000091f1f72a4 */ /* 0x000fe4000f8e0222 */
[----:B------:R-:W-:Y:S01]  /*62f0*/  STS [R190+0x3000], R77 ;  /* 0x0030004dbe007388 */ /* 0x000fe20000000800 */
[----:B------:R-:W-:Y:S01]  /*6300*/  ULDC.64 UR10, c[0x0][0x118] ;  /* 0x00004600000a7ab9 */ /* 0x000fe20000000a00 */
[----:B------:R-:W-:Y:S01]  /*6310*/  IADD3 R29, R33, R28, RZ ;  /* 0x0000001c211d7210 */ /* 0x000fe20007ffe0ff */
[----:B------:R-:W-:Y:S01]  /*6320*/  IMAD.MOV.U32 R28, RZ, RZ, R32 ;  /* 0x000000ffff1c7224 */ /* 0x000fe200078e0020 */
[----:B------:R-:W-:Y:S04]  /*6330*/  STS [R190+0x3200], R79 ;  /* 0x0032004fbe007388 */ /* 0x000fe80000000800 */
[----:B------:R-:W-:Y:S06]  /*6340*/  BAR.SYNC.DEFER_BLOCKING 0x0 ;  /* 0x0000000000007b1d */ /* 0x000fec0000010000 */
[----:B------:R-:W1:Y:S04]  /*6350*/  S2R R0, SR_CTAID.Z ;  /* 0x0000000000007919 */ /* 0x000e680000002700 */
[----:B------:R-:W3:Y:S04]  /*6360*/  LDS.128 R16, [R22+0x6000] ;  /* 0x0060000016107984 */ /* 0x000ee80000000c00 */
[----:B------:R-:W4:Y:S01]  /*6370*/  LDS.128 R12, [R22+0x7000] ;  /* 0x00700000160c7984 */ /* 0x000f220000000c00 */
[----:B-1----:R-:W-:Y:S01]  /*6380*/  SHF.R.S32.HI R21, RZ, 0x1f, R0 ;  /* 0x0000001fff157819 */ /* 0x002fe20000011400 */
[----:B------:R-:W-:-:S02]  /*6390*/  IMAD.WIDE.U32 R28, R0, c[0x0][0x3c0], R28 ;  /* 0x0000f000001c7a25 */ /* 0x000fc400078e001c */
[----:B------:R-:W1:Y:S02]  /*63a0*/  LDS.128 R8, [R22+0x8000] ;  /* 0x0080000016087984 */ /* 0x000e640000000c00 */
[C---:B------:R-:W-:Y:S02]  /*63b0*/  IMAD R23, R21.reuse, c[0x0][0x3b8], RZ ;  /* 0x0000ee0015177a24 */ /* 0x040fe400078e02ff */
[----:B------:R2:W1:Y:S01]  /*63c0*/  LDS.128 R4, [R22+0x9000] ;  /* 0x0090000016047984 */ /* 0x0004620000000c00 */
[----:B------:R-:W-:Y:S02]  /*63d0*/  IMAD R21, R21, c[0x0][0x3c0], RZ ;  /* 0x0000f00015157a24 */ /* 0x000fe400078e02ff */
[C---:B------:R-:W-:Y:S02]  /*63e0*/  IMAD R20, R0.reuse, c[0x0][0x3bc], R23 ;  /* 0x0000ef0000147a24 */ /* 0x040fe400078e0217 */
[----:B------:R-:W-:Y:S01]  /*63f0*/  IMAD R2, R0, c[0x0][0x3c4], R21 ;  /* 0x0000f10000027a24 */ /* 0x000fe200078e0215 */
[----:B------:R-:W-:Y:S01]  /*6400*/  IADD3 R21, P0, R28, R24, RZ ;  /* 0x000000181c157210 */ /* 0x000fe20007f1e0ff */
[----:B------:R-:W-:-:S04]  /*6410*/  IMAD.WIDE.U32 R30, R0, c[0x0][0x3b8], R30 ;  /* 0x0000ee00001e7a25 */ /* 0x000fc800078e001e */
[----:B------:R-:W-:Y:S01]  /*6420*/  IMAD.IADD R2, R29, 0x1, R2 ;  /* 0x000000011d027824 */ /* 0x000fe200078e0202 */
[----:B------:R-:W-:Y:S02]  /*6430*/  IADD3 R0, R31, R20, RZ ;  /* 0x000000141f007210 */ /* 0x000fe40007ffe0ff */
[----:B------:R-:W-:Y:S02]  /*6440*/  IADD3 R20, P1, R30, R26, RZ ;  /* 0x0000001a1e147210 */ /* 0x000fe40007f3e0ff */
[----:B------:R-:W-:Y:S02]  /*6450*/  IADD3.X R2, R2, UR31, R25, P0, !PT ;  /* 0x0000001f02027c10 */ /* 0x000fe400087fe419 */
[----:B------:R-:W-:Y:S02]  /*6460*/  LEA R26, P0, R21, c[0x0][0x348], 0x1 ;  /* 0x0000d200151a7a11 */ /* 0x000fe400078008ff */
[----:B------:R-:W-:Y:S02]  /*6470*/  IADD3.X R23, R0, UR4, R27, P1, !PT ;  /* 0x0000000400177c10 */ /* 0x000fe40008ffe41b */
[----:B------:R-:W-:-:S02]  /*6480*/  LEA R24, P1, R20, c[0x0][0x340], 0x1 ;  /* 0x0000d00014187a11 */ /* 0x000fc400078208ff */
[----:B------:R-:W-:Y:S02]  /*6490*/  MOV R0, c[0x0][0x3a0] ;  /* 0x0000e80000007a02 */ /* 0x000fe40000000f00 */
[----:B------:R-:W-:Y:S01]  /*64a0*/  LEA.HI.X R27, R21, c[0x0][0x34c], R2, 0x1, P0 ;  /* 0x0000d300151b7a11 */ /* 0x000fe200000f0c02 */
[----:B------:R-:W-:Y:S01]  /*64b0*/  IMAD.MOV.U32 R21, RZ, RZ, c[0x0][0x3a8] ;  /* 0x0000ea00ff157624 */ /* 0x000fe200078e00ff */
[----:B------:R-:W-:Y:S01]  /*64c0*/  LEA.HI.X R25, R20, c[0x0][0x344], R23, 0x1, P1 ;  /* 0x0000d10014197a11 */ /* 0x000fe200008f0c17 */
[----:B------:R-:W-:Y:S01]  /*64d0*/  IMAD.MOV.U32 R2, RZ, RZ, c[0x0][0x3ac] ;  /* 0x0000eb00ff027624 */ /* 0x000fe200078e00ff */
[----:B------:R-:W-:Y:S02]  /*64e0*/  MOV R23, c[0x0][0x3a4] ;  /* 0x0000e90000177a02 */ /* 0x000fe40000000f00 */
[----:B--2---:R-:W-:Y:S01]  /*64f0*/  LEA R22, P1, R0, R24, 0x7 ;  /* 0x0000001800167211 */ /* 0x004fe200078238ff */
[----:B---3--:R2:W-:Y:S01]  /*6500*/  STG.E.128 [R24.64], R16 ;  /* 0x0000001018007986 */ /* 0x0085e2000c101d0a */
[----:B------:R-:W-:-:S02]  /*6510*/  LEA R20, P0, R21, R26, 0x7 ;  /* 0x0000001a15147211 */ /* 0x000fc400078038ff */
[----:B------:R-:W-:Y:S02]  /*6520*/  LEA.HI.X R23, R0, R25, R23, 0x7, P1 ;  /* 0x0000001900177211 */ /* 0x000fe400008f3c17 */
[----:B------:R-:W-:-:S03]  /*6530*/  LEA.HI.X R21, R21, R27, R2, 0x7, P0 ;  /* 0x0000001b15157211 */ /* 0x000fc600000f3c02 */
[----:B----4-:R2:W-:Y:S04]  /*6540*/  STG.E.128 [R22.64], R12 ;  /* 0x0000000c16007986 */ /* 0x0105e8000c101d0a */
[----:B-1----:R2:W-:Y:S04]  /*6550*/  STG.E.128 [R26.64], R8 ;  /* 0x000000081a007986 */ /* 0x0025e8000c101d0a */
[----:B------:R2:W-:Y:S02]  /*6560*/  STG.E.128 [R20.64], R4 ;  /* 0x0000000414007986 */ /* 0x0005e4000c101d0a */
.L_x_46:
        /* <DEDUP_REMOVED lines=11> */
.L_x_53:
[----:B------:R-:W-:Y:S05]  /*6620*/  EXIT ;  /* 0x000000000000794d */ /* 0x000fea0003800000 */
.L_x_55:
        /* <DEDUP_REMOVED lines=13> */
.L_x_685:


//--------------------- .text._ZN5flash44flash_bwd_dq_dk_dv_loop_seqk_parallel_kernelI23Flash_bwd_kernel_traitsILi32ELi128ELi128ELi8ELi4ELi4ELi4ELb1ELb0EN7cutlass10bfloat16_tE19Flash_kernel_traitsILi32ELi128ELi128ELi8ES3_EELb0ELb1ELb0ELb0ELb0ELb1ELb0EEEvNS_16Flash_bwd_paramsE --------------------------
	.section	.text._ZN5flash44flash_bwd_dq_dk_dv_loop_seqk_parallel_kernelI23Flash_bwd_kernel_traitsILi32ELi128ELi128ELi8ELi4ELi4ELi4ELb1ELb0EN7cutlass10bfloat16_tE19Flash_kernel_traitsILi32ELi128ELi128ELi8ES3_EELb0ELb1ELb0ELb0ELb0ELb1ELb0EEEvNS_16Flash_bwd_paramsE,"ax",@progbits
	.sectioninfo	@"SHI_REGISTERS=255"
	.align	128
        .global         _ZN5flash44flash_bwd_dq_dk_dv_loop_seqk_parallel_kernelI23Flash_bwd_kernel_traitsILi32ELi128ELi128ELi8ELi4ELi4ELi4ELb1ELb0EN7cutlass10bfloat16_tE19Flash_kernel_traitsILi32ELi128ELi128ELi8ES3_EELb0ELb1ELb0ELb0ELb0ELb1ELb0EEEvNS_16Flash_bwd_paramsE
        .type           _ZN5flash44flash_bwd_dq_dk_dv_loop_seqk_parallel_kernelI23Flash_bwd_kernel_traitsILi32ELi128ELi128ELi8ELi4ELi4ELi4ELb1ELb0EN7cutlass10bfloat16_tE19Flash_kernel_traitsILi32ELi128ELi128ELi8ES3_EELb0ELb1ELb0ELb0ELb0ELb1ELb0EEEvNS_16Flash_bwd_paramsE,@function
        .size           _ZN5flash44flash_bwd_dq_dk_dv_loop_seqk_parallel_kernelI23Flash_bwd_kernel_traitsILi32ELi128ELi128ELi8ELi4ELi4ELi4ELb1ELb0EN7cutlass10bfloat16_tE19Flash_kernel_traitsILi32ELi128ELi128ELi8ES3_EELb0ELb1ELb0ELb0ELb0ELb1ELb0EEEvNS_16Flash_bwd_paramsE,(.L_x_686 - _ZN5flash44flash_bwd_dq_dk_dv_loop_seqk_parallel_kernelI23Flash_bwd_kernel_traitsILi32ELi128ELi128ELi8ELi4ELi4ELi4ELb1ELb0EN7cutlass10bfloat16_tE19Flash_kernel_traitsILi32ELi128ELi128ELi8ES3_EELb0ELb1ELb0ELb0ELb0ELb1ELb0EEEvNS_16Flash_bwd_paramsE)
        .other          _ZN5flash44flash_bwd_dq_dk_dv_loop_seqk_parallel_kernelI23Flash_bwd_kernel_traitsILi32ELi128ELi128ELi8ELi4ELi4ELi4ELb1ELb0EN7cutlass10bfloat16_tE19Flash_kernel_traitsILi32ELi128ELi128ELi8ES3_EELb0ELb1ELb0ELb0ELb0ELb1ELb0EEEvNS_16Flash_bwd_paramsE,@"STO_CUDA_ENTRY STV_DEFAULT"
_ZN5flash44flash_bwd_dq_dk_dv_loop_seqk_parallel_kernelI23Flash_bwd_kernel_traitsILi32ELi128ELi128ELi8ELi4ELi4ELi4ELb1ELb0EN7cutlass10bfloat16_tE19Flash_kernel_traitsILi32ELi128ELi128ELi8ES3_EELb0ELb1ELb0ELb0ELb0ELb1ELb0EEEvNS_16Flash_bwd_paramsE:
.text._ZN5flash44flash_bwd_dq_dk_dv_loop_seqk_parallel_kernelI23Flash_bwd_kernel_traitsILi32ELi128ELi128ELi8ELi4ELi4ELi4ELb1ELb0EN7cutlass10bfloat16_tE19Flash_kernel_traitsILi32ELi128ELi128ELi8ES3_EELb0ELb1ELb0ELb0ELb0ELb1ELb0EEEvNS_16Flash_bwd_paramsE:
        /* <DEDUP_REMOVED lines=12> */
[----:B------:R-:W2:Y:S01]  /*00c0*/  S2UR UR54, SR_CTAID.Z ;  /* 0x00000000003679c3 */ /* 0x000ea20000002700 */
[----:B------:R-:W-:Y:S01]  /*00d0*/  UMOV UR10, 0x80 ;  /* 0x00000080000a7882 */ /* 0x000fe20000000000 */
[----:B------:R-:W-:Y:S01]  /*00e0*/  IMAD.MOV.U32 R176, RZ, RZ, -0x10 ;  /* 0xfffffff0ffb07424 */ /* 0x000fe200078e00ff */
[----:B------:R-:W-:Y:S01]  /*00f0*/  ULDC UR8, c[0x0][0x210] ;  /* 0x0000840000087ab9 */ /* 0x000fe20000000800 */
[----:B------:R-:W-:Y:S01]  /*0100*/  IMAD.MOV.U32 R153, RZ, RZ, 0x20 ;  /* 0x00000020ff997424 */ /* 0x000fe200078e00ff */
[----:B------:R-:W-:Y:S01]  /*0110*/  ULDC UR4, c[0x0][0x234] ;  /* 0x00008d0000047ab9 */ /* 0x000fe20000000800 */
[----:B------:R-:W-:Y:S01]  /*0120*/  IMAD.MOV.U32 R148, RZ, RZ, 0x40 ;  /* 0x00000040ff947424 */ /* 0x000fe200078e00ff */
[----:B------:R-:W-:Y:S01]  /*0130*/  UIMAD UR4, UR10, UR8, UR4 ;  /* 0x000000080a0472a4 */ /* 0x000fe2000f8e0204 */
[----:B------:R-:W3:Y:S01]  /*0140*/  S2UR UR47, SR_CTAID.Y ;  /* 0x00000000002f79c3 */ /* 0x000ee20000002600 */
[----:B------:R-:W-:-:S02]  /*0150*/  ULDC UR5, c[0x0][0x22c] ;  /* 0x00008b0000057ab9 */ /* 0x000fc40000000800 */
[----:B------:R-:W-:Y:S02]  /*0160*/  ULDC UR52, c[0x0][0x1c0] ;  /* 0x0000700000347ab9 */ /* 0x000fe40000000800 */
[----:B------:R-:W-:Y:S02]  /*0170*/  ULDC UR14, c[0x0][0x1c0] ;  /* 0x00007000000e7ab9 */ /* 0x000fe40000000800 */
[----:B------:R-:W-:Y:S02]  /*0180*/  ULDC UR15, c[0x0][0x1c8] ;  /* 0x00007200000f7ab9 */ /* 0x000fe40000000800 */
[----:B------:R-:W-:Y:S02]  /*0190*/  UIMAD.WIDE UR52, UR5, UR52, URZ ;  /* 0x00000034053472a5 */ /* 0x000fe4000f8e023f */
[----:B------:R-:W-:Y:S02]  /*01a0*/  UIMAD UR14, UR5, UR14, URZ ;  /* 0x0000000e050e72a4 */ /* 0x000fe4000f8e023f */
[----:B------:R-:W-:Y:S01]  /*01b0*/  ULDC.U8 UR12, c[0x0][0x328] ;  /* 0x0000ca00000c7ab9 */ /* 0x000fe20000000000 */
[----:B-1----:R-:W-:Y:S01]  /*01c0*/  SHF.R.S32.HI R11, RZ, 0x1f, R20 ;  /* 0x0000001fff0b7819 */ /* 0x002fe20000011414 */
[----:B--2---:R-:W-:Y:S01]  /*01d0*/  UIMAD UR19, UR54, UR5, URZ ;  /* 0x00000005361372a4 */ /* 0x004fe2000f8e023f */
[----:B------:R-:W-:Y:S01]  /*01e0*/  IMAD.SHL.U32 R252, R20, 0x2, RZ ;  /* 0x0000000214fc7824 */ /* 0x000fe200078e00ff */
[----:B------:R-:W-:Y:S01]  /*01f0*/  ULOP3.LUT UR5, UR54, UR15, URZ, 0x3c, !UPT ;  /* 0x0000000f36057292 */ /* 0x000fe2000f8e3c3f */
[CC--:B------:R-:W-:Y:S01]  /*0200*/  LEA.HI R4, R11.reuse, R20.reuse, RZ, 0x2 ;  /* 0x000000140b047211 */ /* 0x0c0fe200078f10ff */
[----:B------:R-:W-:Y:S01]  /*0210*/  UISETP.NE.AND UP5, UPT, UR12, URZ, UPT ;  /* 0x0000003f0c00728c */ /* 0x000fe2000bfa5270 */
[-C--:B------:R-:W-:Y:S01]  /*0220*/  LEA.HI R6, R11, R20.reuse, RZ, 0x5 ;  /* 0x000000140b067211 */ /* 0x080fe200078f28ff */
[----:B------:R-:W-:Y:S01]  /*0230*/  USHF.R.S32.HI UR8, URZ, 0x1f, UR54 ;  /* 0x0000001f3f087899 */ /* 0x000fe20008011436 */
[--C-:B------:R-:W-:Y:S01]  /*0240*/  SHF.R.S32.HI R7, RZ, 0x2, R4.reuse ;  /* 0x00000002ff077819 */ /* 0x100fe20000011404 */
[----:B---3--:R-:W-:Y:S01]  /*0250*/  USHF.L.U32 UR12, UR47, 0x7, URZ ;  /* 0x000000072f0c7899 */ /* 0x008fe2000800063f */
[----:B------:R-:W-:Y:S01]  /*0260*/  SHF.R.S32.HI R0, RZ, 0x1f, R4 ;  /* 0x0000001fff007819 */ /* 0x000fe20000011404 */
[----:B------:R-:W-:Y:S01]  /*0270*/  ULDC UR16, c[0x0][0x214] ;  /* 0x0000850000107ab9 */ /* 0x000fe20000000800 */
[-C--:B------:R-:W-:Y:S01]  /*0280*/  LEA.HI R3, R4, R7.reuse, RZ, 0x1 ;  /* 0x0000000704037211 */ /* 0x080fe200078f08ff */
[----:B------:R-:W-:Y:S01]  /*0290*/  ULDC UR11, c[0x0][0x1c0] ;  /* 0x00007000000b7ab9 */ /* 0x000fe20000000800 */
[----:B------:R-:W-:Y:S01]  /*02a0*/  LEA.HI R0, R0, R7, RZ, 0x3 ;  /* 0x0000000700007211 */ /* 0x000fe200078f18ff */
[----:B------:R-:W-:Y:S01]  /*02b0*/  ULDC UR18, c[0x0][0x224] ;  /* 0x0000890000127ab9 */ /* 0x000fe20000000800 */
[----:B------:R-:W-:Y:S01]  /*02c0*/  LOP3.LUT R5, R6, 0xffffffe0, RZ, 0xc0, !PT ;  /* 0xffffffe006057812 */ /* 0x000fe200078ec0ff */
[----:B------:R-:W-:Y:S01]  /*02d0*/  ULDC UR20, c[0x0][0x224] ;  /* 0x0000890000147ab9 */ /* 0x000fe20000000800 */
[----:B------:R-:W-:Y:S01]  /*02e0*/  LOP3.LUT R3, R3, 0x7fffffe, RZ, 0xc0, !PT ;  /* 0x07fffffe03037812 */ /* 0x000fe200078ec0ff */
[----:B------:R-:W-:Y:S01]  /*02f0*/  ULDC UR17, c[0x0][0x1c0] ;  /* 0x0000700000117ab9 */ /* 0x000fe20000000800 */
[----:B------:R-:W-:Y:S01]  /*0300*/  LOP3.LUT R2, R0, 0xfffffff8, RZ, 0xc0, !PT ;  /* 0xfffffff800027812 */ /* 0x000fe200078ec0ff */
[----:B------:R-:W-:Y:S01]  /*0310*/  IMAD.IADD R0, R20, 0x1, -R5 ;  /* 0x0000000114007824 */ /* 0x000fe200078e0a05 */
[-C--:B------:R-:W-:Y:S01]  /*0320*/  LEA.HI R21, R11, R20.reuse, RZ, 0x3 ;  /* 0x000000140b157211 */ /* 0x080fe200078f18ff */
[C---:B------:R-:W-:Y:S01]  /*0330*/  IMAD.IADD R9, R7.reuse, 0x1, -R3 ;  /* 0x0000000107097824 */ /* 0x040fe200078e0a03 */
[----:B------:R-:W-:Y:S01]  /*0340*/  SHF.R.S32.HI R3, RZ, 0x1f, R6 ;  /* 0x0000001fff037819 */ /* 0x000fe20000011406 */
[----:B------:R-:W-:Y:S01]  /*0350*/  IMAD.IADD R7, R7, 0x1, -R2 ;  /* 0x0000000107077824 */ /* 0x000fe200078e0a02 */
[----:B------:R-:W-:Y:S01]  /*0360*/  SHF.R.S32.HI R2, RZ, 0x1f, R0 ;  /* 0x0000001fff027819 */ /* 0x000fe20000011400 */
[----:B------:R-:W-:Y:S01]  /*0370*/  ULDC.U8 UR13, c[0x0][0x3d0] ;  /* 0x0000f400000d7ab9 */ /* 0x000fe20000000000 */
[----:B------:R-:W-:Y:S01]  /*0380*/  LEA.HI R10, R11, R20, RZ, 0x4 ;  /* 0x000000140b0a7211 */ /* 0x000fe200078f20ff */
[----:B------:R-:W-:Y:S01]  /*0390*/  ULDC.64 UR6, c[0x0][0x118] ;  /* 0x0000460000067ab9 */ /* 0x000fe20000000a00 */
[----:B------:R-:W-:Y:S01]  /*03a0*/  LEA.HI R19, R2, R0, RZ, 0x2 ;  /* 0x0000000002137211 */ /* 0x000fe200078f10ff */
[----:B------:R-:W-:Y:S01]  /*03b0*/  UISETP.NE.AND UP6, UPT, UR13, URZ, UPT ;  /* 0x0000003f0d00728c */ /* 0x000fe2000bfc5270 */
[----:B------:R-:W-:Y:S01]  /*03c0*/  SHF.R.S32.HI R2, RZ, 0x3, R21 ;  /* 0x00000003ff027819 */ /* 0x000fe20000011415 */
[----:B------:R-:W-:Y:S01]  /*03d0*/  USHF.L.U32 UR31, UR14, 0x3, URZ ;  /* 0x000000030e1f7899 */ /* 0x000fe2000800063f */
[----:B------:R-:W-:Y:S01]  /*03e0*/  LOP3.LUT R0, R4, 0xfffffffc, RZ, 0xc0, !PT ;  /* 0xfffffffc04007812 */ /* 0x000fe200078ec0ff */
[----:B------:R-:W-:Y:S01]  /*03f0*/  USHF.L.U32 UR30, UR14, 0x4, URZ ;  /* 0x000000040e1e7899 */ /* 0x000fe2000800063f */
[----:B------:R-:W-:Y:S01]  /*0400*/  SHF.R.S32.HI R8, RZ, 0x4, R10 ;  /* 0x00000004ff087819 */ /* 0x000fe2000001140a */
[----:B------:R-:W-:Y:S01]  /*0410*/  IMAD.SHL.U32 R2, R2, 0x40, RZ ;  /* 0x0000004002027824 */ /* 0x000fe200078e00ff */
[----:B------:R-:W-:Y:S01]  /*0420*/  LOP3.LUT P5, RZ, R7, 0x2, RZ, 0xc0, !PT ;  /* 0x0000000207ff7812 */ /* 0x000fe200078ac0ff */
[----:B------:R-:W-:Y:S01]  /*0430*/  IMAD.IADD R12, R20, 0x1, -R0 ;  /* 0x00000001140c7824 */ /* 0x000fe200078e0a00 */
[----:B------:R-:W-:Y:S01]  /*0440*/  SHF.R.S32.HI R0, RZ, 0x5, R6 ;  /* 0x00000005ff007819 */ /* 0x000fe20000011406 */
[----:B------:R-:W-:Y:S01]  /*0450*/  UIMAD UR29, UR14, 0x18, URZ ;  /* 0x000000180e1d78a4 */ /* 0x000fe2000f8e023f */
[----:B------:R-:W-:Y:S01]  /*0460*/  LOP3.LUT R2, R2, 0xc0, RZ, 0xc0, !PT ;  /* 0x000000c002027812 */ /* 0x000fe200078ec0ff */
[----:B------:R-:W-:Y:S01]  /*0470*/  IMAD.SHL.U32 R5, R12, 0x8, RZ ;  /* 0x000000080c057824 */ /* 0x000fe200078e00ff */
[----:B------:R-:W-:Y:S01]  /*0480*/  LEA.HI R3, R3, R0, RZ, 0x2 ;  /* 0x0000000003037211 */ /* 0x000fe200078f10ff */
[----:B------:R-:W-:Y:S01]  /*0490*/  USHF.L.U32 UR28, UR14, 0x5, URZ ;  /* 0x000000050e1c7899 */ /* 0x000fe2000800063f */
[----:B------:R-:W-:Y:S01]  /*04a0*/  SHF.R.U32.HI R4, RZ, 0x3, R2 ;  /* 0x00000003ff047819 */ /* 0x000fe20000011602 */
[----:B------:R-:W-:Y:S01]  /*04b0*/  UIMAD UR27, UR14, 0x28, URZ ;  /* 0x000000280e1b78a4 */ /* 0x000fe2000f8e023f */
[----:B------:R-:W-:Y:S01]  /*04c0*/  LOP3.LUT R5, R2, 0x18, R5, 0xf8, !PT ;  /* 0x0000001802057812 */ /* 0x000fe200078ef805 */
[----:B------:R-:W-:Y:S01]  /*04d0*/  UIMAD UR26, UR14, 0x30, URZ ;  /* 0x000000300e1a78a4 */ /* 0x000fe2000f8e023f */
[----:B------:R-:W-:Y:S01]  /*04e0*/  LOP3.LUT R2, R3, 0xfffffffc, RZ, 0xc0, !PT ;  /* 0xfffffffc03027812 */ /* 0x000fe200078ec0ff */
[----:B------:R-:W-:Y:S01]  /*04f0*/  UIMAD UR25, UR14, 0x38, URZ ;  /* 0x000000380e1978a4 */ /* 0x000fe2000f8e023f */
[----:B------:R-:W-:Y:S01]  /*0500*/  LOP3.LUT R4, R5, R4, RZ, 0x3c, !PT ;  /* 0x0000000405047212 */ /* 0x000fe200078e3cff */
[----:B------:R-:W-:Y:S01]  /*0510*/  USHF.L.U32 UR24, UR14, 0x6, URZ ;  /* 0x000000060e187899 */ /* 0x000fe2000800063f */
[----:B------:R-:W-:Y:S01]  /*0520*/  LEA.HI R6, R10, R8, RZ, 0x1 ;  /* 0x000000080a067211 */ /* 0x000fe200078f08ff */
[C---:B------:R-:W-:Y:S01]  /*0530*/  IMAD.IADD R158, R0.reuse, 0x1, -R2 ;  /* 0x00000001009e7824 */ /* 0x040fe200078e0a02 */
[----:B------:R-:W-:Y:S01]  /*0540*/  LOP3.LUT P4, RZ, R7, 0x4, RZ, 0xc0, !PT ;  /* 0x0000000407ff7812 */ /* 0x000fe2000788c0ff */
[----:B------:R-:W-:Y:S01]  /*0550*/  IMAD R0, R0, 0x8, R9 ;  /* 0x0000000800007824 */ /* 0x000fe200078e0209 */
[----:B------:R-:W-:Y:S01]  /*0560*/  LOP3.LUT R3, R6, 0xfffffffe, RZ, 0xc0, !PT ;  /* 0xfffffffe06037812 */ /* 0x000fe200078ec0ff */
[----:B------:R-:W-:Y:S01]  /*0570*/  IMAD.U32 R6, RZ, RZ, UR4 ;  /* 0x00000004ff067e24 */ /* 0x000fe2000f8e00ff */
[----:B------:R-:W-:Y:S01]  /*0580*/  UIMAD UR4, UR47, UR11, UR54 ;  /* 0x0000000b2f0472a4 */ /* 0x000fe2000f8e0236 */
[----:B------:R-:W-:Y:S01]  /*0590*/  IMAD.U32 R251, R0, 0x20, R4 ;  /* 0x0000002000fb7824 */ /* 0x000fe200078e0004 */
[----:B------:R-:W-:Y:S01]  /*05a0*/  LOP3.LUT R0, R21, 0xfffffff8, RZ, 0xc0, !PT ;  /* 0xfffffff815007812 */ /* 0x000fe200078ec0ff */
[----:B------:R-:W-:Y:S01]  /*05b0*/  IMAD.IADD R14, R8, 0x1, -R3 ;  /* 0x00000001080e7824 */ /* 0x000fe200078e0a03 */
[----:B------:R-:W-:Y:S01]  /*05c0*/  LEA.HI R3, R11, R20, RZ, 0x7 ;  /* 0x000000140b037211 */ /* 0x000fe200078f38ff */
[----:B------:R1:W-:Y:S01]  /*05d0*/  STL [R1+0x3c], R6 ;  /* 0x00003c0601007387 */ /* 0x0003e20000100800 */
[----:B------:R-:W-:Y:S01]  /*05e0*/  IMAD.SHL.U32 R9, R12, 0x2, RZ ;  /* 0x000000020c097824 */ /* 0x000fe200078e00ff */
[----:B------:R-:W-:Y:S01]  /*05f0*/  LEA.HI R12, R7, R7, RZ, 0x1 ;  /* 0x00000007070c7211 */ /* 0x000fe200078f08ff */
[----:B------:R-:W-:Y:S01]  /*0600*/  IMAD.IADD R5, R20, 0x1, -R0 ;  /* 0x0000000114057824 */ /* 0x000fe200078e0a00 */
[----:B------:R-:W-:Y:S01]  /*0610*/  LOP3.LUT R0, R10, 0xfffffff0, RZ, 0xc0, !PT ;  /* 0xfffffff00a007812 */ /* 0x000fe200078ec0ff */
[----:B------:R-:W-:Y:S01]  /*0620*/  UIMAD UR4, UR4, UR18, URZ ;  /* 0x00000012040472a4 */ /* 0x000fe2000f8e023f */
[----:B------:R-:W-:Y:S01]  /*0630*/  SHF.R.S32.HI R10, RZ, 0x7, R3 ;  /* 0x00000007ff0a7819 */ /* 0x000fe20000011403 */
[----:B------:R-:W-:Y:S01]  /*0640*/  UIMAD.WIDE.U32 UR10, UR47, UR20, URZ ;  /* 0x000000142f0a72a5 */ /* 0x000fe2000f8e003f */
[----:B------:R-:W-:Y:S01]  /*0650*/  LEA.HI R8, R5, R5, RZ, 0x1 ;  /* 0x0000000505087211 */ /* 0x000fe200078f08ff */
[----:B------:R-:W-:Y:S01]  /*0660*/  IMAD.IADD R0, R20, 0x1, -R0 ;  /* 0x0000000114007824 */ /* 0x000fe200078e0a00 */
[----:B------:R-:W-:Y:S01]  /*0670*/  SEL R177, R153, 0xffffffe0, !P5 ;  /* 0xffffffe099b17807 */ /* 0x000fe20006800000 */
[----:B------:R-:W-:Y:S01]  /*0680*/  IMAD R3, R10, 0x8, R14 ;  /* 0x000000080a037824 */ /* 0x000fe200078e020e */
[----:B------:R-:W-:Y:S01]  /*0690*/  LOP3.LUT R2, R8, 0x3fffffe, RZ, 0xc0, !PT ;  /* 0x03fffffe08027812 */ /* 0x000fe200078ec0ff */
[----:B------:R-:W-:Y:S01]  /*06a0*/  IMAD R18, R10, 0x2000, R9 ;  /* 0x000020000a127824 */ /* 0x000fe200078e0209 */
[----:B------:R-:W-:Y:S01]  /*06b0*/  SHF.R.S32.HI R11, RZ, 0x1f, R0 ;  /* 0x0000001fff0b7819 */ /* 0x000fe20000011400 */
[----:B------:R-:W-:Y:S01]  /*06c0*/  UIMAD.WIDE.U32 UR60, UR52, UR10, URZ ;  /* 0x0000000a343c72a5 */ /* 0x000fe2000f8e003f */
[----:B------:R-:W-:Y:S01]  /*06d0*/  LOP3.LUT R252, R252, 0x6, RZ, 0xc0, !PT ;  /* 0x00000006fcfc7812 */ /* 0x000fe200078ec0ff */
[----:B------:R-:W-:Y:S01]  /*06e0*/  IMAD.IADD R4, R5, 0x1, -R2 ;  /* 0x0000000105047824 */ /* 0x000fe200078e0a02 */
[-C--:B------:R-:W-:Y:S01]  /*06f0*/  LEA.HI R2, R0, R0.reuse, RZ, 0x1 ;  /* 0x0000000000027211 */ /* 0x080fe200078f08ff */
[----:B------:R-:W-:Y:S01]  /*0700*/  UIMAD UR23, UR14, 0x48, URZ ;  /* 0x000000480e1778a4 */ /* 0x000fe2000f8e023f */
[----:B------:R-:W-:Y:S01]  /*0710*/  LEA.HI R11, R11, R0, RZ, 0x3 ;  /* 0x000000000b0b7211 */ /* 0x000fe200078f18ff */
[----:B------:R-:W-:Y:S01]  /*0720*/  IMAD R146, R3, 0x8, R4 ;  /* 0x0000000803927824 */ /* 0x000fe200078e0204 */
[----:B------:R-:W-:Y:S01]  /*0730*/  SHF.R.S32.HI R4, RZ, 0x1, R2 ;  /* 0x00000001ff047819 */ /* 0x000fe20000011402 */
[----:B------:R-:W-:Y:S01]  /*0740*/  IMAD R252, R10, 0x40, R252 ;  /* 0x000000400afc7824 */ /* 0x000fe200078e02fc */
[----:B------:R-:W-:Y:S01]  /*0750*/  LOP3.LUT R3, R11, 0xfffffff8, RZ, 0xc0, !PT ;  /* 0xfffffff80b037812 */ /* 0x000fe200078ec0ff */
[----:B------:R-:W-:Y:S01]  /*0760*/  UIMAD UR22, UR14, 0x50, URZ ;  /* 0x000000500e1678a4 */ /* 0x000fe2000f8e023f */
[----:B-1----:R-:W-:Y:S01]  /*0770*/  LOP3.LUT R6, R2, 0x7fffffe, RZ, 0xc0, !PT ;  /* 0x07fffffe02067812 */ /* 0x002fe200078ec0ff */
[----:B------:R-:W-:Y:S01]  /*0780*/  UIMAD UR21, UR14, 0x58, URZ ;  /* 0x000000580e1578a4 */ /* 0x000fe2000f8e023f */
[----:B------:R-:W-:Y:S01]  /*0790*/  SHF.R.S32.HI R2, RZ, 0x1f, R2 ;  /* 0x0000001fff027819 */ /* 0x000fe20000011402 */
[C---:B------:R-:W-:Y:S01]  /*07a0*/  IMAD.IADD R17, R0.reuse, 0x1, -R3 ;  /* 0x0000000100117824 */ /* 0x040fe200078e0a03 */
[----:B------:R-:W-:Y:S01]  /*07b0*/  UIMAD UR18, UR14, 0x70, URZ ;  /* 0x000000700e1278a4 */ /* 0x000fe2000f8e023f */
[----:B------:R-:W-:Y:S01]  /*07c0*/  IMAD.IADD R15, R0, 0x1, -R6 ;  /* 0x00000001000f7824 */ /* 0x000fe200078e0a06 */
[----:B------:R-:W-:Y:S01]  /*07d0*/  LEA.HI R0, R2, R4, RZ, 0x2 ;  /* 0x0000000402007211 */ /* 0x000fe200078f10ff */
[----:B------:R-:W-:Y:S01]  /*07e0*/  IMAD.U32 R3, RZ, RZ, UR14 ;  /* 0x0000000eff037e24 */ /* 0x000fe2000f8e00ff */
[----:B------:R-:W-:Y:S01]  /*07f0*/  LOP3.LUT R2, R7, 0x1, RZ, 0xc0, !PT ;  /* 0x0000000107027812 */ /* 0x000fe200078ec0ff */
[----:B------:R-:W-:Y:S01]  /*0800*/  UMOV UR59, 0xffffe000 ;  /* 0xffffe000003b7882 */ /* 0x000fe20000000000 */
[----:B------:R-:W-:-:S02]  /*0810*/  LOP3.LUT R0, R0, 0xfffffffc, RZ, 0xc0, !PT ;  /* 0xfffffffc00007812 */ /* 0x000fc400078ec0ff */
[----:B------:R-:W-:Y:S01]  /*0820*/  ISETP.NE.U32.AND P6, PT, R2, 0x1, PT ;  /* 0x000000010200780c */ /* 0x000fe20003fc5070 */
[----:B------:R-:W-:Y:S02]  /*0830*/  IMAD.U32 R2, RZ, RZ, UR19 ;  /* 0x00000013ff027e24 */ /* 0x000fe4000f8e00ff */
[----:B------:R-:W-:Y:S01]  /*0840*/  IMAD.IADD R16, R4, 0x1, -R0 ;  /* 0x0000000104107824 */ /* 0x000fe200078e0a00 */
[----:B------:R-:W-:Y:S01]  /*0850*/  SHF.R.S32.HI R4, RZ, 0x3, R11 ;  /* 0x00000003ff047819 */ /* 0x000fe2000001140b */
[----:B------:R-:W-:Y:S01]  /*0860*/  IMAD.SHL.U32 R0, R5, 0x40, RZ ;  /* 0x0000004005007824 */ /* 0x000fe200078e00ff */
[----:B------:R1:W-:Y:S01]  /*0870*/  STL [R1+0x38], R2 ;  /* 0x0000380201007387 */ /* 0x0003e20000100800 */
[----:B------:R-:W-:Y:S02]  /*0880*/  SEL R176, R176, 0x10, !P6 ;  /* 0x00000010b0b07807 */ /* 0x000fe40007000000 */
[----:B------:R-:W-:Y:S01]  /*0890*/  IMAD R15, R4, 0x8, R15 ;  /* 0x00000008040f7824 */ /* 0x000fe200078e020f */
[----:B------:R2:W-:Y:S01]  /*08a0*/  STL [R1+0x30], R3 ;  /* 0x0000300301007387 */ /* 0x0005e20000100800 */
[----:B-1----:R-:W-:Y:S01]  /*08b0*/  IMAD.U32 R2, RZ, RZ, UR5 ;  /* 0x00000005ff027e24 */ /* 0x002fe2000f8e00ff */
[----:B------:R-:W-:-:S02]  /*08c0*/  USHF.R.S32.HI UR5, URZ, 0x1f, UR20 ;  /* 0x0000001f3f057899 */ /* 0x000fc40008011414 */
[----:B------:R-:W-:Y:S01]  /*08d0*/  UIMAD UR20, UR14, 0x60, URZ ;  /* 0x000000600e1478a4 */ /* 0x000fe2000f8e023f */
[----:B--2---:R-:W-:Y:S01]  /*08e0*/  IMAD.SHL.U32 R3, R7, 0x40, RZ ;  /* 0x0000004007037824 */ /* 0x004fe200078e00ff */
[----:B------:R1:W-:Y:S01]  /*08f0*/  STL [R1+0x34], R2 ;  /* 0x0000340201007387 */ /* 0x0003e20000100800 */
[----:B------:R-:W-:Y:S01]  /*0900*/  UIMAD UR5, UR5, UR47, URZ ;  /* 0x0000002f050572a4 */ /* 0x000fe2000f8e023f */
[----:B-1----:R-:W-:Y:S02]  /*0910*/  SHF.R.S32.HI R2, RZ, 0x1, R8 ;  /* 0x00000001ff027819 */ /* 0x002fe40000011408 */
[----:B------:R-:W-:Y:S02]  /*0920*/  LOP3.LUT R8, R0, 0x1c0, RZ, 0xc0, !PT ;  /* 0x000001c000087812 */ /* 0x000fe400078ec0ff */
[----:B------:R-:W-:Y:S01]  /*0930*/  LOP3.LUT R0, R12, 0x3fffffe, RZ, 0xc0, !PT ;  /* 0x03fffffe0c007812 */ /* 0x000fe200078ec0ff */
[C---:B------:R-:W-:Y:S01]  /*0940*/  IMAD.SHL.U32 R6, R2.reuse, 0x40, RZ ;  /* 0x0000004002067824 */ /* 0x040fe200078e00ff */
[----:B------:R-:W-:-:S02]  /*0950*/  LOP3.LUT P0, RZ, R2, 0x2, RZ, 0xc0, !PT ;  /* 0x0000000202ff7812 */ /* 0x000fc4000780c0ff */
[----:B------:R-:W-:Y:S01]  /*0960*/  LOP3.LUT R2, R3, 0x1c0, RZ, 0xc0, !PT ;  /* 0x000001c003027812 */ /* 0x000fe200078ec0ff */
[----:B------:R-:W-:Y:S01]  /*0970*/  IMAD.IADD R13, R7, 0x1, -R0 ;  /* 0x00000001070d7824 */ /* 0x000fe200078e0a00 */
[----:B------:R-:W-:Y:S01]  /*0980*/  SEL R145, R153, 0xffffffe0, !P0 ;  /* 0xffffffe099917807 */ /* 0x000fe20004000000 */
[----:B------:R-:W-:Y:S01]  /*0990*/  IMAD.SHL.U32 R0, R158, 0x10, RZ ;  /* 0x000000109e007824 */ /* 0x000fe200078e00ff */
[----:B------:R-:W-:Y:S01]  /*09a0*/  LEA.HI R2, R2, R2, RZ, 0x1d ;  /* 0x0000000202027211 */ /* 0x000fe200078fe8ff */
[----:B------:R-:W-:Y:S02]  /*09b0*/  IMAD.SHL.U32 R3, R158, 0x400, RZ ;  /* 0x000004009e037824 */ /* 0x000fe400078e00ff */
[----:B------:R-:W-:Y:S01]  /*09c0*/  IMAD.U32 R7, RZ, RZ, UR11 ;  /* 0x0000000bff077e24 */ /* 0x000fe2000f8e00ff */
[----:B------:R-:W-:Y:S01]  /*09d0*/  LEA.HI.SX32 R19, R19, R0, 0x1e ;  /* 0x0000000013137211 */ /* 0x000fe200078ff2ff */
[----:B------:R-:W-:Y:S01]  /*09e0*/  IMAD R147, R4, 0x200, R3 ;  /* 0x0000020004937824 */ /* 0x000fe200078e0203 */
[----:B------:R-:W-:-:S02]  /*09f0*/  LOP3.LUT R5, R8, 0x30, R0, 0xf8, !PT ;  /* 0x0000003008057812 */ /* 0x000fc400078ef800 */
[----:B------:R-:W-:Y:S01]  /*0a00*/  LOP3.LUT R0, R6, 0xc0, RZ, 0xc0, !PT ;  /* 0x000000c006007812 */ /* 0x000fe200078ec0ff */
[----:B------:R-:W-:Y:S01]  /*0a10*/  STL [R1+0x4], R19 ;  /* 0x0000041301007387 */ /* 0x000fe20000100800 */
[----:B------:R-:W-:Y:S01]  /*0a20*/  IADD3 R18, R2, R18, R3 ;  /* 0x0000001202127210 */ /* 0x000fe20007ffe003 */
[----:B------:R-:W-:Y:S01]  /*0a30*/  IMAD.U32 R6, RZ, RZ, UR10 ;  /* 0x0000000aff067e24 */ /* 0x000fe2000f8e00ff */
[--C-:B------:R-:W-:Y:S02]  /*0a40*/  LOP3.LUT R4, R0, 0x8, R21.reuse, 0xf8, !PT ;  /* 0x0000000800047812 */ /* 0x100fe400078ef815 */
[----:B------:R-:W-:Y:S01]  /*0a50*/  SHF.R.U32.HI R2, RZ, 0x3, R0 ;  /* 0x00000003ff027819 */ /* 0x000fe20000011600 */
[----:B------:R-:W-:Y:S01]  /*0a60*/  IMAD.SHL.U32 R182, R18, 0x2, RZ ;  /* 0x0000000212b67824 */ /* 0x000fe200078e00ff */
[----:B------:R-:W-:Y:S01]  /*0a70*/  LOP3.LUT R3, R5, 0x8, R21, 0xf8, !PT ;  /* 0x0000000805037812 */ /* 0x000fe200078ef815 */
[----:B------:R-:W-:Y:S01]  /*0a80*/  IMAD.U32 R5, RZ, RZ, UR8 ;  /* 0x00000008ff057e24 */ /* 0x000fe2000f8e00ff */
[----:B------:R-:W-:Y:S01]  /*0a90*/  LOP3.LUT R4, R4, R2, RZ, 0x3c, !PT ;  /* 0x0000000204047212 */ /* 0x000fe200078e3cff */
[----:B------:R-:W-:Y:S01]  /*0aa0*/  USHF.R.S32.HI UR8, URZ, 0x1f, UR47 ;  /* 0x0000001f3f087899 */ /* 0x000fe2000801142f */
[----:B------:R-:W-:Y:S01]  /*0ab0*/  IMAD.U32 R2, RZ, RZ, UR12 ;  /* 0x0000000cff027e24 */ /* 0x000fe2000f8e00ff */
[----:B------:R-:W-:Y:S01]  /*0ac0*/  SHF.R.U32.HI R0, RZ, 0x3, R8 ;  /* 0x00000003ff007819 */ /* 0x000fe20000011608 */
[----:B------:R-:W-:Y:S01]  /*0ad0*/  USHF.R.S32.HI UR12, URZ, 0x1f, UR54 ;  /* 0x0000001f3f0c7899 */ /* 0x000fe20008011436 */
[----:B------:R-:W-:Y:S01]  /*0ae0*/  IADD3 R2, R19, -0x80, RZ ;  /* 0xffffff8013027810 */ /* 0x000fe20007ffe0ff */
[----:B------:R-:W-:Y:S01]  /*0af0*/  IMAD.U32 R146, R146, 0x20, R4 ;  /* 0x0000002092927824 */ /* 0x000fe200078e0004 */
[----:B------:R-:W-:Y:S01]  /*0b00*/  LOP3.LUT R5, R3, R0, RZ, 0x3c, !PT ;  /* 0x0000000003057212 */ /* 0x000fe200078e3cff */
[----:B------:R-:W-:Y:S01]  /*0b10*/  IMAD.U32 R3, RZ, RZ, UR8 ;  /* 0x00000008ff037e24 */ /* 0x000fe2000f8e00ff */
[----:B------:R-:W-:Y:S01]  /*0b20*/  @!UP5 UIMAD UR8, UR47, UR17, UR54 ;  /* 0x000000112f08d2a4 */ /* 0x000fe2000f8e0236 */
[----:B------:R-:W-:Y:S01]  /*0b30*/  IMAD.U32 R3, RZ, RZ, UR12 ;  /* 0x0000000cff037e24 */ /* 0x000fe2000f8e00ff */
[----:B------:R-:W-:Y:S01]  /*0b40*/  @UP5 UIMAD UR12, UR47, UR16, URZ ;  /* 0x000000102f0c52a4 */ /* 0x000fe2000f8e023f */
[----:B------:R-:W-:Y:S01]  /*0b50*/  IMAD R0, R158, 0x200, R9 ;  /* 0x000002009e007824 */ /* 0x000fe200078e0209 */
[----:B------:R-:W-:Y:S01]  /*0b60*/  @!UP5 UIMAD UR8, UR8, UR16, URZ ;  /* 0x000000100808d2a4 */ /* 0x000fe2000f8e023f */
[----:B------:R-:W-:Y:S01]  /*0b70*/  IMAD.SHL.U32 R4, R14, 0x10, RZ ;  /* 0x000000100e047824 */ /* 0x000fe200078e00ff */
[C---:B------:R-:W-:Y:S01]  /*0b80*/  IADD3 R175, R182.reuse, 0x40, RZ ;  /* 0x00000040b6af7810 */ /* 0x040fe20007ffe0ff */
[----:B------:R-:W-:Y:S01]  /*0b90*/  IMAD R13, R13, 0x20, R0 ;  /* 0x000000200d0d7824 */ /* 0x000fe200078e0200 */
[----:B------:R-:W-:Y:S01]  /*0ba0*/  SHF.R.S32.HI R0, RZ, 0x1f, R2 ;  /* 0x0000001fff007819 */ /* 0x000fe20000011402 */
[----:B------:R-:W-:Y:S01]  /*0bb0*/  IMAD.U32 R3, RZ, RZ, UR12 ;  /* 0x0000000cff037e24 */ /* 0x000fe2000f8e00ff */
[C---:B------:R-:W-:Y:S01]  /*0bc0*/  @P4 IADD3 R175, R182.reuse, -0x40, RZ ;  /* 0xffffffc0b6af4810 */ /* 0x040fe20007ffe0ff */
[----:B------:R-:W-:Y:S01]  /*0bd0*/  IMAD.IADD R180, R182, 0x1, R176 ;  /* 0x00000001b6b47824 */ /* 0x000fe200078e02b0 */
[----:B------:R-:W-:Y:S01]  /*0be0*/  SHF.L.U64.HI R2, R2, 0x2, R0 ;  /* 0x0000000202027819 */ /* 0x000fe20000010200 */
[----:B------:R-:W-:Y:S01]  /*0bf0*/  IMAD.U32 R0, RZ, RZ, UR5 ;  /* 0x00000005ff007e24 */ /* 0x000fe2000f8e00ff */
[----:B------:R1:W-:Y:S01]  /*0c00*/  STL [R1+0x2c], R3 ;  /* 0x00002c0301007387 */ /* 0x0003e20000100800 */
[----:B------:R-:W-:Y:S01]  /*0c10*/  UIMAD UR5, UR53, UR10, URZ ;  /* 0x0000000a350572a4 */ /* 0x000fe2000f8e023f */
[----:B------:R-:W-:Y:S01]  /*0c20*/  IMAD.IADD R176, R176, 0x1, R175 ;  /* 0x00000001b0b07824 */ /* 0x000fe200078e02af */
[----:B------:R-:W-:Y:S01]  /*0c30*/  UIMAD UR17, UR14, 0x78, URZ ;  /* 0x000000780e1178a4 */ /* 0x000fe2000f8e023f */
[----:B------:R-:W-:-:S02]  /*0c40*/  IMAD R145, R146, 0x2, R145 ;  /* 0x0000000292917824 */ /* 0x000fc400078e0291 */
[--C-:B------:R-:W-:Y:S02]  /*0c50*/  IMAD.IADD R181, R182, 0x1, R177.reuse ;  /* 0x00000001b6b57824 */ /* 0x100fe400078e02b1 */
[----:B------:R-:W-:Y:S02]  /*0c60*/  IMAD.IADD R179, R180, 0x1, R177 ;  /* 0x00000001b4b37824 */ /* 0x000fe400078e02b1 */
[C---:B------:R-:W-:Y:S02]  /*0c70*/  IMAD.IADD R178, R177.reuse, 0x1, R175 ;  /* 0x00000001b1b27824 */ /* 0x040fe400078e02af */
[----:B------:R-:W-:Y:S02]  /*0c80*/  IMAD.SHL.U32 R146, R146, 0x2, RZ ;  /* 0x0000000292927824 */ /* 0x000fe400078e00ff */
[----:B------:R-:W-:Y:S02]  /*0c90*/  IMAD.IADD R177, R177, 0x1, R176 ;  /* 0x00000001b1b17824 */ /* 0x000fe400078e02b0 */
[----:B-1----:R-:W-:Y:S01]  /*0ca0*/  IMAD.U32 R3, RZ, RZ, UR4 ;  /* 0x00000004ff037e24 */ /* 0x002fe2000f8e00ff */
[----:B------:R-:W-:-:S02]  /*0cb0*/  USHF.R.S32.HI UR4, URZ, 0x1f, UR19 ;  /* 0x0000001f3f047899 */ /* 0x000fc40008011413 */
[----:B------:R-:W-:Y:S02]  /*0cc0*/  UIMAD UR19, UR14, 0x68, URZ ;  /* 0x000000680e1378a4 */ /* 0x000fe4000f8e023f */
[----:B------:R-:W-:Y:S04]  /*0cd0*/  STL [R1+0x28], R3 ;  /* 0x0000280301007387 */ /* 0x000fe80000100800 */
[----:B------:R1:W-:Y:S04]  /*0ce0*/  STL [R1], R2 ;  /* 0x0000000201007387 */ /* 0x0003e80000100800 */
[----:B------:R2:W-:Y:S01]  /*0cf0*/  STL [R1+0x24], R0 ;  /* 0x0000240001007387 */ /* 0x0005e20000100800 */
[----:B-1----:R-:W-:Y:S01]  /*0d00*/  IMAD.U32 R2, RZ, RZ, UR4 ;  /* 0x00000004ff027e24 */ /* 0x002fe2000f8e00ff */
[----:B------:R-:W-:Y:S01]  /*0d10*/  USHF.L.U32 UR4, UR14, 0x7, URZ ;  /* 0x000000070e047899 */ /* 0x000fe2000800063f */
[----:B--2---:R-:W-:-:S03]  /*0d20*/  SHF.R.S32.HI R0, RZ, 0x1, R12 ;  /* 0x00000001ff007819 */ /* 0x004fc6000001140c */
[----:B------:R1:W-:Y:S01]  /*0d30*/  STL [R1+0x20], R2 ;  /* 0x0000200201007387 */ /* 0x0003e20000100800 */
[----:B------:R-:W-:Y:S01]  /*0d40*/  UIADD3 UR16, -UR4, URZ, URZ ;  /* 0x0000003f04107290 */ /* 0x000fe2000fffe13f */
[----:B------:R-:W-:Y:S01]  /*0d50*/  IMAD.U32 R3, RZ, RZ, UR4 ;  /* 0x00000004ff037e24 */ /* 0x000fe2000f8e00ff */
[C---:B------:R-:W-:Y:S01]  /*0d60*/  LOP3.LUT P3, RZ, R0.reuse, 0x2, RZ, 0xc0, !PT ;  /* 0x0000000200ff7812 */ /* 0x040fe2000786c0ff */
[----:B------:R-:W-:-:S03]  /*0d70*/  IMAD.SHL.U32 R0, R0, 0x40, RZ ;  /* 0x0000004000007824 */ /* 0x000fc600078e00ff */
[----:B------:R-:W-:Y:S02]  /*0d80*/  R2P PR, R17, 0x6 ;  /* 0x0000000611007804 */ /* 0x000fe40000000000 */
[----:B------:R-:W-:Y:S02]  /*0d90*/  LOP3.LUT R0, R0, 0xc0, RZ, 0xc0, !PT ;  /* 0x000000c000007812 */ /* 0x000fe400078ec0ff */
[----:B------:R-:W-:Y:S02]  /*0da0*/  LOP3.LUT P0, RZ, R16, 0x2, RZ, 0xc0, !PT ;  /* 0x0000000210ff7812 */ /* 0x000fe4000780c0ff */
[----:B------:R-:W-:Y:S02]  /*0db0*/  SEL R148, R148, 0xffffffc0, !P2 ;  /* 0xffffffc094947807 */ /* 0x000fe40005000000 */
[----:B------:R-:W-:Y:S01]  /*0dc0*/  SEL R153, R153, 0xffffffe0, !P0 ;  /* 0xffffffe099997807 */ /* 0x000fe20004000000 */
[----:B-1----:R-:W-:Y:S01]  /*0dd0*/  IMAD.U32 R2, RZ, RZ, UR5 ;  /* 0x00000005ff027e24 */ /* 0x002fe2000f8e00ff */
[----:B------:R-:W-:-:S04]  /*0de0*/  USHF.R.S32.HI UR5, URZ, 0x1f, UR4 ;  /* 0x0000001f3f057899 */ /* 0x000fc80008011404 */
[----:B------:R1:W-:Y:S04]  /*0df0*/  STL [R1+0x1c], R2 ;  /* 0x00001c0201007387 */ /* 0x0003e80000100800 */
[----:B------:R2:W-:Y:S01]  /*0e00*/  STL [R1+0x18], R3 ;  /* 0x0000180301007387 */ /* 0x0005e20000100800 */
[----:B-1----:R-:W-:Y:S01]  /*0e10*/  IMAD.SHL.U32 R2, R10, 0x8, RZ ;  /* 0x000000080a027824 */ /* 0x002fe200078e00ff */
[----:B--2---:R-:W-:-:S04]  /*0e20*/  SHF.R.U32.HI R3, RZ, 0x3, R0 ;  /* 0x00000003ff037819 */ /* 0x004fc80000011600 */
[----:B------:R-:W-:-:S04]  /*0e30*/  LOP3.LUT R2, R2, 0x8, RZ, 0xc0, !PT ;  /* 0x0000000802027812 */ /* 0x000fc800078ec0ff */
[----:B------:R-:W-:Y:S01]  /*0e40*/  LOP3.LUT R8, R3, R0, R2, 0x1e, !PT ;  /* 0x0000000003087212 */ /* 0x000fe200078e1e02 */
[----:B------:R-:W-:Y:S01]  /*0e50*/  IMAD.SHL.U32 R0, R17, 0x40, RZ ;  /* 0x0000004011007824 */ /* 0x000fe200078e00ff */
[----:B------:R-:W-:Y:S01]  /*0e60*/  LOP3.LUT R7, R2, 0x10, R4, 0xf8, !PT ;  /* 0x0000001002077812 */ /* 0x000fe200078ef804 */
[----:B------:R-:W-:Y:S02]  /*0e70*/  IMAD.SHL.U32 R2, R16, 0x40, RZ ;  /* 0x0000004010027824 */ /* 0x000fe400078e00ff */
[----:B------:R-:W-:Y:S01]  /*0e80*/  IMAD R3, R14, 0x200, R5 ;  /* 0x000002000e037824 */ /* 0x000fe200078e0205 */
        /* <DEDUP_REMOVED lines=33> */
.L_x_84:
        /* <DEDUP_REMOVED lines=12> */
[----:B-1----:R-:W-:-:S04]  /*1160*/  IMAD.U32 R8, RZ, RZ, UR10 ;  /* 0x0000000aff087e24 */ /* 0x002fc8000f8e00ff */
        /* <DEDUP_REMOVED lines=24> */
[----:B---3--:R1:W3:Y:S01]  /*12f0*/  @P0 R2UR UR32, R8 ;  /* 0x00000000082003c2 */ /* 0x0082e200000e0000 */
[----:B------:R-:W-:-:S07]  /*1300*/  ISETP.NE.U32.AND P0, PT, RZ, c[0x0][0x248], PT ;  /* 0x00009200ff007a0c */ /* 0x000fce0003f05070 */
[----:B--2---:R-:W2:Y:S01]  /*1310*/  @P2 R2UR UR4, R3 ;  /* 0x00000000030423c2 */ /* 0x004ea200000e0000 */
[----:B------:R-:W-:-:S07]  /*1320*/  ISETP.NE.AND.EX P0, PT, RZ, c[0x0][0x24c], PT, P0 ;  /* 0x00009300ff007a0c */ /* 0x000fce0003f05300 */
[----:B-----5:R-:W2:Y:S08]  /*1330*/  @P2 R2UR UR8, R6 ;  /* 0x00000000060823c2 */ /* 0x020eb000000e0000 */
[----:B----4-:R1:W4:Y:S01]  /*1340*/  @!P1 R2UR UR36, R0 ;  /* 0x00000000002493c2 */ /* 0x01032200000e0000 */
[----:B--2---:R-:W-:-:S03]  /*1350*/  @UP1 UIADD3 UR43, UR8, -UR4, URZ ;  /* 0x80000004082b1290 */ /* 0x004fc6000fffe03f */
[----:B------:R-:W-:-:S04]  /*1360*/  ULDC UR8, c[0x0][0x218] ;  /* 0x0000860000087ab9 */ /* 0x000fc80000000800 */
        /* <DEDUP_REMOVED lines=9> */
.L_x_56:
        /* <DEDUP_REMOVED lines=29> */
[----:B------:R-:W-:Y:S02]  /*15d0*/  UISETP.NE.AND UP0, UPT, UR36, -0x1, UPT ;  /* 0xffffffff2400788c */ /* 0x000fe4000bf05270 */
[----:B------:R-:W-:Y:S02]  /*15e0*/  USEL UR57, UR12, UR10, !UP2 ;  /* 0x0000000a0c397287 */ /* 0x000fe4000d000000 */
[----:B------:R-:W-:Y:S02]  /*15f0*/  UIMAD UR10, UR4, UR15, URZ ;  /* 0x0000000f040a72a4 */ /* 0x000fe4000f8e023f */
[----:B------:R-:W-:Y:S01]  /*1600*/  PLOP3.LUT P1, PT, PT, PT, UP0, 0x80, 0x0 ;  /* 0x000000000000781c */ /* 0x000fe20003f2f008 */
[----:B------:R-:W-:-:S02]  /*1610*/  ULDC.64 UR14, c[0x0][0x198] ;  /* 0x00006600000e7ab9 */ /* 0x000fc40000000a00 */
[----:B------:R-:W-:Y:S02]  /*1620*/  @UP2 UIADD3 UR56, UR11, UR10, URZ ;  /* 0x0000000a0b382290 */ /* 0x000fe4000fffe03f */
[----:B------:R-:W-:Y:S02]  /*1630*/  UIADD3 UR10, UR43, 0x7f, URZ ;  /* 0x0000007f2b0a7890 */ /* 0x000fe4000fffe03f */
[----:B------:R-:W-:Y:S02]  /*1640*/  @UP0 UIADD3 UR12, UR32, UR36, URZ ;  /* 0x00000024200c0290 */ /* 0x000fe4000fffe03f */
[----:B------:R-:W-:-:S04]  /*1650*/  USHF.R.S32.HI UR13, URZ, 0x1f, UR10 ;  /* 0x0000001f3f0d7899 */ /* 0x000fc8000801140a */
[----:B------:R-:W-:Y:S02]  /*1660*/  ULEA.HI UR13, UR13, UR10, URZ, 0x7 ;  /* 0x0000000a0d0d7291 */ /* 0x000fe4000f8f383f */
[----:B------:R-:W-:Y:S02]  /*1670*/  @UP0 UIMAD.WIDE.U32 UR10, UR12, UR14, URZ ;  /* 0x0000000e0c0a02a5 */ /* 0x000fe4000f8e003f */
[----:B------:R-:W-:Y:S02]  /*1680*/  USHF.R.S32.HI UR50, URZ, 0x7, UR13 ;  /* 0x000000073f327899 */ /* 0x000fe4000801140d */
[----:B------:R-:W-:Y:S02]  /*1690*/  @UP0 UIMAD UR55, UR12, UR15, UR11 ;  /* 0x0000000f0c3702a4 */ /* 0x000fe4000f8e020b */
[----:B------:R-:W-:Y:S02]  /*16a0*/  ULOP3.LUT UR12, UR13, 0xffffff80, URZ, 0xc0, !UPT ;  /* 0xffffff800d0c7892 */ /* 0x000fe4000f8ec03f */
[----:B------:R-:W-:-:S02]  /*16b0*/  @UP0 UMOV UR51, UR10 ;  /* 0x0000000a00330c82 */ /* 0x000fc40008000000 */
        /* <DEDUP_REMOVED lines=8> */
[----:B------:R-:W-:-:S04]  /*1740*/  UIMAD UR11, UR58, UR14, URZ ;  /* 0x0000000e3a0b72a4 */ /* 0x000fc8000f8e023f */
[----:B------:R-:W-:Y:S02]  /*1750*/  UIMAD UR15, UR47, UR15, UR11 ;  /* 0x0000000f2f0f72a4 */ /* 0x000fe4000f8e020b */
[----:B------:R-:W-:-:S04]  /*1760*/  UIMAD.WIDE.U32 UR10, UR32, UR10, URZ ;  /* 0x0000000a200a72a5 */ /* 0x000fc8000f8e003f */
[----:B------:R-:W-:-:S04]  /*1770*/  UIADD3 UR11, UR11, UR13, URZ ;  /* 0x0000000d0b0b7290 */ /* 0x000fc8000fffe03f */
[----:B------:R-:W-:-:S04]  /*1780*/  UIMAD.WIDE.U32 UR10, UR47, UR14, UR10 ;  /* 0x0000000e2f0a72a5 */ /* 0x000fc8000f8e000a */
[----:B------:R-:W-:-:S03]  /*1790*/  UIADD3 UR55, UR11, UR15, URZ ;  /* 0x0000000f0b377290 */ /* 0x000fc6000fffe03f */
[----:B------:R-:W-:Y:S02]  /*17a0*/  UMOV UR51, UR10 ;  /* 0x0000000a00337c82 */ /* 0x000fe40008000000 */
.L_x_58:
        /* <DEDUP_REMOVED lines=18> */
.L_x_59:
[----:B------:R-:W2:Y:S01]  /*18d0*/  LDL R0, [R1+0x1c] ;  /* 0x00001c0001007983 */ /* 0x000ea20000100800 */
[----:B------:R-:W-:-:S03]  /*18e0*/  ULDC.64 UR14, c[0x0][0x370] ;  /* 0x0000dc00000e7ab9 */ /* 0x000fc60000000a00 */
[----:B------:R-:W3:Y:S04]  /*18f0*/  LDL R3, [R1+0x24] ;  /* 0x0000240001037983 */ /* 0x000ee80000100800 */
[----:B------:R-:W4:Y:S01]  /*1900*/  LDL R4, [R1+0x34] ;  /* 0x0000340001047983 */ /* 0x000f220000100800 */
[----:B------:R-:W-:-:S04]  /*1910*/  @UP2 UIMAD.WIDE.U32 UR10, UR4, UR14, URZ ;  /* 0x0000000e040a22a5 */ /* 0x000fc8000f8e003f */
[----:B------:R-:W-:-:S03]  /*1920*/  @UP2 UIMAD UR45, UR4, UR15, UR11 ;  /* 0x0000000f042d22a4 */ /* 0x000fc6000f8e020b */
[----:B------:R-:W-:Y:S02]  /*1930*/  @UP2 UMOV UR44, UR10 ;  /* 0x0000000a002c2c82 */ /* 0x000fe40008000000 */
[----:B------:R-:W-:Y:S02]  /*1940*/  ULDC.64 UR10, c[0x0][0x368] ;  /* 0x0000da00000a7ab9 */ /* 0x000fe40000000a00 */
[----:B------:R-:W-:Y:S01]  /*1950*/  @!UP2 UIMAD UR13, UR58, UR10, URZ ;  /* 0x0000000a3a0da2a4 */ /* 0x000fe2000f8e023f */
[----:B------:R-:W-:Y:S01]  /*1960*/  IABS R7, c[0x0][0x1c8] ;  /* 0x0000720000077a13 */ /* 0x000fe20000000000 */
[----:B------:R-:W-:Y:S02]  /*1970*/  ULDC UR37, c[0x0][0x224] ;  /* 0x0000890000257ab9 */ /* 0x000fe40000000800 */
[----:B------:R-:W-:Y:S02]  /*1980*/  @!UP2 UIMAD UR13, UR47, UR11, UR13 ;  /* 0x0000000b2f0da2a4 */ /* 0x000fe4000f8e020d */
[----:B------:R-:W-:-:S02]  /*1990*/  @!UP2 UIMAD.WIDE.U32 UR10, UR47, UR10, URZ ;  /* 0x0000000a2f0aa2a5 */ /* 0x000fc4000f8e003f */
[----:B------:R-:W-:Y:S02]  /*19a0*/  UIMAD.WIDE.U32 UR38, UR47, UR37, URZ ;  /* 0x000000252f2672a5 */ /* 0x000fe4000f8e003f */
[----:B------:R-:W-:-:S03]  /*19b0*/  ULDC.64 UR14, c[0x0][0x3d8] ;  /* 0x0000f600000e7ab9 */ /* 0x000fc60000000a00 */
[----:B------:R-:W-:Y:S01]  /*19c0*/  @!UP2 UMOV UR44, UR10 ;  /* 0x0000000a002cac82 */ /* 0x000fe20008000000 */
[----:B--2---:R1:W3:Y:S08]  /*19d0*/  R2UR UR33, R0 ;  /* 0x00000000002173c2 */ /* 0x0042f000000e0000 */
[----:B---3--:R3:W5:Y:S01]  /*19e0*/  R2UR UR40, R3 ;  /* 0x00000000032873c2 */ /* 0x00876200000e0000 */
[----:B-1----:R-:W2:Y:S04]  /*19f0*/  LDL R0, [R1+0x14] ;  /* 0x0000140001007983 */ /* 0x002ea80000100800 */
[----:B---3--:R-:W3:Y:S01]  /*1a00*/  LDL R3, [R1+0x2c] ;  /* 0x00002c0001037983 */ /* 0x008ee20000100800 */
[----:B-----5:R-:W-:-:S02]  /*1a10*/  UIMAD UR10, UR58, UR37, UR40 ;  /* 0x000000253a0a72a4 */ /* 0x020fc4000f8e0228 */
[----:B----4-:R1:W4:Y:S02]  /*1a20*/  R2UR UR40, R4 ;  /* 0x00000000042873c2 */ /* 0x01032400000e0000 */
[----:B------:R-:W-:-:S04]  /*1a30*/  UIADD3 UR10, UR39, UR10, URZ ;  /* 0x0000000a270a7290 */ /* 0x000fc8000fffe03f */
[----:B------:R-:W-:Y:S02]  /*1a40*/  UIMAD UR10, UR52, UR10, UR33 ;  /* 0x0000000a340a72a4 */ /* 0x000fe4000f8e0221 */
[----:B------:R-:W5:Y:S01]  /*1a50*/  S2UR UR33, SR_CTAID.X ;  /* 0x00000000002179c3 */ /* 0x000f620000002500 */
[----:B-1----:R-:W1:Y:S01]  /*1a60*/  I2F.RP R4, R7 ;  /* 0x0000000700047306 */ /* 0x002e620000209400 */
[----:B------:R-:W-:Y:S02]  /*1a70*/  @!UP2 UIADD3 UR45, UR11, UR13, URZ ;  /* 0x0000000d0b2da290 */ /* 0x000fe4000fffe03f */
[----:B------:R-:W-:-:S05]  /*1a80*/  UIADD3 UR37, UR61, UR10, URZ ;  /* 0x0000000a3d257290 */ /* 0x000fca000fffe03f */
[----:B-1----:R-:W1:Y:S01]  /*1a90*/  MUFU.RCP R4, R4 ;  /* 0x0000000400047308 */ /* 0x002e620000001000 */
[----:B------:R-:W-:Y:S02]  /*1aa0*/  UIMAD UR13, UR53, UR4, URZ ;  /* 0x00000004350d72a4 */ /* 0x000fe4000f8e023f */
[----:B------:R-:W-:-:S04]  /*1ab0*/  UIMAD.WIDE.U32 UR10, UR52, UR4, URZ ;  /* 0x00000004340a72a5 */ /* 0x000fc8000f8e003f */
[----:B------:R-:W-:Y:S02]  /*1ac0*/  @UP2 UIADD3 UR37, UR11, UR13, URZ ;  /* 0x0000000d0b252290 */ /* 0x000fe4000fffe03f */
[----:B------:R-:W-:Y:S02]  /*1ad0*/  USEL UR39, UR60, UR10, !UP2 ;  /* 0x0000000a3c277287 */ /* 0x000fe4000d000000 */
[----:B-----5:R-:W-:Y:S01]  /*1ae0*/  UIMAD.WIDE.U32 UR10, UR33, UR14, URZ ;  /* 0x0000000e210a72a5 */ /* 0x020fe2000f8e003f */
[----:B-1----:R-:W-:-:S03]  /*1af0*/  IADD3 R4, R4, 0xffffffe, RZ ;  /* 0x0ffffffe04047810 */ /* 0x002fc60007ffe0ff */
[----:B------:R-:W-:Y:S01]  /*1b00*/  UIMAD UR15, UR33, UR15, UR11 ;  /* 0x0000000f210f72a4 */ /* 0x000fe2000f8e020b */
[----:B------:R1:W5:Y:S01]  /*1b10*/  F2I.FTZ.U32.TRUNC.NTZ R5, R4 ;  /* 0x0000000400057305 */ /* 0x000362000021f000 */
[----:B------:R-:W-:Y:S02]  /*1b20*/  USHF.L.U32 UR33, UR47, 0x7, URZ ;  /* 0x000000072f217899 */ /* 0x000fe4000800063f */
[----:B------:R-:W-:Y:S02]  /*1b30*/  USEL UR38, UR10, URZ, UP6 ;  /* 0x0000003f0a267287 */ /* 0x000fe4000b000000 */
[----:B------:R-:W-:-:S04]  /*1b40*/  USHF.L.U64.HI UR10, UR47, 0x7, UR58 ;  /* 0x000000072f0a7899 */ /* 0x000fc8000801023a */
[----:B------:R-:W-:Y:S02]  /*1b50*/  USEL UR11, UR10, URZ, UP1 ;  /* 0x0000003f0a0b7287 */ /* 0x000fe40008800000 */
[----:B------:R-:W-:Y:S01]  /*1b60*/  USEL UR10, UR33, URZ, UP1 ;  /* 0x0000003f210a7287 */ /* 0x000fe20008800000 */
[----:B-1----:R-:W-:-:S03]  /*1b70*/  IMAD.MOV.U32 R4, RZ, RZ, RZ ;  /* 0x000000ffff047224 */ /* 0x002fc600078e00ff */
[----:B------:R-:W-:Y:S01]  /*1b80*/  UIADD3 UR10, UP1, UR12, UR10, URZ ;  /* 0x0000000a0c0a7290 */ /* 0x000fe2000ff3e03f */
[----:B------:R-:W-:-:S03]  /*1b90*/  ISETP.NE.AND P2, PT, RZ, c[0x0][0x1c8], PT ;  /* 0x00007200ff007a0c */ /* 0x000fc60003f45270 */
[----:B------:R-:W-:Y:S02]  /*1ba0*/  UIADD3.X UR13, UR46, UR11, URZ, UP1, !UPT ;  /* 0x0000000b2e0d7290 */ /* 0x000fe40008ffe43f */
[----:B------:R-:W-:-:S04]  /*1bb0*/  UIMAD UR11, UR53, UR10, URZ ;  /* 0x0000000a350b72a4 */ /* 0x000fc8000f8e023f */
[----:B------:R-:W-:Y:S02]  /*1bc0*/  UIMAD UR14, UR52, UR13, UR11 ;  /* 0x0000000d340e72a4 */ /* 0x000fe4000f8e020b */
[----:B------:R-:W-:Y:S02]  /*1bd0*/  UIMAD.WIDE.U32 UR10, UR52, UR10, URZ ;  /* 0x0000000a340a72a5 */ /* 0x000fe4000f8e003f */
[----:B------:R-:W-:Y:S02]  /*1be0*/  USEL UR15, UR15, URZ, UP6 ;  /* 0x0000003f0f0f7287 */ /* 0x000fe4000b000000 */
[----:B------:R-:W-:Y:S02]  /*1bf0*/  UIADD3 UR14, UR11, UR14, URZ ;  /* 0x0000000e0b0e7290 */ /* 0x000fe4000fffe03f */
[----:B------:R-:W-:Y:S01]  /*1c00*/  USHF.R.S32.HI UR42, URZ, 0x1f, UR8 ;  /* 0x0000001f3f2a7899 */ /* 0x000fe20008011408 */
[----:B--2---:R5:W1:Y:S08]  /*1c10*/  R2UR UR33, R0 ;  /* 0x00000000002173c2 */ /* 0x004a7000000e0000 */
[----:B---3--:R2:W3:Y:S01]  /*1c20*/  R2UR UR41, R3 ;  /* 0x00000000032973c2 */ /* 0x0084e200000e0000 */
[----:B-----5:R-:W-:-:S04]  /*1c30*/  IMAD.MOV R0, RZ, RZ, -R5 ;  /* 0x000000ffff007224 */ /* 0x020fc800078e0a05 */
[----:B------:R-:W-:Y:S01]  /*1c40*/  IMAD R0, R0, R7, RZ ;  /* 0x0000000700007224 */ /* 0x000fe200078e02ff */
[----:B--2---:R-:W-:-:S03]  /*1c50*/  IABS R3, UR54 ;  /* 0x0000003600037c13 */ /* 0x004fc60008000000 */
        /* <DEDUP_REMOVED lines=9> */
[----:B----4-:R-:W-:Y:S01]  /*1cf0*/  ISETP.LE.AND P0, PT, RZ, UR40, PT ;  /* 0x00000028ff007c0c */ /* 0x010fe2000bf03270 */
[----:B---3--:R-:W-:-:S10]  /*1d00*/  @UP5 USEL UR13, UR41, UR4, !UP2 ;  /* 0x00000004290d5287 */ /* 0x008fd4000d000000 */
[----:B------:R-:W-:Y:S01]  /*1d10*/  @P3 IADD3 R6, R6, 0x1, RZ ;  /* 0x0000000106063810 */ /* 0x000fe20007ffe0ff */
[----:B------:R-:W-:-:S04]  /*1d20*/  ULDC UR40, c[0x0][0x234] ;  /* 0x00008d0000287ab9 */ /* 0x000fc80000000800 */
[----:B------:R-:W-:Y:S01]  /*1d30*/  @!P0 IMAD.MOV R6, RZ, RZ, -R6 ;  /* 0x000000ffff068224 */ /* 0x000fe200078e0a06 */
[----:B------:R-:W-:Y:S01]  /*1d40*/  PLOP3.LUT P0, PT, PT, PT, UP5, 0x80, 0x0 ;  /* 0x000000000000781c */ /* 0x000fe20003f0f058 */
[----:B------:R-:W-:Y:S01]  /*1d50*/  @UP5 UIMAD UR13, UR54, UR40, UR13 ;  /* 0x00000028360d52a4 */ /* 0x000fe2000f8e020d */
[----:B------:R-:W-:-:S06]  /*1d60*/  @!P2 LOP3.LUT R6, RZ, c[0x0][0x1c8], RZ, 0x33, !PT ;  /* 0x00007200ff06aa12 */ /* 0x000fcc00078e33ff */
[----:B-1----:R-:W-:Y:S01]  /*1d70*/  @!UP5 UMOV UR13, UR33 ;  /* 0x00000021000ddc82 */ /* 0x002fe20008000000 */
[----:B------:R-:W-:-:S04]  /*1d80*/  SHF.R.S32.HI R20, RZ, 0x1f, R6 ;  /* 0x0000001fff147819 */ /* 0x000fc80000011406 */
        /* <DEDUP_REMOVED lines=8> */
.L_x_60:
[----:B------:R-:W2:Y:S02]  /*1e10*/  LDL R0, [R1+0x28] ;  /* 0x0000280001007983 */ /* 0x000ea40000100800 */
[----:B--2---:R1:W2:Y:S01]  /*1e20*/  R2UR UR33, R0 ;  /* 0x00000000002173c2 */ /* 0x0042a200000e0000 */
[----:B------:R-:W-:-:S07]  /*1e30*/  DEPBAR.LE SB1, 0x0, {2} ;  /* 0x000090040000791a */ /* 0x000fce0000000000 */
.L_x_61:
[----:B------:R-:W2:Y:S04]  /*1e40*/  LDL R8, [R1+0x38] ;  /* 0x0000380001087983 */ /* 0x000ea80000100800 */
[----:B------:R-:W3:Y:S04]  /*1e50*/  LDL R7, [R1+0x18] ;  /* 0x0000180001077983 */ /* 0x000ee80000100800 */
[----:B------:R-:W4:Y:S04]  /*1e60*/  LDL R4, [R1+0x20] ;  /* 0x0000200001047983 */ /* 0x000f280000100800 */
[----:B------:R-:W5:Y:S04]  /*1e70*/  LDL R3, [R1+0x10] ;  /* 0x0000100001037983 */ /* 0x000f680000100800 */
[----:B------:R-:W4:Y:S01]  /*1e80*/  LDL R0, [R1+0x30] ;  /* 0x0000300001007983 */ /* 0x000f220000100800 */
[----:B------:R-:W-:Y:S01]  /*1e90*/  UIADD3 UR13, UR12, UR13, URZ ;  /* 0x0000000d0c0d7290 */ /* 0x000fe2000fffe03f */
[----:B------:R-:W-:Y:S01]  /*1ea0*/  IMAD.U32 R12, RZ, RZ, UR12 ;  /* 0x0000000cff0c7e24 */ /* 0x000fe2000f8e00ff */
[----:B------:R-:W-:Y:S01]  /*1eb0*/  BSSY B1, `(.L_x_57) ;  /* 0x000060f000017945 */ /* 0x000fe20003800000 */
[----:B------:R-:W1:Y:S02]  /*1ec0*/  S2R R13, SR_TID.X ;  /* 0x00000000000d7919 */ /* 0x000e640000002100 */
[----:B-1----:R-:W-:Y:S01]  /*1ed0*/  SHF.R.S32.HI R14, RZ, 0x1f, R13 ;  /* 0x0000001fff0e7819 */ /* 0x002fe2000001140d */
[----:B--2---:R-:W1:Y:S08]  /*1ee0*/  R2UR UR47, R8 ;  /* 0x00000000082f73c2 */ /* 0x004e7000000e0000 */
[----:B---3--:R-:W1:Y:S08]  /*1ef0*/  R2UR UR41, R7 ;  /* 0x00000000072973c2 */ /* 0x008e7000000e0000 */
[----:B----4-:R2:W3:Y:S08]  /*1f00*/  R2UR UR40, R4 ;  /* 0x00000000042873c2 */ /* 0x0104f000000e0000 */
[----:B-----5:R-:W3:Y:S01]  /*1f10*/  R2UR UR4, R3 ;  /* 0x00000000030473c2 */ /* 0x020ee200000e0000 */
[----:B-1----:R-:W-:-:S07]  /*1f20*/  UIADD3 UR10, UP4, UP3, UR10, UR41, UR47 ;  /* 0x000000290a0a7290 */ /* 0x002fce000fb9e02f */
[----:B------:R-:W1:Y:S01]  /*1f30*/  S2UR UR47, SR_CTAID.Y ;  /* 0x00000000002f79c3 */ /* 0x000e620000002600 */
[----:B------:R-:W-:Y:S02]  /*1f40*/  UIADD3 UR41, UP2, UP1, UR38, UR10, UR39 ;  /* 0x0000000a26297290 */ /* 0x000fe4000f95e027 */
[----:B------:R-:W-:Y:S01]  /*1f50*/  USHF.R.S32.HI UR38, URZ, 0x1f, UR54 ;  /* 0x0000001f3f267899 */ /* 0x000fe20008011436 */
[----:B--2---:R-:W-:Y:S01]  /*1f60*/  LEA.HI R4, R14, R13, RZ, 0x2 ;  /* 0x0000000d0e047211 */ /* 0x004fe200078f10ff */
[----:B------:R-:W-:Y:S02]  /*1f70*/  ULDC.64 UR10, c[0x0][0x1a8] ;  /* 0x00006a00000a7ab9 */ /* 0x000fe40000000a00 */
[----:B---3--:R-:W-:-:S03]  /*1f80*/  UIADD3.X UR4, UR14, UR4, UR40, UP4, UP3 ;  /* 0x000000040e047290 */ /* 0x008fc6000a7e6428 */
[----:B------:R-:W-:Y:S02]  /*1f90*/  UMOV UR14, 0x4 ;  /* 0x00000004000e7882 */ /* 0x000fe40000000000 */
[----:B------:R-:W-:Y:S02]  /*1fa0*/  UIADD3.X UR40, UR15, UR4, UR37, UP2, UP1 ;  /* 0x000000040f287290 */ /* 0x000fe400097e2425 */
[----:B------:R-:W-:-:S04]  /*1fb0*/  UIMAD UR4, UR38, UR10, URZ ;  /* 0x0000000a260472a4 */ /* 0x000fc8000f8e023f */
[----:B------:R-:W-:-:S03]  /*1fc0*/  UIMAD UR39, UR54, UR11, UR4 ;  /* 0x0000000b362772a4 */ /* 0x000fc6000f8e0204 */
[----:B------:R-:W-:Y:S02]  /*1fd0*/  ULDC.64 UR10, c[0x0][0x378] ;  /* 0x0000de00000a7ab9 */ /* 0x000fe40000000a00 */
[----:B------:R-:W-:-:S04]  /*1fe0*/  UIMAD UR4, UR38, UR10, URZ ;  /* 0x0000000a260472a4 */ /* 0x000fc8000f8e023f */
[----:B------:R-:W-:-:S03]  /*1ff0*/  UIMAD UR38, UR54, UR11, UR4 ;  /* 0x0000000b362672a4 */ /* 0x000fc6000f8e0204 */
[----:B------:R-:W-:Y:S02]  /*2000*/  ULDC.64 UR10, c[0x0][0x370] ;  /* 0x0000dc00000a7ab9 */ /* 0x000fe40000000a00 */
[----:B------:R-:W-:-:S04]  /*2010*/  UIMAD UR4, UR46, UR10, URZ ;  /* 0x0000000a2e0472a4 */ /* 0x000fc8000f8e023f */
[----:B------:R-:W-:-:S03]  /*2020*/  UIMAD UR37, UR12, UR11, UR4 ;  /* 0x0000000b0c2572a4 */ /* 0x000fc6000f8e0204 */
[----:B------:R-:W-:Y:S02]  /*2030*/  ULDC.64 UR10, c[0x0][0x200] ;  /* 0x00008000000a7ab9 */ /* 0x000fe40000000a00 */
[----:B------:R-:W-:Y:S02]  /*2040*/  UIMAD.WIDE UR14, UR13, UR14, UR10 ;  /* 0x0000000e0d0e72a5 */ /* 0x000fe4000f8e020a */
[----:B------:R2:W3:Y:S01]  /*2050*/  R2UR UR4, R0 ;  /* 0x00000000000473c2 */ /* 0x0004e200000e0000 */
[----:B------:R-:W-:-:S04]  /*2060*/  UMOV UR13, 0x4 ;  /* 0x00000004000d7882 */ /* 0x000fc80000000000 */
[----:B------:R-:W-:Y:S02]  /*2070*/  UMOV UR11, UR14 ;  /* 0x0000000e000b7c82 */ /* 0x000fe40008000000 */
[----:B------:R-:W-:Y:S02]  /*2080*/  UIADD3 UR14, UR12, UR33, URZ ;  /* 0x000000210c0e7290 */ /* 0x000fe4000fffe03f */
[----:B------:R-:W-:Y:S01]  /*2090*/  UMOV UR10, UR15 ;  /* 0x0000000f000a7c82 */ /* 0x000fe20008000000 */
[----:B--2---:R-:W-:Y:S02]  /*20a0*/  SHF.R.S32.HI R0, RZ, 0x2, R4 ;  /* 0x00000002ff007819 */ /* 0x004fe40000011404 */
[----:B------:R-:W-:Y:S02]  /*20b0*/  LOP3.LUT R4, R4, 0xfffffffc, RZ, 0xc0, !PT ;  /* 0xfffffffc04047812 */ /* 0x000fe400078ec0ff */
[----:B------:R-:W-:Y:S02]  /*20c0*/  SHF.R.S32.HI R22, RZ, 0x1f, R0 ;  /* 0x0000001fff167819 */ /* 0x000fe40000011400 */
[----:B------:R-:W-:Y:S01]  /*20d0*/  IADD3 R3, P0, R0, UR12, RZ ;  /* 0x0000000c00037c10 */ /* 0x000fe2000ff1e0ff */
[----:B------:R-:W-:-:S03]  /*20e0*/  IMAD.IADD R4, R13, 0x1, -R4 ;  /* 0x000000010d047824 */ /* 0x000fc600078e0a04 */
[----:B------:R-:W-:Y:S01]  /*20f0*/  IADD3.X R7, R22, UR46, RZ, P0, !PT ;  /* 0x0000002e16077c10 */ /* 0x000fe200087fe4ff */
[----:B------:R-:W-:Y:S01]  /*2100*/  IMAD.SHL.U32 R4, R4, 0x8, RZ ;  /* 0x0000000804047824 */ /* 0x000fe200078e00ff */
[----:B------:R-:W-:-:S03]  /*2110*/  ULDC UR46, c[0x0][0x2e8] ;  /* 0x0000ba00002e7ab9 */ /* 0x000fc60000000800 */
[----:B------:R-:W-:Y:S01]  /*2120*/  IMAD R7, R7, c[0x0][0x190], RZ ;  /* 0x0000640007077a24 */ /* 0x000fe200078e02ff */
[----:B------:R-:W-:-:S05]  /*2130*/  SHF.R.S32.HI R5, RZ, 0x1f, R4 ;  /* 0x0000001fff057819 */ /* 0x000fca0000011404 */
[----:B------:R-:W-:-:S04]  /*2140*/  IMAD.WIDE.U32 R8, R3, c[0x0][0x190], R4 ;  /* 0x0000640003087a25 */ /* 0x000fc800078e0004 */
[----:B------:R-:W-:Y:S01]  /*2150*/  IMAD R3, R3, c[0x0][0x194], R7 ;  /* 0x0000650003037a24 */ /* 0x000fe200078e0207 */
[----:B------:R-:W-:Y:S02]  /*2160*/  IADD3 R10, P0, R8, UR57, RZ ;  /* 0x00000039080a7c10 */ /* 0x000fe4000ff1e0ff */
[----:B------:R-:W-:Y:S02]  /*2170*/  IADD3 R8, P2, R4, UR44, RZ ;  /* 0x0000002c04087c10 */ /* 0x000fe4000ff5e0ff */
[----:B------:R-:W-:Y:S01]  /*2180*/  IADD3.X R11, R9, UR56, R3, P0, !PT ;  /* 0x00000038090b7c10 */ /* 0x000fe200087fe403 */
[----:B------:R-:W-:Y:S01]  /*2190*/  ULDC.64 UR56, c[0x0][0x3c8] ;  /* 0x0000f20000387ab9 */ /* 0x000fe20000000a00 */
[----:B------:R-:W-:Y:S01]  /*21a0*/  LEA.HI R3, R14, R13, RZ, 0x5 ;  /* 0x0000000d0e037211 */ /* 0x000fe200078f28ff */
[----:B------:R-:W-:Y:S01]  /*21b0*/  UIMAD.WIDE UR14, UR14, UR13, UR56 ;  /* 0x0000000d0e0e72a5 */ /* 0x000fe2000f8e0238 */
[----:B------:R-:W-:Y:S02]  /*21c0*/  IADD3.X R9, R5, UR45, RZ, P2, !PT ;  /* 0x0000002d05097c10 */ /* 0x000fe400097fe4ff */
[----:B------:R-:W-:-:S02]  /*21d0*/  LOP3.LUT R7, R3, 0xffffffe0, RZ, 0xc0, !PT ;  /* 0xffffffe003077812 */ /* 0x000fc400078ec0ff */
[----:B------:R-:W-:Y:S01]  /*21e0*/  SHF.R.S32.HI R3, RZ, 0x5, R3 ;  /* 0x00000005ff037819 */ /* 0x000fe20000011403 */
[----:B------:R-:W-:Y:S01]  /*21f0*/  IMAD.WIDE.U32 R8, R12, c[0x0][0x370], R8 ;  /* 0x0000dc000c087a25 */ /* 0x000fe200078e0008 */
[----:B------:R-:W-:Y:S02]  /*2200*/  UMOV UR12, UR15 ;  /* 0x0000000f000c7c82 */ /* 0x000fe40008000000 */
[----:B------:R-:W-:Y:S01]  /*2210*/  UMOV UR13, UR14 ;  /* 0x0000000e000d7c82 */ /* 0x000fe20008000000 */
[----:B------:R-:W-:Y:S01]  /*2220*/  IMAD.IADD R7, R13, 0x1, -R7 ;  /* 0x000000010d077824 */ /* 0x000fe200078e0a07 */
[----:B------:R-:W-:-:S03]  /*2230*/  IADD3 R9, R9, UR37, RZ ;  /* 0x0000002509097c10 */ /* 0x000fc6000fffe0ff */
[----:B---3--:R-:W-:Y:S01]  /*2240*/  IMAD R3, R3, UR4, R7 ;  /* 0x0000000403037c24 */ /* 0x008fe2000f8e0207 */
[----:B------:R-:W-:-:S04]  /*2250*/  UIADD3 UR4, -UR5, UR43, UR8 ;  /* 0x0000002b05047290 */ /* 0x000fc8000fffe108 */
[----:B------:R-:W-:Y:S01]  /*2260*/  UIADD3 UR4, UR4, -UR46, URZ ;  /* 0x8000002e04047290 */ /* 0x000fe2000fffe03f */
[----:B------:R-:W-:-:S03]  /*2270*/  IADD3 R183, P0, R3, UR41, RZ ;  /* 0x0000002903b77c10 */ /* 0x000fc6000ff1e0ff */
[----:B------:R-:W-:Y:S01]  /*2280*/  USHF.R.S32.HI UR15, URZ, 0x1f, UR4 ;  /* 0x0000001f3f0f7899 */ /* 0x000fe20008011404 */
[----:B------:R-:W-:Y:S01]  /*2290*/  LEA.HI.X.SX32 R13, R3, UR40, 0x1, P0 ;  /* 0x00000028030d7c11 */ /* 0x000fe200080f0eff */
[----:B------:R-:W-:Y:S01]  /*22a0*/  IMAD.U32 R3, RZ, RZ, UR54 ;  /* 0x00000036ff037e24 */ /* 0x000fe2000f8e00ff */
[----:B------:R-:W-:Y:S01]  /*22b0*/  LEA R188, P2, R183, c[0x0][0x350], 0x2 ;  /* 0x0000d400b7bc7a11 */ /* 0x000fe200078410ff */
[----:B------:R-:W-:Y:S02]  /*22c0*/  ULEA.HI UR15, UR15, UR4, URZ, 0x7 ;  /* 0x000000040f0f7291 */ /* 0x000fe4000f8f383f */
[----:B------:R-:W-:Y:S01]  /*22d0*/  IMAD.WIDE.U32 R8, R3, c[0x0][0x378], R8 ;  /* 0x0000de0003087a25 */ /* 0x000fe200078e0008 */
[----:B------:R-:W-:Y:S01]  /*22e0*/  UIADD3 UR4, UR50, -0x1, URZ ;  /* 0xffffffff32047890 */ /* 0x000fe2000fffe03f */
[----:B------:R-:W-:Y:S01]  /*22f0*/  LEA.HI.X R183, R183, c[0x0][0x354], R13, 0x2, P2 ;  /* 0x0000d500b7b77a11 */ /* 0x000fe200010f140d */
[----:B------:R-:W-:Y:S01]  /*2300*/  USHF.R.S32.HI UR15, URZ, 0x7, UR15 ;  /* 0x000000073f0f7899 */ /* 0x000fe2000801140f */
[----:B------:R-:W-:Y:S01]  /*2310*/  IMAD.WIDE.U32 R10, R3, c[0x0][0x1a8], R10 ;  /* 0x00006a00030a7a25 */ /* 0x000fe200078e000a */
[----:B------:R-:W-:-:S02]  /*2320*/  IADD3 R9, R9, UR38, RZ ;  /* 0x0000002609097c10 */ /* 0x000fc4000fffe0ff */
[----:B------:R-:W-:Y:S01]  /*2330*/  UISETP.LT.AND UP1, UPT, URZ, UR15, UPT ;  /* 0x0000000f3f00728c */ /* 0x000fe2000bf21270 */
[----:B------:R-:W-:Y:S01]  /*2340*/  IMAD R3, R22, c[0x0][0x370], RZ ;  /* 0x0000dc0016037a24 */ /* 0x000fe200078e02ff */
[----:B------:R-:W-:Y:S01]  /*2350*/  IADD3 R7, R11, UR39, RZ ;  /* 0x000000270b077c10 */ /* 0x000fe2000fffe0ff */
[----:B------:R-:W-:Y:S01]  /*2360*/  IMAD.WIDE.U32 R8, R0, c[0x0][0x370], R8 ;  /* 0x0000dc0000087a25 */ /* 0x000fe200078e0008 */
[----:B------:R-:W-:Y:S01]  /*2370*/  USEL UR15, URZ, UR15, !UP1 ;  /* 0x0000000f3f0f7287 */ /* 0x000fe2000c800000 */
[----:B------:R-:W-:Y:S02]  /*2380*/  LEA R186, P4, R10, c[0x0][0x160], 0x1 ;  /* 0x000058000aba7a11 */ /* 0x000fe400078808ff */
[----:B------:R-:W-:Y:S01]  /*2390*/  IMAD R3, R0, c[0x0][0x374], R3 ;  /* 0x0000dd0000037a24 */ /* 0x000fe200078e0203 */
[----:B------:R-:W-:Y:S01]  /*23a0*/  UISETP.GT.AND UP1, UPT, UR50, UR15, UPT ;  /* 0x0000000f3200728c */ /* 0x000fe2000bf24270 */
[----:B------:R-:W-:Y:S02]  /*23b0*/  LEA R184, P3, R8, c[0x0][0x330], 0x1 ;  /* 0x0000cc0008b87a11 */ /* 0x000fe400078608ff */
[----:B------:R-:W-:Y:S01]  /*23c0*/  IMAD.IADD R3, R9, 0x1, R3 ;  /* 0x0000000109037824 */ /* 0x000fe200078e0203 */
[----:B------:R-:W-:-:S02]  /*23d0*/  LEA.HI.X R187, R10, c[0x0][0x164], R7, 0x1, P4 ;  /* 0x000059000abb7a11 */ /* 0x000fc400020f0c07 */
[----:B------:R-:W-:Y:S02]  /*23e0*/  PLOP3.LUT P0, PT, PT, PT, UP1, 0x80, 0x0 ;  /* 0x000000000000781c */ /* 0x000fe40003f0f018 */
[----:B------:R-:W-:-:S11]  /*23f0*/  LEA.HI.X R185, R8, c[0x0][0x334], R3, 0x1, P3 ;  /* 0x0000cd0008b97a11 */ /* 0x000fd600018f0c03 */
[----:B-1----:R-:W-:Y:S05]  /*2400*/  @P0 BRA `(.L_x_62) ;  /* 0x0000074000000947 */ /* 0x002fea0003800000 */
        /* <DEDUP_REMOVED lines=18> */
.L_x_63:
[----:B------:R-:W-:Y:S02]  /*2530*/  @UP0 UIADD3 UR4, UR32, UR36, URZ ;  /* 0x0000002420040290 */ /* 0x000fe4000fffe03f */
[----:B------:R-:W-:Y:S02]  /*2540*/  ULDC.64 UR12, c[0x0][0x3a8] ;  /* 0x0000ea00000c7ab9 */ /* 0x000fe40000000a00 */
[----:B------:R-:W-:-:S04]  /*2550*/  @UP0 UIMAD.WIDE.U32 UR10, UR4, UR12, URZ ;  /* 0x0000000c040a02a5 */ /* 0x000fc8000f8e003f */
[----:B------:R-:W-:Y:S01]  /*2560*/  @UP0 UIMAD UR4, UR4, UR13, UR11 ;  /* 0x0000000d040402a4 */ /* 0x000fe2000f8e020b */
        /* <DEDUP_REMOVED lines=11> */
[----:B------:R-:W-:Y:S02]  /*2620*/  UIADD3 UR4, UR11, UR4, URZ ;  /* 0x000000040b047290 */ /* 0x000fe4000fffe03f */
.L_x_64:
[----:B------:R-:W-:Y:S01]  /*2630*/  ULDC.64 UR12, c[0x0][0x3a0] ;  /* 0x0000e800000c7ab9 */ /* 0x000fe20000000a00 */
[----:B------:R-:W-:Y:S01]  /*2640*/  IMAD.U32 R13, RZ, RZ, UR8 ;  /* 0x00000008ff0d7e24 */ /* 0x000fe2000f8e00ff */
[----:B------:R-:W-:Y:S01]  /*2650*/  UIMAD UR11, UR42, UR12, URZ ;  /* 0x0000000c2a0b72a4 */ /* 0x000fe2000f8e023f */
[----:B------:R-:W-:Y:S01]  /*2660*/  BSSY B0, `(.L_x_65) ;  /* 0x0000019000007945 */ /* 0x000fe20003800000 */
[----:B------:R-:W-:Y:S01]  /*2670*/  UIMAD UR5, UR9, -0x80, UR5 ;  /* 0xffffff80090578a4 */ /* 0x000fe2000f8e0205 */
[----:B------:R-:W-:Y:S01]  /*2680*/  IMAD.WIDE.U32 R6, R13, c[0x0][0x3a0], R4 ;  /* 0x0000e8000d067a25 */ /* 0x000fe200078e0004 */
[----:B------:R-:W-:Y:S02]  /*2690*/  UIMAD UR11, UR8, UR13, UR11 ;  /* 0x0000000d080b72a4 */ /* 0x000fe4000f8e020b */
[----:B------:R-:W-:Y:S02]  /*26a0*/  USHF.R.S32.HI UR14, URZ, 0x1f, UR54 ;  /* 0x0000001f3f0e7899 */ /* 0x000fe40008011436 */
[----:B------:R-:W-:Y:S01]  /*26b0*/  IADD3 R6, P0, R6, UR15, RZ ;  /* 0x0000000f06067c10 */ /* 0x000fe2000ff1e0ff */
[----:B------:R-:W-:Y:S01]  /*26c0*/  ULDC.64 UR12, c[0x0][0x3b8] ;  /* 0x0000ee00000c7ab9 */ /* 0x000fe20000000a00 */
[----:B------:R-:W-:Y:S01]  /*26d0*/  MOV R3, UR11 ;  /* 0x0000000b00037c02 */ /* 0x000fe20008000f00 */
[----:B------:R-:W-:Y:S01]  /*26e0*/  UIMAD UR11, UR14, UR12, URZ ;  /* 0x0000000c0e0b72a4 */ /* 0x000fe2000f8e023f */
[----:B------:R-:W-:-:S02]  /*26f0*/  ISETP.GE.AND P1, PT, R0, UR5, PT ;  /* 0x0000000500007c0c */ /* 0x000fc4000bf26270 */
        /* <DEDUP_REMOVED lines=15> */
.L_x_66:
[----:B------:R-:W-:Y:S05]  /*27f0*/  BSYNC B0 ;  /* 0x0000000000007941 */ /* 0x000fea0003800000 */
.L_x_65:
[----:B------:R-:W-:Y:S01]  /*2800*/  IADD3 R3, R0, 0x40, RZ ;  /* 0x0000004000037810 */ /* 0x000fe20007ffe0ff */
[----:B------:R-:W-:Y:S03]  /*2810*/  BSSY B0, `(.L_x_67) ;  /* 0x000000d000007945 */ /* 0x000fe60003800000 */
[----:B------:R-:W-:-:S13]  /*2820*/  ISETP.GE.AND P0, PT, R3, UR5, PT ;  /* 0x0000000503007c0c */ /* 0x000fda000bf06270 */
        /* <DEDUP_REMOVED lines=11> */
.L_x_68:
[----:B------:R-:W-:Y:S05]  /*28e0*/  BSYNC B0 ;  /* 0x0000000000007941 */ /* 0x000fea0003800000 */
.L_x_67:
[----:B------:R-:W-:Y:S01]  /*28f0*/  ULDC.64 UR12, c[0x0][0x3a8] ;  /* 0x0000ea00000c7ab9 */ /* 0x000fe20000000a00 */
[----:B------:R-:W-:Y:S01]  /*2900*/  IMAD.WIDE.U32 R4, R13, c[0x0][0x3a8], R4 ;  /* 0x0000ea000d047a25 */ /* 0x000fe200078e0004 */
[----:B------:R-:W-:Y:S01]  /*2910*/  UIMAD UR5, UR42, UR12, URZ ;  /* 0x0000000c2a0572a4 */ /* 0x000fe2000f8e023f */
[----:B------:R-:W-:Y:S01]  /*2920*/  BSSY B0, `(.L_x_69) ;  /* 0x0000016000007945 */ /* 0x000fe20003800000 */
[----:B------:R-:W-:Y:S02]  /*2930*/  USHF.R.S32.HI UR14, URZ, 0x1f, UR54 ;  /* 0x0000001f3f0e7899 */ /* 0x000fe40008011436 */
[----:B------:R-:W-:Y:S01]  /*2940*/  UIMAD UR8, UR8, UR13, UR5 ;  /* 0x0000000d080872a4 */ /* 0x000fe2000f8e0205 */
[----:B------:R-:W-:Y:S01]  /*2950*/  IADD3 R4, P2, R4, UR10, RZ ;  /* 0x0000000a04047c10 */ /* 0x000fe2000ff5e0ff */
[----:B------:R-:W-:Y:S02]  /*2960*/  ULDC.64 UR10, c[0x0][0x3c0] ;  /* 0x0000f000000a7ab9 */ /* 0x000fe40000000a00 */
[----:B------:R-:W-:-:S02]  /*2970*/  UIMAD UR5, UR14, UR10, URZ ;  /* 0x0000000a0e0572a4 */ /* 0x000fc4000f8e023f */
[----:B------:R-:W-:Y:S02]  /*2980*/  IMAD.U32 R3, RZ, RZ, UR8 ;  /* 0x00000008ff037e24 */ /* 0x000fe4000f8e00ff */
[----:B------:R-:W-:-:S03]  /*2990*/  UIMAD UR5, UR54, UR11, UR5 ;  /* 0x0000000b360572a4 */ /* 0x000fc6000f8e0205 */
[----:B------:R-:W-:Y:S02]  /*29a0*/  IADD3.X R5, R5, UR4, R3, P2, !PT ;  /* 0x0000000405057c10 */ /* 0x000fe400097fe403 */
[----:B------:R-:W-:-:S05]  /*29b0*/  MOV R3, UR54 ;  /* 0x0000003600037c02 */ /* 0x000fca0008000f00 */
[----:B------:R-:W-:-:S05]  /*29c0*/  IMAD.WIDE.U32 R4, R3, c[0x0][0x3c0], R4 ;  /* 0x0000f00003047a25 */ /* 0x000fca00078e0004 */
[----:B------:R-:W-:Y:S01]  /*29d0*/  IADD3 R3, R5, UR5, RZ ;  /* 0x0000000505037c10 */ /* 0x000fe2000fffe0ff */
[----:B------:R-:W-:Y:S05]  /*29e0*/  @P1 BRA `(.L_x_70) ;  /* 0x0000009000001947 */ /* 0x000fea0003800000 */
[----:B-1----:R-:W-:Y:S01]  /*29f0*/  MOV R6, R4 ;  /* 0x0000000400067202 */ /* 0x002fe20000000f00 */
        /* <DEDUP_REMOVED lines=8> */
.L_x_70:
[----:B------:R-:W-:Y:S05]  /*2a80*/  BSYNC B0 ;  /* 0x0000000000007941 */ /* 0x000fea0003800000 */
.L_x_69:
[----:B------:R-:W-:Y:S05]  /*2a90*/  @P0 BRA `(.L_x_71) ;  /* 0x0000550000000947 */ /* 0x000fea0003800000 */
[----:B------:R-:W-:-:S04]  /*2aa0*/  IADD3 R0, P0, R0, 0x40, RZ ;  /* 0x0000004000007810 */ /* 0x000fc80007f1e0ff */
[----:B------:R-:W-:-:S05]  /*2ab0*/  IADD3.X R5, RZ, R22, RZ, P0, !PT ;  /* 0x00000016ff057210 */ /* 0x000fca00007fe4ff */
[----:B-1----:R-:W-:Y:S01]  /*2ac0*/  IMAD R6, R5, c[0x0][0x3a8], RZ ;  /* 0x0000ea0005067a24 */ /* 0x002fe200078e02ff */
[----:B------:R-:W-:-:S05]  /*2ad0*/  MOV R5, R3 ;  /* 0x0000000300057202 */ /* 0x000fca0000000f00 */
[----:B------:R-:W-:-:S04]  /*2ae0*/  IMAD.WIDE.U32 R8, R0, c[0x0][0x3a8], R4 ;  /* 0x0000ea0000087a25 */ /* 0x000fc800078e0004 */
[----:B------:R-:W-:Y:S01]  /*2af0*/  IMAD R0, R0, c[0x0][0x3ac], R6 ;  /* 0x0000eb0000007a24 */ /* 0x000fe200078e0206 */
[----:B------:R-:W-:-:S04]  /*2b00*/  LEA R4, P0, R8, c[0x0][0x348], 0x1 ;  /* 0x0000d20008047a11 */ /* 0x000fc800078008ff */
[----:B------:R-:W-:-:S04]  /*2b10*/  IADD3 R0, R9, R0, RZ ;  /* 0x0000000009007210 */ /* 0x000fc80007ffe0ff */
[----:B------:R-:W-:-:S05]  /*2b20*/  LEA.HI.X R5, R8, c[0x0][0x34c], R0, 0x1, P0 ;  /* 0x0000d30008057a11 */ /* 0x000fca00000f0c00 */
[----:B------:R1:W-:Y:S01]  /*2b30*/  STG.E.128 [R4.64], RZ ;  /* 0x000000ff04007986 */ /* 0x0003e2000c101d22 */
[----:B------:R-:W-:Y:S05]  /*2b40*/  BRA `(.L_x_71) ;  /* 0x0000545000007947 */ /* 0x000fea0003800000 */
.L_x_62:
[----:B------:R-:W2:Y:S01]  /*2b50*/  LDL R23, [R1+0x4] ;  /* 0x0000040001177983 */ /* 0x000ea20000100800 */
[----:B------:R-:W-:Y:S01]  /*2b60*/  ULDC.64 UR38, c[0x0][0x198] ;  /* 0x0000660000267ab9 */ /* 0x000fe20000000a00 */
[----:B------:R-:W-:Y:S01]  /*2b70*/  IMAD.U32 R3, RZ, RZ, UR8 ;  /* 0x00000008ff037e24 */ /* 0x000fe2000f8e00ff */
[----:B------:R-:W-:Y:S01]  /*2b80*/  UIMAD UR14, UR42, UR38, URZ ;  /* 0x000000262a0e72a4 */ /* 0x000fe2000f8e023f */
[----:B------:R-:W-:Y:S01]  /*2b90*/  IMAD.MOV.U32 R18, RZ, RZ, 0x80 ;  /* 0x00000080ff127424 */ /* 0x000fe200078e00ff */
[----:B------:R-:W-:Y:S01]  /*2ba0*/  ULDC.64 UR40, c[0x0][0x1a0] ;  /* 0x0000680000287ab9 */ /* 0x000fe20000000a00 */
[C-C-:B------:R-:W-:Y:S01]  /*2bb0*/  IMAD.WIDE.U32 R8, R3.reuse, c[0x0][0x1a0], R4.reuse ;  /* 0x0000680003087a25 */ /* 0x140fe200078e0004 */
[----:B------:R-:W-:Y:S02]  /*2bc0*/  UIMAD UR14, UR8, UR39, UR14 ;  /* 0x00000027080e72a4 */ /* 0x000fe4000f8e020e */
[----:B------:R-:W-:Y:S01]  /*2bd0*/  UIMAD UR40, UR42, UR40, URZ ;  /* 0x000000282a2872a4 */ /* 0x000fe2000f8e023f */
[----:B------:R-:W-:Y:S01]  /*2be0*/  IMAD.WIDE.U32 R4, R3, c[0x0][0x198], R4 ;  /* 0x0000660003047a25 */ /* 0x000fe200078e0004 */
[----:B------:R-:W-:Y:S01]  /*2bf0*/  UIADD3 UR33, UR43, 0x80, UR8 ;  /* 0x000000802b217890 */ /* 0x000fe2000fffe008 */
[----:B------:R-:W-:Y:S01]  /*2c00*/  IADD3 R8, P1, R8, UR48, RZ ;  /* 0x0000003008087c10 */ /* 0x000fe2000ff3e0ff */
[----:B------:R-:W-:Y:S01]  /*2c10*/  UIMAD UR41, UR8, UR41, UR40 ;  /* 0x00000029082972a4 */ /* 0x000fe2000f8e0228 */
[----:B------:R-:W-:Y:S01]  /*2c20*/  IMAD.U32 R3, RZ, RZ, UR14 ;  /* 0x0000000eff037e24 */ /* 0x000fe2000f8e00ff */
[----:B------:R-:W-:Y:S01]  /*2c30*/  ULEA.HI UR14, UR4, UR4, URZ, 0x1 ;  /* 0x00000004040e7291 */ /* 0x000fe2000f8f083f */
[----:B------:R-:W-:Y:S01]  /*2c40*/  IADD3 R14, P0, R4, UR51, RZ ;  /* 0x00000033040e7c10 */ /* 0x000fe2000ff1e0ff */
[----:B------:R-:W-:Y:S01]  /*2c50*/  UIMAD UR8, UR4, -0x80, UR43 ;  /* 0xffffff80040878a4 */ /* 0x000fe2000f8e022b */
[----:B------:R-:W-:Y:S01]  /*2c60*/  IMAD R17, R18, c[0x0][0x374], RZ ;  /* 0x0000dd0012117a24 */ /* 0x000fe200078e02ff */
[----:B------:R-:W-:Y:S01]  /*2c70*/  ULOP3.LUT UR14, UR14, 0xfffffffe, URZ, 0xc0, !UPT ;  /* 0xfffffffe0e0e7892 */ /* 0x000fe2000f8ec03f */
[----:B------:R-:W-:Y:S01]  /*2c80*/  IADD3.X R15, R5, UR55, R3, P0, !PT ;  /* 0x00000037050f7c10 */ /* 0x000fe200087fe403 */
[----:B------:R-:W-:Y:S01]  /*2c90*/  IMAD.U32 R7, RZ, RZ, UR41 ;  /* 0x00000029ff077e24 */ /* 0x000fe2000f8e00ff */
[----:B------:R-:W-:Y:S01]  /*2ca0*/  IADD3 R3, R0, 0x40, RZ ;  /* 0x0000004000037810 */ /* 0x000fe20007ffe0ff */
[----:B------:R-:W-:Y:S01]  /*2cb0*/  UIADD3 UR14, UR4, -UR14, URZ ;  /* 0x8000000e040e7290 */ /* 0x000fe2000fffe03f */
[----:B------:R-:W-:-:S02]  /*2cc0*/  IMAD R11, R18, c[0x0][0x194], RZ ;  /* 0x00006500120b7a24 */ /* 0x000fc400078e02ff */
[----:B------:R-:W-:Y:S01]  /*2cd0*/  ISETP.GE.AND P2, PT, R3, UR8, PT ;  /* 0x0000000803007c0c */ /* 0x000fe2000bf46270 */
[----:B------:R-:W-:Y:S01]  /*2ce0*/  UISETP.NE.AND UP0, UPT, UR14, 0x1, UPT ;  /* 0x000000010e00788c */ /* 0x000fe2000bf05270 */
[C---:B------:R-:W-:Y:S01]  /*2cf0*/  IMAD.WIDE.U32 R12, R18.reuse, c[0x0][0x370], RZ ;  /* 0x0000dc00120c7a25 */ /* 0x040fe200078e00ff */
[----:B------:R-:W-:Y:S01]  /*2d00*/  UIMAD UR14, UR9, -0x80, UR5 ;  /* 0xffffff80090e78a4 */ /* 0x000fe2000f8e0205 */
[----:B------:R-:W-:Y:S02]  /*2d10*/  IADD3.X R9, R9, UR49, R7, P1, !PT ;  /* 0x0000003109097c10 */ /* 0x000fe40008ffe407 */
[----:B------:R-:W-:-:S03]  /*2d20*/  IMAD.WIDE.U32 R18, R18, c[0x0][0x190], RZ ;  /* 0x0000640012127a25 */ /* 0x000fc600078e00ff */
[----:B------:R-:W-:Y:S01]  /*2d30*/  ISETP.GE.AND P4, PT, R0, UR14, PT ;  /* 0x0000000e00007c0c */ /* 0x000fe2000bf86270 */
[----:B------:R-:W-:Y:S01]  /*2d40*/  IMAD.WIDE.U32 R4, R6, c[0x0][0x1b8], R8 ;  /* 0x00006e0006047a25 */ /* 0x000fe200078e0008 */
[----:B------:R-:W-:Y:S02]  /*2d50*/  ISETP.GE.AND P3, PT, R3, UR14, PT ;  /* 0x0000000e03007c0c */ /* 0x000fe4000bf66270 */
[----:B------:R-:W-:Y:S01]  /*2d60*/  @!P2 IADD3 R18, P1, R186, R18, RZ ;  /* 0x00000012ba12a210 */ /* 0x000fe20007f3e0ff */
[----:B------:R-:W-:Y:S01]  /*2d70*/  IMAD R3, R20, c[0x0][0x1b8], RZ ;  /* 0x00006e0014037a24 */ /* 0x000fe200078e02ff */
[----:B------:R-:W-:Y:S01]  /*2d80*/  @!P2 IADD3 R16, P5, R184, R12, RZ ;  /* 0x0000000cb810a210 */ /* 0x000fe20007fbe0ff */
[----:B------:R-:W-:Y:S01]  /*2d90*/  IMAD.MOV.U32 R231, RZ, RZ, 0x7f800000 ;  /* 0x7f800000ffe77424 */ /* 0x000fe200078e00ff */
[----:B------:R-:W-:Y:S01]  /*2da0*/  @!P2 IADD3.X R19, R187, R19, R11, P1, !PT ;  /* 0x00000013bb13a210 */ /* 0x000fe20000ffe40b */
[----:B------:R-:W-:Y:S01]  /*2db0*/  IMAD R10, R6, c[0x0][0x1bc], R3 ;  /* 0x00006f00060a7a24 */ /* 0x000fe200078e0203 */
[----:B------:R-:W-:Y:S01]  /*2dc0*/  @!P2 IADD3.X R17, R185, R13, R17, P5, !PT ;  /* 0x0000000db911a210 */ /* 0x000fe20002ffe411 */
[----:B------:R-:W-:-:S02]  /*2dd0*/  IMAD.MOV.U32 R232, RZ, RZ, 0x7f800000 ;  /* 0x7f800000ffe87424 */ /* 0x000fc400078e00ff */
[----:B------:R-:W-:Y:S02]  /*2de0*/  @!P4 IMAD R7, R22, c[0x0][0x1a0], RZ ;  /* 0x000068001607ca24 */ /* 0x000fe400078e02ff */
[C---:B------:R-:W-:Y:S01]  /*2df0*/  @!P3 IADD3 R3, P0, R0.reuse, 0x40, RZ ;  /* 0x000000400003b810 */ /* 0x040fe20007f1e0ff */
[----:B------:R-:W-:Y:S02]  /*2e00*/  IMAD.IADD R5, R5, 0x1, R10 ;  /* 0x0000000105057824 */ /* 0x000fe400078e020a */
[C---:B------:R-:W-:Y:S02]  /*2e10*/  @!P4 IMAD R11, R0.reuse, c[0x0][0x1a4], R7 ;  /* 0x00006900000bca24 */ /* 0x040fe400078e0207 */
[----:B------:R-:W-:Y:S01]  /*2e20*/  @!P3 IMAD.X R7, RZ, RZ, R22, P0 ;  /* 0x000000ffff07b224 */ /* 0x000fe200000e0616 */
[----:B------:R-:W-:Y:S01]  /*2e30*/  PLOP3.LUT P0, PT, PT, PT, UP6, 0x80, 0x0 ;  /* 0x000000000000781c */ /* 0x000fe20003f0f068 */
[----:B------:R-:W-:-:S04]  /*2e40*/  @!P4 IMAD.WIDE.U32 R8, R0, c[0x0][0x1a0], R4 ;  /* 0x000068000008ca25 */ /* 0x000fc800078e0004 */
[----:B------:R-:W-:Y:S01]  /*2e50*/  @!P3 IMAD R7, R7, c[0x0][0x1a0], RZ ;  /* 0x000068000707ba24 */ /* 0x000fe200078e02ff */
[C---:B------:R-:W-:Y:S01]  /*2e60*/  @!P4 LEA R12, P1, R8.reuse, c[0x0][0x170], 0x1 ;  /* 0x00005c00080cca11 */ /* 0x040fe200078208ff */
[----:B------:R-:W-:Y:S02]  /*2e70*/  @!P4 IMAD.IADD R9, R9, 0x1, R11 ;  /* 0x000000010909c824 */ /* 0x000fe400078e020b */
[C---:B------:R-:W-:Y:S02]  /*2e80*/  @!P3 IMAD R11, R3.reuse, c[0x0][0x1a4], R7 ;  /* 0x00006900030bba24 */ /* 0x040fe400078e0207 */
[----:B------:R-:W-:Y:S01]  /*2e90*/  @!P3 IMAD.WIDE.U32 R4, R3, c[0x0][0x1a0], R4 ;  /* 0x000068000304ba25 */ /* 0x000fe200078e0004 */
[----:B------:R-:W-:Y:S01]  /*2ea0*/  @!P4 LEA.HI.X R13, R8, c[0x0][0x174], R9, 0x1, P1 ;  /* 0x00005d00080dca11 */ /* 0x000fe200008f0c09 */
[----:B------:R-:W-:Y:S01]  /*2eb0*/  @P0 BAR.SYNC.DEFER_BLOCKING 0x0 ;  /* 0x0000000000000b1d */ /* 0x000fe20000010000 */
[----:B------:R-:W-:Y:S01]  /*2ec0*/  PLOP3.LUT P0, PT, PT, PT, UP0, 0x80, 0x0 ;  /* 0x000000000000781c */ /* 0x000fe20003f0f008 */
[----:B------:R-:W-:Y:S01]  /*2ed0*/  IMAD R7, R20, c[0x0][0x1b0], RZ ;  /* 0x00006c0014077a24 */ /* 0x000fe200078e02ff */
[----:B------:R-:W-:Y:S01]  /*2ee0*/  @!P3 IADD3 R5, R5, R11, RZ ;  /* 0x0000000b0505b210 */ /* 0x000fe20007ffe0ff */
[----:B------:R-:W-:-:S02]  /*2ef0*/  IMAD.SHL.U32 R3, R251, 0x2, RZ ;  /* 0x00000002fb037824 */ /* 0x000fc400078e00ff */
[C---:B------:R-:W-:Y:S02]  /*2f00*/  IMAD R7, R6.reuse, c[0x0][0x1b4], R7 ;  /* 0x00006d0006077a24 */ /* 0x040fe400078e0207 */
[----:B------:R-:W-:-:S04]  /*2f10*/  IMAD.WIDE.U32 R8, R6, c[0x0][0x1b0], R14 ;  /* 0x00006c0006087a25 */ /* 0x000fc800078e000e */
[----:B------:R-:W-:Y:S02]  /*2f20*/  @!P4 IMAD R6, R22, c[0x0][0x198], RZ ;  /* 0x000066001606ca24 */ /* 0x000fe400078e02ff */
[----:B------:R-:W-:Y:S02]  /*2f30*/  IMAD.MOV.U32 R229, RZ, RZ, 0x7f800000 ;  /* 0x7f800000ffe57424 */ /* 0x000fe400078e00ff */
[----:B------:R-:W-:Y:S02]  /*2f40*/  IMAD.MOV.U32 R230, RZ, RZ, 0x7f800000 ;  /* 0x7f800000ffe67424 */ /* 0x000fe400078e00ff */
[----:B------:R-:W-:Y:S01]  /*2f50*/  IMAD.U32 R21, RZ, RZ, UR43 ;  /* 0x0000002bff157e24 */ /* 0x000fe2000f8e00ff */
[----:B------:R-:W-:Y:S04]  /*2f60*/  @P4 STS [R3+0x8000], RZ ;  /* 0x008000ff03004388 */ /* 0x000fe80000000800 */
[----:B------:R-:W-:Y:S04]  /*2f70*/  @P4 STS [R3+0x8004], RZ ;  /* 0x008004ff03004388 */ /* 0x000fe80000000800 */
[----:B------:R-:W-:Y:S04]  /*2f80*/  @P4 STS.64 [R3+0x8008], RZ ;  /* 0x008008ff03004388 */ /* 0x000fe80000000a00 */
[----:B------:R-:W-:Y:S01]  /*2f90*/  @!PT LDS RZ, [RZ] ;  /* 0x00000000fffff984 */ /* 0x000fe20000000800 */
[----:B------:R-:W-:Y:S01]  /*2fa0*/  @!PT LDS RZ, [RZ] ;  /* 0x00000000fffff984 */ /* 0x000fe20000000800 */
[----:B------:R-:W-:Y:S01]  /*2fb0*/  @!PT LDS RZ, [RZ] ;  /* 0x00000000fffff984 */ /* 0x000fe20000000800 */
[----:B------:R1:W-:Y:S04]  /*2fc0*/  @!P4 LDGSTS.E.BYPASS.LTC128B.128 [R3+0x8000], [R12.64] ;  /* 0x080000000c03cfae */ /* 0x0003e8000b901d62 */
[----:B------:R-:W-:Y:S01]  /*2fd0*/  @P3 STS.128 [R3+0x9000], RZ ;  /* 0x009000ff03003388 */ /* 0x000fe20000000c00 */
[----:B------:R-:W-:Y:S01]  /*2fe0*/  IMAD.SHL.U32 R150, R158, 0x2, RZ ;  /* 0x000000029e967824 */ /* 0x000fe200078e00ff */
[----:B------:R-:W-:Y:S01]  /*2ff0*/  CS2R R94, SRZ ;  /* 0x00000000005e7805 */ /* 0x000fe2000001ff00 */
        /* <DEDUP_REMOVED lines=15> */
[----:B------:R-:W-:Y:S01]  /*30f0*/  IMAD.IADD R151, R150, 0x1, R153 ;  /* 0x0000000196977824 */ /* 0x000fe200078e0299 */
[----:B------:R-:W-:Y:S01]  /*3100*/  UIADD3 UR33, UR33, -UR5, URZ ;  /* 0x8000000521217290 */ /* 0x000fe2000fffe03f */
[----:B--2---:R-:W-:-:S02]  /*3110*/  IADD3 R10, R23, 0x8, RZ ;  /* 0x00000008170a7810 */ /* 0x004fc40007ffe0ff */
[----:B-1----:R-:W-:Y:S02]  /*3120*/  IADD3 R12, R23, 0x40, RZ ;  /* 0x00000040170c7810 */ /* 0x002fe40007ffe0ff */
[----:B------:R-:W-:Y:S02]  /*3130*/  ISETP.GE.AND P6, PT, R10, UR8, PT ;  /* 0x000000080a007c0c */ /* 0x000fe4000bfc6270 */
[----:B------:R-:W-:-:S04]  /*3140*/  @!P3 LEA R10, P1, R4, c[0x0][0x170], 0x1 ;  /* 0x00005c00040aba11 */ /* 0x000fc800078208ff */
[----:B------:R-:W-:Y:S01]  /*3150*/  @!P3 LEA.HI.X R11, R4, c[0x0][0x174], R5, 0x1, P1 ;  /* 0x00005d00040bba11 */ /* 0x000fe200008f0c05 */
[----:B------:R-:W-:Y:S01]  /*3160*/  IMAD.IADD R5, R9, 0x1, R7 ;  /* 0x0000000109057824 */ /* 0x000fe200078e0207 */
[----:B------:R-:W-:Y:S01]  /*3170*/  IADD3 R4, R251, 0x1000, RZ ;  /* 0x00001000fb047810 */ /* 0x000fe20007ffe0ff */
[C---:B------:R-:W-:Y:S01]  /*3180*/  @!P4 IMAD R9, R0.reuse, c[0x0][0x19c], R6 ;  /* 0x000067000009ca24 */ /* 0x040fe200078e0206 */
[----:B------:R-:W-:Y:S01]  /*3190*/  ISETP.GE.AND P1, PT, R0, UR8, PT ;  /* 0x0000000800007c0c */ /* 0x000fe2000bf26270 */
[----:B------:R-:W-:Y:S01]  /*31a0*/  @!PT LDS RZ, [RZ] ;  /* 0x00000000fffff984 */ /* 0x000fe20000000800 */
[----:B------:R-:W-:Y:S01]  /*31b0*/  @!PT LDS RZ, [RZ] ;  /* 0x00000000fffff984 */ /* 0x000fe20000000800 */
[----:B------:R-:W-:Y:S01]  /*31c0*/  @!PT LDS RZ, [RZ] ;  /* 0x00000000fffff984 */ /* 0x000fe20000000800 */
[----:B------:R1:W-:Y:S01]  /*31d0*/  @!P3 LDGSTS.E.BYPASS.LTC128B.128 [R3+0x9000], [R10.64] ;  /* 0x090000000a03bfae */ /* 0x0003e2000b901d62 */
[----:B------:R-:W-:-:S03]  /*31e0*/  SEL R4, R4, R251, !P0 ;  /* 0x000000fb04047207 */ /* 0x000fc60004000000 */
[----:B------:R-:W0:Y:S02]  /*31f0*/  LDGDEPBAR ;  /* 0x00000000000079af */ /* 0x000e240000000000 */
[----:B------:R-:W-:Y:S02]  /*3200*/  IMAD.SHL.U32 R195, R4, 0x2, RZ ;  /* 0x0000000204c37824 */ /* 0x000fe400078e00ff */
[----:B------:R-:W-:-:S04]  /*3210*/  @!P4 IMAD.MOV.U32 R4, RZ, RZ, R8 ;  /* 0x000000ffff04c224 */ /* 0x000fc800078e0008 */
[----:B------:R-:W-:Y:S01]  /*3220*/  @P1 STS [R3+0x4000], RZ ;  /* 0x004000ff03001388 */ /* 0x000fe20000000800 */
[----:B------:R-:W-:-:S03]  /*3230*/  @!P4 IMAD.WIDE.U32 R6, R0, c[0x0][0x198], R4 ;  /* 0x000066000006ca25 */ /* 0x000fc600078e0004 */
[----:B------:R-:W-:Y:S01]  /*3240*/  @P1 STS [R3+0x4004], RZ ;  /* 0x004004ff03001388 */ /* 0x000fe20000000800 */
[----:B------:R-:W-:-:S03]  /*3250*/  @!P4 IMAD.IADD R9, R7, 0x1, R9 ;  /* 0x000000010709c824 */ /* 0x000fc600078e0209 */
[----:B------:R-:W-:Y:S04]  /*3260*/  @P1 STS.64 [R3+0x4008], RZ ;  /* 0x004008ff03001388 */ /* 0x000fe80000000a00 */
[----:B------:R-:W-:Y:S01]  /*3270*/  @!PT LDS RZ, [RZ] ;  /* 0x00000000fffff984 */ /* 0x000fe20000000800 */
[----:B------:R-:W-:Y:S01]  /*3280*/  @!PT LDS RZ, [RZ] ;  /* 0x00000000fffff984 */ /* 0x000fe20000000800 */
[----:B------:R-:W-:Y:S01]  /*3290*/  @!PT LDS RZ, [RZ] ;  /* 0x00000000fffff984 */ /* 0x000fe20000000800 */
[----:B------:R2:W-:Y:S01]  /*32a0*/  @!P1 LDGSTS.E.BYPASS.LTC128B.128 [R3+0x4000], [R184.64] ;  /* 0x04000000b8039fae */ /* 0x0005e2000b901d62 */
[----:B-1----:R-:W-:-:S03]  /*32b0*/  @!P4 LEA R10, P5, R6, c[0x0][0x168], 0x1 ;  /* 0x00005a00060aca11 */ /* 0x002fc600078a08ff */
[----:B------:R-:W-:Y:S01]  /*32c0*/  @P2 STS.128 [R3+0x5000], RZ ;  /* 0x005000ff03002388 */ /* 0x000fe20000000c00 */
[----:B------:R-:W-:-:S03]  /*32d0*/  @!P4 LEA.HI.X R11, R6, c[0x0][0x16c], R9, 0x1, P5 ;  /* 0x00005b00060bca11 */ /* 0x000fc600028f0c09 */
[----:B------:R-:W-:Y:S01]  /*32e0*/  @!PT LDS RZ, [RZ] ;  /* 0x00000000fffff984 */ /* 0x000fe20000000800 */
[----:B------:R-:W-:Y:S01]  /*32f0*/  @!PT LDS RZ, [RZ] ;  /* 0x00000000fffff984 */ /* 0x000fe20000000800 */
[----:B------:R-:W-:Y:S01]  /*3300*/  @!PT LDS RZ, [RZ] ;  /* 0x00000000fffff984 */ /* 0x000fe20000000800 */
[----:B------:R2:W-:Y:S01]  /*3310*/  @!P2 LDGSTS.E.BYPASS.LTC128B.128 [R3+0x5000], [R16.64] ;  /* 0x050000001003afae */ /* 0x0005e2000b901d62 */
[----:B------:R-:W-:Y:S01]  /*3320*/  @!P3 IMAD.MOV.U32 R9, RZ, RZ, R5 ;  /* 0x000000ffff09b224 */ /* 0x000fe200078e0005 */
[----:B------:R-:W-:Y:S02]  /*3330*/  ISETP.GE.AND P5, PT, R12, UR8, PT ;  /* 0x000000080c007c0c */ /* 0x000fe4000bfa6270 */
[----:B------:R-:W-:Y:S04]  /*3340*/  @P1 STS [R195], RZ ;  /* 0x000000ffc3001388 */ /* 0x000fe80000000800 */
[----:B------:R-:W-:Y:S04]  /*3350*/  @P1 STS [R195+0x4], RZ ;  /* 0x000004ffc3001388 */ /* 0x000fe80000000800 */
[----:B------:R-:W-:Y:S04]  /*3360*/  @P1 STS [R195+0x8], RZ ;  /* 0x000008ffc3001388 */ /* 0x000fe80000000800 */
[----:B------:R-:W-:Y:S04]  /*3370*/  @P1 STS [R195+0xc], RZ ;  /* 0x00000cffc3001388 */ /* 0x000fe80000000800 */
[----:B------:R-:W-:Y:S01]  /*3380*/  @!PT LDS RZ, [RZ] ;  /* 0x00000000fffff984 */ /* 0x000fe20000000800 */
[----:B------:R-:W-:Y:S01]  /*3390*/  @!PT LDS RZ, [RZ] ;  /* 0x00000000fffff984 */ /* 0x000fe20000000800 */
[----:B------:R-:W-:Y:S01]  /*33a0*/  @!PT LDS RZ, [RZ] ;  /* 0x00000000fffff984 */ /* 0x000fe20000000800 */
[----:B------:R1:W-:Y:S01]  /*33b0*/  @!P1 LDGSTS.E.BYPASS.LTC128B.128 [R195], [R186.64] ;  /* 0x00000000bac39fae */ /* 0x0003e2000b901d62 */
[----:B------:R-:W-:-:S02]  /*33c0*/  @!P3 IADD3 R4, P1, R0, 0x40, RZ ;  /* 0x000000400004b810 */ /* 0x000fc40007f3e0ff */
[----:B------:R-:W-:Y:S01]  /*33d0*/  IADD3 R0, R23, 0x48, RZ ;  /* 0x0000004817007810 */ /* 0x000fe20007ffe0ff */
[----:B------:R-:W-:Y:S02]  /*33e0*/  @P2 STS [R195+0x1000], RZ ;  /* 0x001000ffc3002388 */ /* 0x000fe40000000800 */
[----:B------:R-:W-:Y:S01]  /*33f0*/  @!P3 IMAD.X R6, RZ, RZ, R22, P1 ;  /* 0x000000ffff06b224 */ /* 0x000fe200008e0616 */
[----:B------:R-:W-:Y:S01]  /*3400*/  ISETP.GE.AND P1, PT, R0, UR8, PT ;  /* 0x0000000800007c0c */ /* 0x000fe2000bf26270 */
[----:B------:R-:W-:Y:S02]  /*3410*/  @P2 STS [R195+0x1004], RZ ;  /* 0x001004ffc3002388 */ /* 0x000fe40000000800 */
[----:B------:R-:W-:Y:S02]  /*3420*/  @!P3 IMAD R6, R6, c[0x0][0x198], RZ ;  /* 0x000066000606ba24 */ /* 0x000fe400078e02ff */
[----:B------:R-:W-:Y:S02]  /*3430*/  @P2 STS [R195+0x1008], RZ ;  /* 0x001008ffc3002388 */ /* 0x000fe40000000800 */
[----:B------:R-:W-:-:S02]  /*3440*/  @!P3 IMAD R6, R4, c[0x0][0x19c], R6 ;  /* 0x000067000406ba24 */ /* 0x000fc400078e0206 */
[----:B------:R-:W-:Y:S01]  /*3450*/  @!P3 IMAD.WIDE.U32 R4, R4, c[0x0][0x198], R8 ;  /* 0x000066000404ba25 */ /* 0x000fe200078e0008 */
[----:B------:R-:W-:Y:S01]  /*3460*/  @P2 STS [R195+0x100c], RZ ;  /* 0x00100cffc3002388 */ /* 0x000fe20000000800 */
[----:B------:R-:W-:-:S03]  /*3470*/  SHF.R.S32.HI R8, RZ, 0x1f, R23 ;  /* 0x0000001fff087819 */ /* 0x000fc60000011417 */
[----:B------:R-:W-:Y:S01]  /*3480*/  @!PT LDS RZ, [RZ] ;  /* 0x00000000fffff984 */ /* 0x000fe20000000800 */
[----:B------:R-:W-:Y:S01]  /*3490*/  @!PT LDS RZ, [RZ] ;  /* 0x00000000fffff984 */ /* 0x000fe20000000800 */
[----:B------:R-:W-:Y:S01]  /*34a0*/  @!PT LDS RZ, [RZ] ;  /* 0x00000000fffff984 */ /* 0x000fe20000000800 */
[----:B------:R1:W-:Y:S01]  /*34b0*/  @!P2 LDGSTS.E.BYPASS.LTC128B.128 [R195+0x1000], [R18.64] ;  /* 0x0100000012c3afae */ /* 0x0003e2000b901d62 */
[----:B------:R-:W-:Y:S02]  /*34c0*/  @!P3 IADD3 R5, R5, R6, RZ ;  /* 0x000000060505b210 */ /* 0x000fe40007ffe0ff */
[----:B------:R-:W-:Y:S01]  /*34d0*/  ISETP.GE.AND P2, PT, R23, UR8, PT ;  /* 0x0000000817007c0c */ /* 0x000fe2000bf46270 */
[----:B------:R-:W-:Y:S04]  /*34e0*/  @P4 STS [R3+0x6000], RZ ;  /* 0x006000ff03004388 */ /* 0x000fe80000000800 */
[----:B------:R-:W-:Y:S04]  /*34f0*/  @P4 STS [R3+0x6004], RZ ;  /* 0x006004ff03004388 */ /* 0x000fe80000000800 */
[----:B------:R-:W-:Y:S04]  /*3500*/  @P4 STS.64 [R3+0x6008], RZ ;  /* 0x006008ff03004388 */ /* 0x000fe80000000a00 */
[----:B------:R-:W-:Y:S01]  /*3510*/  @!PT LDS RZ, [RZ] ;  /* 0x00000000fffff984 */ /* 0x000fe20000000800 */
[----:B------:R-:W-:Y:S01]  /*3520*/  @!PT LDS RZ, [RZ] ;  /* 0x00000000fffff984 */ /* 0x000fe20000000800 */
[----:B------:R-:W-:Y:S01]  /*3530*/  @!PT LDS RZ, [RZ] ;  /* 0x00000000fffff984 */ /* 0x000fe20000000800 */
[----:B------:R2:W-:Y:S01]  /*3540*/  @!P4 LDGSTS.E.BYPASS.LTC128B.128 [R3+0x6000], [R10.64] ;  /* 0x060000000a03cfae */ /* 0x0005e2000b901d62 */
[----:B------:R-:W-:-:S03]  /*3550*/  @!P3 LEA R6, P4, R4, c[0x0][0x168], 0x1 ;  /* 0x00005a000406ba11 */ /* 0x000fc600078808ff */
[----:B------:R2:W-:Y:S01]  /*3560*/  @P3 STS.128 [R3+0x7000], RZ ;  /* 0x007000ff03003388 */ /* 0x0005e20000000c00 */
[----:B------:R-:W-:Y:S01]  /*3570*/  @!P3 LEA.HI.X R7, R4, c[0x0][0x16c], R5, 0x1, P4 ;  /* 0x00005b000407ba11 */ /* 0x000fe200020f0c05 */
[C---:B------:R-:W-:Y:S01]  /*3580*/  IMAD.SHL.U32 R4, R23.reuse, 0x4, RZ ;  /* 0x0000000417047824 */ /* 0x040fe200078e00ff */
[----:B------:R-:W-:-:S03]  /*3590*/  SHF.L.U64.HI R5, R23, 0x2, R8 ;  /* 0x0000000217057819 */ /* 0x000fc60000010208 */
[----:B------:R-:W-:Y:S01]  /*35a0*/  @!PT LDS RZ, [RZ] ;  /* 0x00000000fffff984 */ /* 0x000fe20000000800 */
[----:B------:R-:W-:Y:S01]  /*35b0*/  @!PT LDS RZ, [RZ] ;  /* 0x00000000fffff984 */ /* 0x000fe20000000800 */
[----:B------:R-:W-:Y:S01]  /*35c0*/  @!PT LDS RZ, [RZ] ;  /* 0x00000000fffff984 */ /* 0x000fe20000000800 */
[----:B------:R2:W-:Y:S01]  /*35d0*/  @!P3 LDGSTS.E.BYPASS.LTC128B.128 [R3+0x7000], [R6.64] ;  /* 0x070000000603bfae */ /* 0x0005e2000b901d62 */
[----:B------:R-:W-:-:S03]  /*35e0*/  IADD3 R4, P4, R4, UR11, RZ ;  /* 0x0000000b04047c10 */ /* 0x000fc6000ff9e0ff */
[----:B------:R-:W0:Y:S01]  /*35f0*/  LDGDEPBAR ;  /* 0x00000000000079af */ /* 0x000e220000000000 */
[----:B------:R-:W-:-:S05]  /*3600*/  IADD3.X R5, R5, UR10, RZ, P4, !PT ;  /* 0x0000000a05057c10 */ /* 0x000fca000a7fe4ff */
[----:B------:R1:W5:Y:S04]  /*3610*/  @!P2 LDG.E R231, [R4.64] ;  /* 0x0000002204e7a981 */ /* 0x000368000c1e1900 */
[----:B------:R1:W5:Y:S04]  /*3620*/  @!P6 LDG.E R232, [R4.64+0x20] ;  /* 0x0000202204e8e981 */ /* 0x000368000c1e1900 */
[----:B------:R1:W5:Y:S01]  /*3630*/  @!P5 LDG.E R229, [R4.64+0x100] ;  /* 0x0001002204e5d981 */ /* 0x000362000c1e1900 */
[----:B--2---:R-:W-:Y:S01]  /*3640*/  SHF.R.S32.HI R3, RZ, 0x1f, R0 ;  /* 0x0000001fff037819 */ /* 0x004fe20000011400 */
[----:B------:R-:W-:-:S04]  /*3650*/  DEPBAR.LE SB0, 0x1 ;  /* 0x000080400000791a */ /* 0x000fc80000000000 */
[----:B------:R-:W-:-:S04]  /*3660*/  @!P1 LEA R6, P3, R0, UR11, 0x2 ;  /* 0x0000000b00069c11 */ /* 0x000fc8000f8610ff */
[----:B------:R-:W-:-:S05]  /*3670*/  @!P1 LEA.HI.X R7, R0, UR10, R3, 0x2, P3 ;  /* 0x0000000a00079c11 */ /* 0x000fca00098f1403 */
[----:B------:R1:W5:Y:S04]  /*3680*/  @!P1 LDG.E R230, [R6.64] ;  /* 0x0000002206e69981 */ /* 0x000368000c1e1900 */
[----:B------:R-:W-:Y:S01]  /*3690*/  BAR.SYNC.DEFER_BLOCKING 0x0 ;  /* 0x0000000000007b1d */ /* 0x000fe20000010000 */
[----:B------:R-:W-:Y:S02]  /*36a0*/  IADD3 R0, R23, 0x1, RZ ;  /* 0x0000000117007810 */ /* 0x000fe40007ffe0ff */
[----:B------:R-:W-:-:S03]  /*36b0*/  IADD3 R3, R158, 0x1000, RZ ;  /* 0x000010009e037810 */ /* 0x000fc60007ffe0ff */
        /* <DEDUP_REMOVED lines=8> */
[----:B------:R-:W-:-:S02]  /*3740*/  IADD3 R250, R0, UR5, -R21 ;  /* 0x0000000500fa7c10 */ /* 0x000fc4000fffe815 */
[----:B------:R-:W-:Y:S02]  /*3750*/  IADD3 R0, R152, 0x1000, RZ ;  /* 0x0000100098007810 */ /* 0x000fe40007ffe0ff */
[----:B------:R-:W-:Y:S02]  /*3760*/  SEL R3, R3, R158, !P0 ;  /* 0x0000009e03037207 */ /* 0x000fe40004000000 */
[----:B------:R-:W-:-:S03]  /*3770*/  SEL R0, R0, R152, !P0 ;  /* 0x0000009800007207 */ /* 0x000fc60004000000 */
[----:B------:R-:W-:Y:S01]  /*3780*/  IMAD.SHL.U32 R144, R3, 0x2, RZ ;  /* 0x0000000203907824 */ /* 0x000fe200078e00ff */
[----:B------:R-:W-:Y:S02]  /*3790*/  SHF.L.U32 R3, R0, 0x1, RZ ;  /* 0x0000000100037819 */ /* 0x000fe400000006ff */
[C---:B------:R-:W-:Y:S01]  /*37a0*/  IADD3 R0, R23.reuse, -0x80, RZ ;  /* 0xffffff8017007810 */ /* 0x040fe20007ffe0ff */
[C---:B------:R-:W-:Y:S01]  /*37b0*/  IMAD.SHL.U32 R248, R23.reuse, 0x4, RZ ;  /* 0x0000000417f87824 */ /* 0x040fe200078e00ff */
[----:B------:R-:W-:-:S03]  /*37c0*/  SHF.L.U64.HI R249, R23, 0x2, R8 ;  /* 0x0000000217f97819 */ /* 0x000fc60000010208 */
[----:B--23--:R-:W-:Y:S02]  /*37d0*/  IMAD.SHL.U32 R247, R0, 0x4, RZ ;  /* 0x0000000400f77824 */ /* 0x00cfe400078e00ff */
.L_x_74:
[----:B------:R-:W0:Y:S01]  /*37e0*/  LDGDEPBAR ;  /* 0x00000000000079af */ /* 0x000e220000000000 */
[----:B------:R-:W-:Y:S01]  /*37f0*/  IADD3 R0, R153, R144, RZ ;  /* 0x0000009099007210 */ /* 0x000fe20007ffe0ff */
[----:B------:R-:W-:Y:S01]  /*3800*/  USHF.L.U32 UR8, UR9, 0x7, URZ ;  /* 0x0000000709087899 */ /* 0x000fe2000800063f */
[C---:B-----5:R-:W-:Y:S01]  /*3810*/  FMUL.FTZ R162, R231.reuse, 1.4426950216293334961 ;  /* 0x3fb8aa3be7a27820 */ /* 0x060fe20000410000 */
[----:B------:R-:W-:Y:S01]  /*3820*/  FSETP.NEU.FTZ.AND P1, PT, R231, -INF , PT ;  /* 0xff800000e700780b */ /* 0x000fe20003f3d000 */
[----:B------:R-:W-:Y:S01]  /*3830*/  FMUL.FTZ R160, R232, 1.4426950216293334961 ;  /* 0x3fb8aa3be8a07820 */ /* 0x000fe20000410000 */
[----:B------:R-:W-:Y:S01]  /*3840*/  UIADD3 UR14, UR8, 0x80, URZ ;  /* 0x00000080080e7890 */ /* 0x000fe2000fffe03f */
[----:B------:R-:W-:Y:S01]  /*3850*/  FMUL.FTZ R159, R229, 1.4426950216293334961 ;  /* 0x3fb8aa3be59f7820 */ /* 0x000fe20000410000 */
[----:B------:R-:W-:Y:S01]  /*3860*/  USHF.L.U32 UR8, UR4, 0x7, URZ ;  /* 0x0000000704087899 */ /* 0x000fe2000800063f */
[----:B------:R-:W-:Y:S01]  /*3870*/  FSEL R162, R162, RZ, P1 ;  /* 0x000000ffa2a27208 */ /* 0x000fe20000800000 */
[----:B------:R-:W-:Y:S02]  /*3880*/  UISETP.GT.AND UP3, UPT, UR4, UR15, UPT ;  /* 0x0000000f0400728c */ /* 0x000fe4000bf64270 */
[----:B------:R-:W-:Y:S04]  /*3890*/  UISETP.GE.AND UP0, UPT, UR8, UR33, UPT ;  /* 0x000000210800728c */ /* 0x000fe8000bf06270 */
[----:B------:R-:W-:Y:S06]  /*38a0*/  UISETP.LT.AND UP0, UPT, UR14, UR5, UP0 ;  /* 0x000000050e00728c */ /* 0x000fec0008701270 */
[----:B------:R-:W-:Y:S01]  /*38b0*/  PLOP3.LUT P0, PT, PT, PT, UP0, 0x80, 0x0 ;  /* 0x000000000000781c */ /* 0x000fe20003f0f008 */
[----:B------:R-:W-:Y:S04]  /*38c0*/  DEPBAR.LE SB0, 0x0 ;  /* 0x000080000000791a */ /* 0x000fe80000000000 */
[----:B------:R-:W-:Y:S08]  /*38d0*/  BAR.SYNC.DEFER_BLOCKING 0x0 ;  /* 0x0000000000007b1d */ /* 0x000ff00000010000 */
[----:B------:R-:W-:Y:S04]  /*38e0*/  @!P0 IADD3 R165, R250, UR8, RZ ;  /* 0x00000008faa58c10 */ /* 0x000fe8000fffe0ff */
[C---:B------:R-:W-:Y:S02]  /*38f0*/  @!P0 IMNMX R163, R165.reuse, UR5, PT ;  /* 0x00000005a5a38c17 */ /* 0x040fe4000b800200 */
[----:B------:R-:W-:Y:S04]  /*3900*/  @!P0 IADD3 R161, R165, 0x8, RZ ;  /* 0x00000008a5a18810 */ /* 0x000fe80007ffe0ff */
[----:B------:R-:W-:Y:S01]  /*3910*/  @!P0 IMNMX R161, R161, UR5, PT ;  /* 0x00000005a1a18c17 */ /* 0x000fe2000b800200 */
[----:B------:R-:W-:Y:S08]  /*3920*/  LDSM.16.M88.4 R64, [R144] ;  /* 0x000000009040783b */ /* 0x000ff00000000200 */
[----:B-1----:R-:W1:Y:S08]  /*3930*/  LDSM.16.M88.4 R16, [R146+0x6000] ;  /* 0x006000009210783b */ /* 0x002e700000000200 */
[----:B------:R-:W2:Y:S08]  /*3940*/  LDSM.16.M88.4 R60, [R144+0x1000] ;  /* 0x00100000903c783b */ /* 0x000eb00000000200 */
[----:B------:R-:W3:Y:S08]  /*3950*/  LDSM.16.M88.4 R32, [R146+0x6400] ;  /* 0x006400009220783b */ /* 0x000ef00000000200 */
[----:B------:R-:W4:Y:S08]  /*3960*/  LDSM.16.M88.4 R48, [R146+0x6800] ;  /* 0x006800009230783b */ /* 0x000f300000000200 */
[----:B------:R-:W3:Y:S01]  /*3970*/  LDSM.16.M88.4 R100, [R146+0x6c00] ;  /* 0x006c00009264783b */ /* 0x000ee20000000200 */
[-C--:B-1----:R-:W-:Y:S07]  /*3980*/  HMMA.16816.F32.BF16 R4, R64, R16.reuse, RZ ;  /* 0x000000104004723c */ /* 0x082fee00000418ff */
[----:B------:R-:W-:Y:S01]  /*3990*/  LDSM.16.M88.4 R104, [R0] ;  /* 0x000000000068783b */ /* 0x000fe20000000200 */
[C---:B--2---:R-:W-:Y:S07]  /*39a0*/  HMMA.16816.F32.BF16 R8, R60.reuse, R16, RZ ;  /* 0x000000103c08723c */ /* 0x044fee00000418ff */
[----:B------:R-:W1:Y:S01]  /*39b0*/  LDSM.16.M88.4 R108, [R145+0x6000] ;  /* 0x00600000916c783b */ /* 0x000e620000000200 */
[-C--:B------:R-:W-:Y:S08]  /*39c0*/  HMMA.16816.F32.BF16 R12, R60, R18.reuse, RZ ;  /* 0x000000123c0c723c */ /* 0x080ff000000418ff */
[C---:B------:R-:W-:Y:S08]  /*39d0*/  HMMA.16816.F32.BF16 R16, R64.reuse, R18, RZ ;  /* 0x000000124010723c */ /* 0x040ff000000418ff */
[-C--:B---3--:R-:W-:Y:S08]  /*39e0*/  HMMA.16816.F32.BF16 R20, R64, R32.reuse, RZ ;  /* 0x000000204014723c */ /* 0x088ff000000418ff */
[C---:B------:R-:W-:Y:S08]  /*39f0*/  HMMA.16816.F32.BF16 R24, R60.reuse, R32, RZ ;  /* 0x000000203c18723c */ /* 0x040ff000000418ff */
[-C--:B------:R-:W-:Y:S08]  /*3a00*/  HMMA.16816.F32.BF16 R28, R60, R34.reuse, RZ ;  /* 0x000000223c1c723c */ /* 0x080ff000000418ff */
[C---:B------:R-:W-:Y:S08]  /*3a10*/  HMMA.16816.F32.BF16 R32, R64.reuse, R34, RZ ;  /* 0x000000224020723c */ /* 0x040ff000000418ff */
[-C--:B----4-:R-:W-:Y:S08]  /*3a20*/  HMMA.16816.F32.BF16 R36, R64, R48.reuse, RZ ;  /* 0x000000304024723c */ /* 0x090ff000000418ff */
[C---:B------:R-:W-:Y:S08]  /*3a30*/  HMMA.16816.F32.BF16 R40, R60.reuse, R48, RZ ;  /* 0x000000303c28723c */ /* 0x040ff000000418ff */
[-C--:B------:R-:W-:Y:S08]  /*3a40*/  HMMA.16816.F32.BF16 R44, R60, R50.reuse, RZ ;  /* 0x000000323c2c723c */ /* 0x080ff000000418ff */
[C---:B------:R-:W-:Y:S08]  /*3a50*/  HMMA.16816.F32.BF16 R48, R64.reuse, R50, RZ ;  /* 0x000000324030723c */ /* 0x040ff000000418ff */
[-C--:B------:R-:W-:Y:S08]  /*3a60*/  HMMA.16816.F32.BF16 R52, R64, R100.reuse, RZ ;  /* 0x000000644034723c */ /* 0x080ff000000418ff */
[C---:B------:R-:W-:Y:S08]  /*3a70*/  HMMA.16816.F32.BF16 R56, R60.reuse, R100, RZ ;  /* 0x000000643c38723c */ /* 0x040ff000000418ff */
[-C--:B------:R-:W-:Y:S08]  /*3a80*/  HMMA.16816.F32.BF16 R60, R60, R102.reuse, RZ ;  /* 0x000000663c3c723c */ /* 0x080ff000000418ff */
[----:B------:R-:W-:Y:S01]  /*3a90*/  HMMA.16816.F32.BF16 R64, R64, R102, RZ ;  /* 0x000000664040723c */ /* 0x000fe200000418ff */
[----:B------:R2:W3:Y:S07]  /*3aa0*/  LDSM.16.M88.4 R100, [R0+0x1000] ;  /* 0x001000000064783b */ /* 0x0004ee0000000200 */
[-C--:B-1----:R-:W-:Y:S01]  /*3ab0*/  HMMA.16816.F32.BF16 R4, R104, R108.reuse, R4 ;  /* 0x0000006c6804723c */ /* 0x082fe20000041804 */
[----:B--2---:R-:W-:Y:S05]  /*3ac0*/  MOV R0, UR9 ;  /* 0x0000000900007c02 */ /* 0x004fea0008000f00 */
[----:B------:R-:W-:Y:S06]  /*3ad0*/  @!P0 IMAD R0, R0, 0x80, R252 ;  /* 0x0000008000008824 */ /* 0x000fec00078e02fc */
[C---:B------:R-:W-:Y:S02]  /*3ae0*/  @!P0 IADD3 R164, R0.reuse, 0x1, RZ ;  /* 0x0000000100a48810 */ /* 0x040fe40007ffe0ff */
[-C--:B------:R-:W-:Y:S02]  /*3af0*/  @!P0 ISETP.GE.AND P2, PT, R0, R163.reuse, PT ;  /* 0x000000a30000820c */ /* 0x080fe40003f46270 */
[----:B------:R-:W-:Y:S08]  /*3b00*/  @!P0 ISETP.GE.AND P1, PT, R164, R163, PT ;  /* 0x000000a3a400820c */ /* 0x000ff00003f26270 */
[----:B------:R-:W-:Y:S01]  /*3b10*/  @!P0 FSEL R4, R4, -INF , !P2 ;  /* 0xff80000004048808 */ /* 0x000fe20005000000 */
[C---:B---3--:R-:W-:Y:S01]  /*3b20*/  HMMA.16816.F32.BF16 R8, R100.reuse, R108, R8 ;  /* 0x0000006c6408723c */ /* 0x048fe20000041808 */
[----:B------:R-:W-:Y:S02]  /*3b30*/  @!P0 FSEL R5, R5, -INF , !P1 ;  /* 0xff80000005058808 */ /* 0x000fe40004800000 */
[----:B------:R-:W-:Y:S01]  /*3b40*/  FSETP.NEU.FTZ.AND P1, PT, R232, -INF , PT ;  /* 0xff800000e800780b */ /* 0x000fe20003f3d000 */
[--C-:B------:R-:W-:Y:S01]  /*3b50*/  FFMA.FTZ R4, R4, c[0x0][0x23c], -R162.reuse ;  /* 0x00008f0004047a23 */ /* 0x100fe200000108a2 */
[-C--:B------:R-:W-:Y:S01]  /*3b60*/  @!P0 ISETP.GE.AND P2, PT, R0, R161.reuse, PT ;  /* 0x000000a10000820c */ /* 0x080fe20003f46270 */
[----:B------:R-:W-:Y:S01]  /*3b70*/  FFMA.FTZ R5, R5, c[0x0][0x23c], -R162 ;  /* 0x00008f0005057a23 */ /* 0x000fe200000108a2 */
[----:B------:R-:W-:Y:S01]  /*3b80*/  @!P0 IADD3 R108, R165, 0x40, RZ ;  /* 0x00000040a56c8810 */ /* 0x000fe20007ffe0ff */
[----:B------:R-:W-:Y:S01]  /*3b90*/  MUFU.EX2 R174, R4 ;  /* 0x0000000400ae7308 */ /* 0x000fe20000000800 */
[----:B------:R-:W-:Y:S01]  /*3ba0*/  FSEL R160, R160, RZ, P1 ;  /* 0x000000ffa0a07208 */ /* 0x000fe20000800000 */
[-C--:B------:R-:W-:Y:S01]  /*3bb0*/  HMMA.16816.F32.BF16 R12, R100, R110.reuse, R12 ;  /* 0x0000006e640c723c */ /* 0x080fe2000004180c */
[----:B------:R-:W-:Y:S02]  /*3bc0*/  @!P0 ISETP.GE.AND P1, PT, R164, R161, PT ;  /* 0x000000a1a400820c */ /* 0x000fe40003f26270 */
[----:B------:R-:W-:Y:S02]  /*3bd0*/  @!P0 IMNMX R108, R108, UR5, PT ;  /* 0x000000056c6c8c17 */ /* 0x000fe4000b800200 */
[----:B------:R-:W-:Y:S02]  /*3be0*/  @!P0 FSEL R6, R6, -INF , !P2 ;  /* 0xff80000006068808 */ /* 0x000fe40005000000 */
[----:B------:R-:W-:Y:S01]  /*3bf0*/  @!P0 FSEL R7, R7, -INF , !P1 ;  /* 0xff80000007078808 */ /* 0x000fe20004800000 */
[----:B------:R-:W-:Y:S01]  /*3c00*/  MUFU.EX2 R168, R5 ;  /* 0x0000000500a87308 */ /* 0x000fe20000000800 */
[----:B------:R-:W-:Y:S01]  /*3c10*/  FSETP.NEU.FTZ.AND P1, PT, R229, -INF , PT ;  /* 0xff800000e500780b */ /* 0x000fe20003f3d000 */
[C---:B------:R-:W-:Y:S01]  /*3c20*/  HMMA.16816.F32.BF16 R16, R104.reuse, R110, R16 ;  /* 0x0000006e6810723c */ /* 0x040fe20000041810 */
[-C--:B------:R-:W-:Y:S01]  /*3c30*/  @!P0 ISETP.GE.AND P2, PT, R0, R108.reuse, PT ;  /* 0x0000006c0000820c */ /* 0x080fe20003f46270 */
[--C-:B------:R-:W-:Y:S01]  /*3c40*/  FFMA.FTZ R6, R6, c[0x0][0x23c], -R160.reuse ;  /* 0x00008f0006067a23 */ /* 0x100fe200000108a0 */
[----:B------:R-:W-:Y:S01]  /*3c50*/  FSEL R159, R159, RZ, P1 ;  /* 0x000000ff9f9f7208 */ /* 0x000fe20000800000 */
[----:B------:R-:W-:Y:S01]  /*3c60*/  FFMA.FTZ R7, R7, c[0x0][0x23c], -R160 ;  /* 0x00008f0007077a23 */ /* 0x000fe200000108a0 */
[----:B------:R-:W-:Y:S02]  /*3c70*/  @!P0 FSEL R8, R8, -INF , !P2 ;  /* 0xff80000008088808 */ /* 0x000fe40005000000 */
[----:B------:R-:W-:Y:S01]  /*3c80*/  @!P0 IADD3 R109, R165, 0x48, RZ ;  /* 0x00000048a56d8810 */ /* 0x000fe20007ffe0ff */
[----:B------:R-:W-:Y:S01]  /*3c90*/  MUFU.EX2 R238, R6 ;  /* 0x0000000600ee7308 */ /* 0x000fe20000000800 */
[-C--:B------:R-:W-:Y:S03]  /*3ca0*/  @!P0 ISETP.GE.AND P1, PT, R164, R108.reuse, PT ;  /* 0x0000006ca400820c */ /* 0x080fe60003f26270 */
[--C-:B------:R-:W-:Y:S01]  /*3cb0*/  FFMA.FTZ R8, R8, c[0x0][0x23c], -R159.reuse ;  /* 0x00008f0008087a23 */ /* 0x100fe2000001089f */
[----:B------:R-:W-:Y:S02]  /*3cc0*/  @!P0 IMNMX R109, R109, UR5, PT ;  /* 0x000000056d6d8c17 */ /* 0x000fe4000b800200 */
[----:B------:R-:W-:Y:S02]  /*3cd0*/  @!P0 FSEL R9, R9, -INF , !P1 ;  /* 0xff80000009098808 */ /* 0x000fe40004800000 */
[----:B------:R-:W-:Y:S01]  /*3ce0*/  FSETP.NEU.FTZ.AND P1, PT, R230, -INF , PT ;  /* 0xff800000e600780b */ /* 0x000fe20003f3d000 */
[----:B------:R1:W-:Y:S01]  /*3cf0*/  MUFU.EX2 R242, R8 ;  /* 0x0000000800f27308 */ /* 0x0003e20000000800 */
[-C--:B------:R-:W-:Y:S01]  /*3d00*/  @!P0 ISETP.GE.AND P2, PT, R0, R109.reuse, PT ;  /* 0x0000006d0000820c */ /* 0x080fe20003f46270 */
[--C-:B------:R-:W-:Y:S03]  /*3d10*/  FFMA.FTZ R9, R9, c[0x0][0x23c], -R159.reuse ;  /* 0x00008f0009097a23 */ /* 0x100fe6000001089f */
[----:B------:R-:W-:Y:S05]  /*3d20*/  @!P0 FSEL R10, R10, -INF , !P2 ;  /* 0xff8000000a0a8808 */ /* 0x000fea0005000000 */
        /* <DEDUP_REMOVED lines=143> */
[----:B------:R-:W-:Y:S02]  /*4620*/  @!P0 ISETP.GE.AND P1, PT, R10, R108, PT ;  /* 0x0000006c0a00820c */ /* 0x000fe40003f26270 */
        /* <DEDUP_REMOVED lines=8> */
[-C--:B------:R-:W-:Y:S01]  /*46b0*/  @!P0 ISETP.GE.AND P1, PT, R10, R109.reuse, PT ;  /* 0x0000006d0a00820c */ /* 0x080fe20003f26270 */
        /* <DEDUP_REMOVED lines=233> */
[----:B------:R-:W-:Y:S02]  /*5550*/  FADD.FTZ R23, -R164, R23 ;  /* 0x00000017a4177221 */ /* 0x000fe40000010100 */
[----:B------:R-:W-:Y:S02]  /*5560*/  FMUL.FTZ R16, R242, R8 ;  /* 0x00000008f2107220 */ /* 0x000fe40000410000 */
        /* <DEDUP_REMOVED lines=13> */
[C---:B------:R-:W-:Y:S02]  /*5640*/  FADD.FTZ R39, -R164.reuse, R39 ;  /* 0x00000027a4277221 */ /* 0x040fe40000010100 */
        /* <DEDUP_REMOVED lines=26> */
[----:B------:R-:W-:Y:S02]  /*57f0*/  FMUL.FTZ R65, R200, R51 ;  /* 0x00000033c8417220 */ /* 0x000fe40000410000 */
[C---:B------:R-:W-:Y:S02]  /*5800*/  FADD.FTZ R54, -R164.reuse, R54 ;  /* 0x00000036a4367221 */ /* 0x040fe40000010100 */
[C---:B------:R-:W-:Y:S02]  /*5810*/  FADD.FTZ R55, -R164.reuse, R55 ;  /* 0x00000037a4377221 */ /* 0x040fe40000010100 */
[C---:B------:R-:W-:Y:S02]  /*5820*/  FADD.FTZ R66, -R164.reuse, R66 ;  /* 0x00000042a4427221 */ /* 0x040fe40000010100 */
[----:B------:R-:W-:Y:S02]  /*5830*/  FADD.FTZ R67, -R164, R67 ;  /* 0x00000043a4437221 */ /* 0x000fe40000010100 */
[----:B------:R-:W-:Y:S02]  /*5840*/  FADD.FTZ R19, -R111, R12 ;  /* 0x0000000c6f137221 */ /* 0x000fe40000010100 */
[----:B------:R-:W-:Y:S02]  /*5850*/  FMUL.FTZ R12, R241, R9 ;  /* 0x00000009f10c7220 */ /* 0x000fe40000410000 */
[----:B------:R-:W-:Y:S02]  /*5860*/  FMUL.FTZ R18, R239, R13 ;  /* 0x0000000def127220 */ /* 0x000fe40000410000 */
        /* <DEDUP_REMOVED lines=67> */
[----:B------:R-:W-:Y:S02]  /*5ca0*/  IMAD.MOV.U32 R11, RZ, RZ, c[0x0][0x194] ;  /* 0x00006500ff0b7624 */ /* 0x000fe400078e00ff */
[----:B------:R-:W-:Y:S01]  /*5cb0*/  IMAD.U32 R0, R5, -0x80, RZ ;  /* 0xffffff8005007824 */ /* 0x000fe200078e00ff */
[----:B------:R-:W-:Y:S04]  /*5cc0*/  UISETP.NE.U32.AND UP0, UPT, UR8, 0x1, UPT ;  /* 0x000000010800788c */ /* 0x000fe8000bf05070 */
[C---:B------:R-:W-:Y:S01]  /*5cd0*/  LEA R4, P0, R0.reuse, R186, 0x1 ;  /* 0x000000ba00047211 */ /* 0x040fe200078008ff */
[----:B------:R-:W-:Y:S03]  /*5ce0*/  USEL UR8, UR59, 0x2000, !UP0 ;  /* 0x000020003b087887 */ /* 0x000fe6000c000000 */
[----:B------:R-:W-:Y:S01]  /*5cf0*/  LEA.HI.X.SX32 R0, R0, R187, 0x1, P0 ;  /* 0x000000bb00007211 */ /* 0x000fe200000f0eff */
[----:B------:R-:W-:Y:S02]  /*5d00*/  IMAD.MOV.U32 R186, RZ, RZ, R4 ;  /* 0x000000ffffba7224 */ /* 0x000fe400078e0004 */
[----:B------:R-:W-:Y:S02]  /*5d10*/  IADD3 R195, R195, UR8, RZ ;  /* 0x00000008c3c37c10 */ /* 0x000fe4000fffe0ff */
[----:B------:R-:W-:Y:S01]  /*5d20*/  IMAD.MOV.U32 R187, RZ, RZ, R0 ;  /* 0x000000ffffbb7224 */ /* 0x000fe200078e0000 */
[C---:B------:R-:W-:Y:S02]  /*5d30*/  LEA R4, P0, R5.reuse, R186, 0x7 ;  /* 0x000000ba05047211 */ /* 0x040fe400078038ff */
[----:B------:R-:W-:Y:S02]  /*5d40*/  IADD3 R144, R144, UR8, RZ ;  /* 0x0000000890907c10 */ /* 0x000fe4000fffe0ff */
[----:B------:R-:W-:Y:S01]  /*5d50*/  @!PT LDS RZ, [RZ] ;  /* 0x00000000fffff984 */ /* 0x000fe20000000800 */
[----:B------:R-:W-:Y:S01]  /*5d60*/  @!PT LDS RZ, [RZ] ;  /* 0x00000000fffff984 */ /* 0x000fe20000000800 */
[----:B------:R-:W-:Y:S01]  /*5d70*/  @!PT LDS RZ, [RZ] ;  /* 0x00000000fffff984 */ /* 0x000fe20000000800 */
[----:B------:R1:W-:Y:S01]  /*5d80*/  LDGSTS.E.BYPASS.LTC128B.128 [R195], [R186.64] ;  /* 0x00000000bac37fae */ /* 0x0003e2000b901d46 */
[----:B------:R-:W-:Y:S05]  /*5d90*/  LEA.HI.X R5, R5, R187, R11, 0x7, P0 ;  /* 0x000000bb05057211 */ /* 0x000fea00000f3c0b */
[----:B------:R1:W-:Y:S04]  /*5da0*/  LDGSTS.E.BYPASS.LTC128B.128 [R195+0x1000], [R4.64] ;  /* 0x0100000004c37fae */ /* 0x0003e8000b901d46 */
[----:B------:R-:W0:Y:S02]  /*5db0*/  LDGDEPBAR ;  /* 0x00000000000079af */ /* 0x000e240000000000 */
.L_x_72:
        /* <DEDUP_REMOVED lines=126> */
[----:B------:R-:W-:Y:S03]  /*65a0*/  MOV R7, c[0x0][0x374] ;  /* 0x0000dd0000077a02 */ /* 0x000fe60000000f00 */
[----:B------:R-:W-:Y:S05]  /*65b0*/  IMAD.U32 R4, R6, -0x80, RZ ;  /* 0xffffff8006047824 */ /* 0x000fea00078e00ff */
[C---:B------:R-:W-:Y:S04]  /*65c0*/  LEA R5, P0, R4.reuse, R184, 0x1 ;  /* 0x000000b804057211 */ /* 0x040fe800078008ff */
[----:B------:R-:W-:Y:S01]  /*65d0*/  LEA.HI.X.SX32 R4, R4, R185, 0x1, P0 ;  /* 0x000000b904047211 */ /* 0x000fe200000f0eff */
[----:B------:R-:W-:Y:S03]  /*65e0*/  IMAD.MOV.U32 R184, RZ, RZ, R5 ;  /* 0x000000ffffb87224 */ /* 0x000fe600078e0005 */
[----:B------:R-:W-:Y:S02]  /*65f0*/  MOV R185, R4 ;  /* 0x0000000400b97202 */ /* 0x000fe40000000f00 */
        /* <DEDUP_REMOVED lines=8> */
.L_x_73:
[----:B------:R-:W2:Y:S01]  /*6680*/  LDL R52, [R1] ;  /* 0x0000000001347983 */ /* 0x000ea20000100800 */
        /* <DEDUP_REMOVED lines=287> */
.L_x_75:
        /* <DEDUP_REMOVED lines=12> */
[----:B------:R-:W-:Y:S02]  /*7940*/  UIMAD UR4, UR33, UR12, URZ ;  /* 0x0000000c210472a4 */ /* 0x000fe4000f8e023f */
[----:B------:R-:W-:Y:S02]  /*7950*/  UIADD3 UR11, UR11, UR8, URZ ;  /* 0x000000080b0b7290 */ /* 0x000fe4000fffe03f */
[----:B------:R-:W-:Y:S02]  /*7960*/  UIMAD UR4, UR47, UR13, UR4 ;  /* 0x0000000d2f0472a4 */ /* 0x000fe4000f8e0204 */
[----:B------:R-:W-:-:S04]  /*7970*/  UIMAD.WIDE.U32 UR10, UR47, UR12, UR10 ;  /* 0x0000000c2f0a72a5 */ /* 0x000fc8000f8e000a */
[----:B------:R-:W-:Y:S02]  /*7980*/  UIADD3 UR11, UR11, UR4, URZ ;  /* 0x000000040b0b7290 */ /* 0x000fe4000fffe03f */
.L_x_76:
[----:B-1----:R-:W1:Y:S01]  /*7990*/  S2R R5, SR_TID.X ;  /* 0x0000000000057919 */ /* 0x002e620000002100 */
[----:B------:R-:W-:Y:S01]  /*79a0*/  USHF.L.U32 UR4, UR9, 0x7, URZ ;  /* 0x0000000709047899 */ /* 0x000fe2000800063f */
[----:B------:R-:W-:Y:S01]  /*79b0*/  BSSY B0, `(.L_x_77) ;  /* 0x000002a000007945 */ /* 0x000fe20003800000 */
[----:B------:R-:W-:Y:S01]  /*79c0*/  ULDC.64 UR12, c[0x0][0x3a0] ;  /* 0x0000e800000c7ab9 */ /* 0x000fe20000000a00 */
[----:B------:R-:W-:Y:S01]  /*79d0*/  BAR.SYNC.DEFER_BLOCKING 0x0 ;  /* 0x0000000000007b1d */ /* 0x000fe20000010000 */
[----:B------:R-:W-:Y:S02]  /*79e0*/  USHF.R.S32.HI UR8, URZ, 0x1f, UR4 ;  /* 0x0000001f3f087899 */ /* 0x000fe40008011404 */
[----:B------:R-:W-:Y:S01]  /*79f0*/  IMAD.U32 R13, RZ, RZ, UR4 ;  /* 0x00000004ff0d7e24 */ /* 0x000fe2000f8e00ff */
[----:B------:R-:W-:Y:S02]  /*7a00*/  UIMAD UR5, UR9, -0x80, UR5 ;  /* 0xffffff80090578a4 */ /* 0x000fe4000f8e0205 */
[----:B------:R-:W-:-:S02]  /*7a10*/  UIMAD UR12, UR8, UR12, URZ ;  /* 0x0000000c080c72a4 */ /* 0x000fc4000f8e023f */
[----:B------:R-:W-:Y:S02]  /*7a20*/  USHF.R.S32.HI UR32, URZ, 0x1f, UR54 ;  /* 0x0000001f3f207899 */ /* 0x000fe40008011436 */
[----:B------:R-:W-:-:S06]  /*7a30*/  UIMAD UR12, UR4, UR13, UR12 ;  /* 0x0000000d040c72a4 */ /* 0x000fcc000f8e020c */
[----:B------:R-:W-:Y:S01]  /*7a40*/  IMAD.U32 R3, RZ, RZ, UR12 ;  /* 0x0000000cff037e24 */ /* 0x000fe2000f8e00ff */
[----:B------:R-:W-:Y:S02]  /*7a50*/  ULDC.64 UR12, c[0x0][0x3b8] ;  /* 0x0000ee00000c7ab9 */ /* 0x000fe40000000a00 */
[----:B------:R-:W-:Y:S01]  /*7a60*/  UIMAD UR12, UR32, UR12, URZ ;  /* 0x0000000c200c72a4 */ /* 0x000fe2000f8e023f */
[----:B-1----:R-:W-:-:S03]  /*7a70*/  SHF.R.S32.HI R0, RZ, 0x1f, R5 ;  /* 0x0000001fff007819 */ /* 0x002fc60000011405 */
[----:B------:R-:W-:Y:S01]  /*7a80*/  UIMAD UR12, UR54, UR13, UR12 ;  /* 0x0000000d360c72a4 */ /* 0x000fe2000f8e020c */
[----:B------:R-:W-:Y:S01]  /*7a90*/  LEA.HI R0, R0, R5, RZ, 0x2 ;  /* 0x0000000500007211 */ /* 0x000fe200078f10ff */
[----:B------:R1:W2:Y:S03]  /*7aa0*/  LDS.128 R20, [R59+0x7000] ;  /* 0x007000003b147984 */ /* 0x0002a60000000c00 */
[----:B------:R-:W-:Y:S01]  /*7ab0*/  LOP3.LUT R4, R0, 0xfffffffc, RZ, 0xc0, !PT ;  /* 0xfffffffc00047812 */ /* 0x000fe200078ec0ff */
[----:B------:R1:W3:Y:S01]  /*7ac0*/  LDS.128 R24, [R59+0x8000] ;  /* 0x008000003b187984 */ /* 0x0002e20000000c00 */
[----:B------:R-:W-:-:S03]  /*7ad0*/  SHF.R.S32.HI R0, RZ, 0x2, R0 ;  /* 0x00000002ff007819 */ /* 0x000fc60000011400 */
[----:B------:R-:W-:Y:S01]  /*7ae0*/  IMAD.IADD R4, R5, 0x1, -R4 ;  /* 0x0000000105047824 */ /* 0x000fe200078e0a04 */
[----:B------:R1:W4:Y:S01]  /*7af0*/  LDS.128 R28, [R59+0x9000] ;  /* 0x009000003b1c7984 */ /* 0x0003220000000c00 */
[----:B------:R-:W-:Y:S02]  /*7b00*/  ISETP.GE.AND P2, PT, R0, UR5, PT ;  /* 0x0000000500007c0c */ /* 0x000fe4000bf46270 */
[----:B------:R-:W-:Y:S01]  /*7b10*/  IMAD.SHL.U32 R4, R4, 0x8, RZ ;  /* 0x0000000804047824 */ /* 0x000fe200078e00ff */
[----:B------:R-:W-:-:S04]  /*7b20*/  SHF.R.S32.HI R14, RZ, 0x1f, R0 ;  /* 0x0000001fff0e7819 */ /* 0x000fc80000011400 */
[----:B------:R-:W-:-:S05]  /*7b30*/  SHF.R.S32.HI R5, RZ, 0x1f, R4 ;  /* 0x0000001fff057819 */ /* 0x000fca0000011404 */
[----:B------:R-:W-:-:S05]  /*7b40*/  IMAD.WIDE.U32 R6, R13, c[0x0][0x3a0], R4 ;  /* 0x0000e8000d067a25 */ /* 0x000fca00078e0004 */
[----:B------:R-:W-:-:S04]  /*7b50*/  IADD3 R6, P0, R6, UR14, RZ ;  /* 0x0000000e06067c10 */ /* 0x000fc8000ff1e0ff */
[----:B------:R-:W-:Y:S01]  /*7b60*/  IADD3.X R7, R7, UR15, R3, P0, !PT ;  /* 0x0000000f07077c10 */ /* 0x000fe200087fe403 */
[----:B------:R-:W-:-:S04]  /*7b70*/  IMAD.U32 R3, RZ, RZ, UR54 ;  /* 0x00000036ff037e24 */ /* 0x000fc8000f8e00ff */
[----:B------:R-:W-:-:S05]  /*7b80*/  IMAD.WIDE.U32 R6, R3, c[0x0][0x3b8], R6 ;  /* 0x0000ee0003067a25 */ /* 0x000fca00078e0006 */
[----:B------:R-:W-:Y:S01]  /*7b90*/  IADD3 R12, R7, UR12, RZ ;  /* 0x0000000c070c7c10 */ /* 0x000fe2000fffe0ff */
[----:B------:R-:W-:Y:S05]  /*7ba0*/  @P2 BRA `(.L_x_78) ;  /* 0x000000a000002947 */ /* 0x000fea0003800000 */
[----:B-12---:R-:W1:Y:S01]  /*7bb0*/  LDS.128 R16, [R59+0x6000] ;  /* 0x006000003b107984 */ /* 0x006e620000000c00 */
        /* <DEDUP_REMOVED lines=8> */
[----:B-1----:R1:W-:Y:S04]  /*7c40*/  STG.E.128 [R10.64], R16 ;  /* 0x000000100a007986 */ /* 0x0023e8000c101d06 */
.L_x_78:
[----:B-12---:R-:W-:Y:S05]  /*7c50*/  BSYNC B0 ;  /* 0x0000000000007941 */ /* 0x006fea0003800000 */
.L_x_77:
        /* <DEDUP_REMOVED lines=13> */
[----:B------:R1:W-:Y:S02]  /*7d30*/  STG.E.128 [R6.64], R20 ;  /* 0x0000001406007986 */ /* 0x0003e4000c101d06 */
.L_x_80:
[----:B------:R-:W-:Y:S05]  /*7d40*/  BSYNC B0 ;  /* 0x0000000000007941 */ /* 0x000fea0003800000 */
.L_x_79:
        /* <DEDUP_REMOVED lines=24> */
[----:B---3--:R1:W-:Y:S04]  /*7ed0*/  STG.E.128 [R8.64], R24 ;  /* 0x0000001808007986 */ /* 0x0083e8000c101d06 */
.L_x_82:
[----:B------:R-:W-:Y:S05]  /*7ee0*/  BSYNC B0 ;  /* 0x0000000000007941 */ /* 0x000fea0003800000 */
.L_x_81:
        /* <DEDUP_REMOVED lines=10> */
[----:B----4-:R1:W-:Y:S02]  /*7f90*/  STG.E.128 [R4.64], R28 ;  /* 0x0000001c04007986 */ /* 0x0103e4000c101d06 */
.L_x_71:
[----:B------:R-:W-:Y:S05]  /*7fa0*/  BSYNC B1 ;  /* 0x0000000000017941 */ /* 0x000fea0003800000 */
.L_x_57:
        /* <DEDUP_REMOVED lines=11> */
.L_x_83:
[----:B------:R-:W-:Y:S05]  /*8060*/  EXIT ;  /* 0x000000000000794d */ /* 0x000fea0003800000 */
.L_x_85:
        /* <DEDUP_REMOVED lines=9> */
.L_x_686:


//--------------------- .text._ZN5flash44flash_bwd_dq_dk_dv_loop_seqk_parallel_kernelI23Flash_bwd_kernel_traitsILi32ELi128ELi128ELi8ELi4ELi4ELi4ELb1ELb0EN7cutlass10bfloat16_tE19Flash_kernel_traitsILi32ELi128ELi128ELi8ES3_EELb0ELb1ELb0ELb1ELb0ELb0ELb0EEEvNS_16Flash_bwd_paramsE --------------------------
	.section	.text._ZN5flash44flash_bwd_dq_dk_dv_loop_seqk_parallel_kernelI23Flash_bwd_kernel_traitsILi32ELi128ELi128ELi8ELi4ELi4ELi4ELb1ELb0EN7cutlass10bfloat16_tE19Flash_kernel_traitsILi32ELi128ELi128ELi8ES3_EELb0ELb1ELb0ELb1ELb0ELb0ELb0EEEvNS_16Flash_bwd_paramsE,"ax",@progbits
	.sectioninfo	@"SHI_REGISTERS=255"
	.align	128
        .global         _ZN5flash44flash_bwd_dq_dk_dv_loop_seqk_parallel_kernelI23Flash_bwd_kernel_traitsILi32ELi128ELi128ELi8ELi4ELi4ELi4ELb1ELb0EN7cutlass10bfloat16_tE19Flash_kernel_traitsILi32ELi128ELi128ELi8ES3_EELb0ELb1ELb0ELb1ELb0ELb0ELb0EEEvNS_16Flash_bwd_paramsE
        .type           _ZN5flash44flash_bwd_dq_dk_dv_loop_seqk_parallel_kernelI23Flash_bwd_kernel_traitsILi32ELi128ELi128ELi8ELi4ELi4ELi4ELb1ELb0EN7cutlass10bfloat16_tE19Flash_kernel_traitsILi32ELi128ELi128ELi8ES3_EELb0ELb1ELb0ELb1ELb0ELb0ELb0EEEvNS_16Flash_bwd_paramsE,@function
        .size           _ZN5flash44flash_bwd_dq_dk_dv_loop_seqk_parallel_kernelI23Flash_bwd_kernel_traitsILi32ELi128ELi128ELi8ELi4ELi4ELi4ELb1ELb0EN7cutlass10bfloat16_tE19Flash_kernel_traitsILi32ELi128ELi128ELi8ES3_EELb0ELb1ELb0ELb1ELb0ELb0ELb0EEEvNS_16Flash_bwd_paramsE,(.L_x_687 - _ZN5flash44flash_bwd_dq_dk_dv_loop_seqk_parallel_kernelI23Flash_bwd_kernel_traitsILi32ELi128ELi128ELi8ELi4ELi4ELi4ELb1ELb0EN7cutlass10bfloat16_tE19Flash_kernel_traitsILi32ELi128ELi128ELi8ES3_EELb0ELb1ELb0ELb1ELb0ELb0ELb0EEEvNS_16Flash_bwd_paramsE)
        .other          _ZN5flash44flash_bwd_dq_dk_dv_loop_seqk_parallel_kernelI23Flash_bwd_kernel_traitsILi32ELi128ELi128ELi8ELi4ELi4ELi4ELb1ELb0EN7cutlass10bfloat16_tE19Flash_kernel_traitsILi32ELi128ELi128ELi8ES3_EELb0ELb1ELb0ELb1ELb0ELb0ELb0EEEvNS_16Flash_bwd_paramsE,@"STO_CUDA_ENTRY STV_DEFAULT"
_ZN5flash44flash_bwd_dq_dk_dv_loop_seqk_parallel_kernelI23Flash_bwd_kernel_traitsILi32ELi128ELi128ELi8ELi4ELi4ELi4ELb1ELb0EN7cutlass10bfloat16_tE19Flash_kernel_traitsILi32ELi128ELi128ELi8ES3_EELb0ELb1ELb0ELb1ELb0ELb0ELb0EEEvNS_16Flash_bwd_paramsE:
.text._ZN5flash44flash_bwd_dq_dk_dv_loop_seqk_parallel_kernelI23Flash_bwd_kernel_traitsILi32ELi128ELi128ELi8ELi4ELi4ELi4ELb1ELb0EN7cutlass10bfloat16_tE19Flash_kernel_traitsILi32ELi128ELi128ELi8ES3_EELb0ELb1ELb0ELb1ELb0ELb0ELb0EEEvNS_16Flash_bwd_paramsE:
        /* <DEDUP_REMOVED lines=19> */
[----:B------:R-:W-:Y:S01]  /*0130*/  ULDC UR57, c[0x0][0x22c] ;  /* 0x00008b0000397ab9 */ /* 0x000fe20000000800 */
[----:B------:R-:W3:Y:S01]  /*0140*/  S2UR UR46, SR_CTAID.Y ;  /* 0x00000000002e79c3 */ /* 0x000ee20000002600 */
[----:B------:R-:W-:-:S02]  /*0150*/  UIMAD UR4, UR8, UR5, UR4 ;  /* 0x00000005080472a4 */ /* 0x000fc4000f8e0204 */
[----:B------:R-:W-:Y:S02]  /*0160*/  ULDC UR14, c[0x0][0x1c8] ;  /* 0x00007200000e7ab9 */ /* 0x000fe40000000800 */
[----:B------:R-:W-:Y:S02]  /*0170*/  ULDC UR9, c[0x0][0x1c0] ;  /* 0x0000700000097ab9 */ /* 0x000fe40000000800 */
[----:B------:R-:W-:Y:S02]  /*0180*/  ULDC.U8 UR11, c[0x0][0x328] ;  /* 0x0000ca00000b7ab9 */ /* 0x000fe40000000000 */
[----:B------:R-:W-:Y:S02]  /*0190*/  UISETP.NE.AND UP5, UPT, UR11, URZ, UPT ;  /* 0x0000003f0b00728c */ /* 0x000fe4000bfa5270 */
[----:B------:R-:W-:Y:S02]  /*01a0*/  ULDC UR15, c[0x0][0x214] ;  /* 0x00008500000f7ab9 */ /* 0x000fe40000000800 */
[----:B------:R-:W-:Y:S01]  /*01b0*/  ULDC UR19, c[0x0][0x224] ;  /* 0x0000890000137ab9 */ /* 0x000fe20000000800 */
[----:B-1----:R-:W-:Y:S01]  /*01c0*/  SHF.R.S32.HI R13, RZ, 0x1f, R19 ;  /* 0x0000001fff0d7819 */ /* 0x002fe20000011413 */
[----:B--2---:R-:W-:-:S02]  /*01d0*/  UIMAD UR18, UR51, UR57, URZ ;  /* 0x00000039331272a4 */ /* 0x004fc4000f8e023f */
[----:B------:R-:W-:Y:S01]  /*01e0*/  ULOP3.LUT UR5, UR51, UR14, URZ, 0x3c, !UPT ;  /* 0x0000000e33057292 */ /* 0x000fe2000f8e3c3f */
[CC--:B------:R-:W-:Y:S01]  /*01f0*/  LEA.HI R20, R13.reuse, R19.reuse, RZ, 0x3 ;  /* 0x000000130d147211 */ /* 0x0c0fe200078f18ff */
[----:B------:R-:W-:Y:S01]  /*0200*/  USHF.R.S32.HI UR8, URZ, 0x1f, UR51 ;  /* 0x0000001f3f087899 */ /* 0x000fe20008011433 */
[CC--:B------:R-:W-:Y:S01]  /*0210*/  LEA.HI R10, R13.reuse, R19.reuse, RZ, 0x2 ;  /* 0x000000130d0a7211 */ /* 0x0c0fe200078f10ff */
[----:B------:R-:W-:Y:S01]  /*0220*/  ULDC UR17, c[0x0][0x224] ;  /* 0x0000890000117ab9 */ /* 0x000fe20000000800 */
[----:B------:R-:W-:Y:S01]  /*0230*/  SHF.R.S32.HI R0, RZ, 0x3, R20 ;  /* 0x00000003ff007819 */ /* 0x000fe20000011414 */
[----:B------:R-:W-:Y:S01]  /*0240*/  ULDC UR52, c[0x0][0x1c0] ;  /* 0x0000700000347ab9 */ /* 0x000fe20000000800 */
[----:B------:R-:W-:Y:S01]  /*0250*/  LOP3.LUT R2, R10, 0xfffffffc, RZ, 0xc0, !PT ;  /* 0xfffffffc0a027812 */ /* 0x000fe200078ec0ff */
[----:B------:R-:W-:Y:S01]  /*0260*/  ULDC UR13, c[0x0][0x1c0] ;  /* 0x00007000000d7ab9 */ /* 0x000fe20000000800 */
[----:B------:R-:W-:Y:S01]  /*0270*/  LEA.HI R4, R13, R19, RZ, 0x4 ;  /* 0x000000130d047211 */ /* 0x000fe200078f20ff */
[----:B------:R-:W-:Y:S01]  /*0280*/  IMAD.SHL.U32 R0, R0, 0x40, RZ ;  /* 0x0000004000007824 */ /* 0x000fe200078e00ff */
[----:B------:R-:W-:Y:S01]  /*0290*/  LOP3.LUT R5, R20, 0xfffffff8, RZ, 0xc0, !PT ;  /* 0xfffffff814057812 */ /* 0x000fe200078ec0ff */
[----:B------:R-:W-:Y:S01]  /*02a0*/  IMAD.IADD R9, R19, 0x1, -R2 ;  /* 0x0000000113097824 */ /* 0x000fe200078e0a02 */
[----:B------:R-:W-:Y:S01]  /*02b0*/  SHF.R.S32.HI R6, RZ, 0x4, R4 ;  /* 0x00000004ff067819 */ /* 0x000fe20000011404 */
[----:B------:R-:W-:Y:S01]  /*02c0*/  UIMAD.WIDE UR52, UR57, UR52, URZ ;  /* 0x00000034393472a5 */ /* 0x000fe2000f8e023f */
[----:B------:R-:W-:Y:S01]  /*02d0*/  LOP3.LUT R0, R0, 0xc0, RZ, 0xc0, !PT ;  /* 0x000000c000007812 */ /* 0x000fe200078ec0ff */
[----:B------:R-:W-:Y:S01]  /*02e0*/  IMAD.SHL.U32 R228, R9, 0x8, RZ ;  /* 0x0000000809e47824 */ /* 0x000fe200078e00ff */
[----:B------:R-:W-:Y:S01]  /*02f0*/  LEA.HI R2, R4, R6, RZ, 0x1 ;  /* 0x0000000604027211 */ /* 0x000fe200078f08ff */
[----:B------:R-:W-:Y:S01]  /*0300*/  IMAD.IADD R5, R19, 0x1, -R5 ;  /* 0x0000000113057824 */ /* 0x000fe200078e0a05 */
[----:B------:R-:W-:Y:S01]  /*0310*/  SHF.R.U32.HI R3, RZ, 0x3, R0 ;  /* 0x00000003ff037819 */ /* 0x000fe20000011600 */
[----:B---3--:R-:W-:Y:S01]  /*0320*/  UIMAD.WIDE.U32 UR60, UR46, UR19, URZ ;  /* 0x000000132e3c72a5 */ /* 0x008fe2000f8e003f */
[----:B------:R-:W-:Y:S01]  /*0330*/  LOP3.LUT R0, R0, 0x18, R228, 0xf8, !PT ;  /* 0x0000001800007812 */ /* 0x000fe200078ef8e4 */
[----:B------:R-:W-:Y:S01]  /*0340*/  UIMAD UR57, UR57, UR13, URZ ;  /* 0x0000000d393972a4 */ /* 0x000fe2000f8e023f */
[----:B------:R-:W-:Y:S01]  /*0350*/  LOP3.LUT R2, R2, 0xfffffffe, RZ, 0xc0, !PT ;  /* 0xfffffffe02027812 */ /* 0x000fe200078ec0ff */
[----:B------:R-:W-:Y:S01]  /*0360*/  ULDC UR16, c[0x0][0x1c0] ;  /* 0x0000700000107ab9 */ /* 0x000fe20000000800 */
[----:B------:R-:W-:Y:S01]  /*0370*/  LOP3.LUT R7, R0, R3, RZ, 0x3c, !PT ;  /* 0x0000000300077212 */ /* 0x000fe200078e3cff */
[----:B------:R-:W-:Y:S01]  /*0380*/  ULDC.U8 UR12, c[0x0][0x3d0] ;  /* 0x0000f400000c7ab9 */ /* 0x000fe20000000000 */
[----:B------:R-:W-:Y:S01]  /*0390*/  LOP3.LUT R0, R4, 0xfffffff0, RZ, 0xc0, !PT ;  /* 0xfffffff004007812 */ /* 0x000fe200078ec0ff */
[----:B------:R-:W-:Y:S01]  /*03a0*/  IMAD.IADD R14, R6, 0x1, -R2 ;  /* 0x00000001060e7824 */ /* 0x000fe200078e0a02 */
[----:B------:R-:W-:Y:S01]  /*03b0*/  LEA.HI R8, R5, R5, RZ, 0x1 ;  /* 0x0000000505087211 */ /* 0x000fe200078f08ff */
[----:B------:R-:W-:Y:S01]  /*03c0*/  ULDC.64 UR6, c[0x0][0x118] ;  /* 0x0000460000067ab9 */ /* 0x000fe20000000a00 */
[-C--:B------:R-:W-:Y:S01]  /*03d0*/  LEA.HI R3, R13, R19.reuse, RZ, 0x7 ;  /* 0x000000130d037211 */ /* 0x080fe200078f38ff */
[----:B------:R-:W-:Y:S01]  /*03e0*/  IMAD.IADD R0, R19, 0x1, -R0 ;  /* 0x0000000113007824 */ /* 0x000fe200078e0a00 */
[----:B------:R-:W-:Y:S01]  /*03f0*/  LOP3.LUT R2, R8, 0x3fffffe, RZ, 0xc0, !PT ;  /* 0x03fffffe08027812 */ /* 0x000fe200078ec0ff */
[----:B------:R-:W-:Y:S01]  /*0400*/  UISETP.NE.AND UP6, UPT, UR12, URZ, UPT ;  /* 0x0000003f0c00728c */ /* 0x000fe2000bfc5270 */
[----:B------:R-:W-:Y:S01]  /*0410*/  SHF.R.S32.HI R11, RZ, 0x7, R3 ;  /* 0x00000007ff0b7819 */ /* 0x000fe20000011403 */
[----:B------:R-:W-:Y:S01]  /*0420*/  UIMAD.WIDE.U32 UR58, UR52, UR60, URZ ;  /* 0x0000003c343a72a5 */ /* 0x000fe2000f8e003f */
[----:B------:R-:W-:Y:S01]  /*0430*/  SHF.R.S32.HI R6, RZ, 0x1f, R0 ;  /* 0x0000001fff067819 */ /* 0x000fe20000011400 */
[----:B------:R-:W-:Y:S01]  /*0440*/  IMAD.IADD R3, R5, 0x1, -R2 ;  /* 0x0000000105037824 */ /* 0x000fe200078e0a02 */
[-C--:B------:R-:W-:Y:S01]  /*0450*/  LEA.HI R4, R0, R0.reuse, RZ, 0x1 ;  /* 0x0000000000047211 */ /* 0x080fe200078f08ff */
[----:B------:R-:W-:Y:S01]  /*0460*/  IMAD R2, R11, 0x8, R14 ;  /* 0x000000080b027824 */ /* 0x000fe200078e020e */
[----:B------:R-:W-:Y:S01]  /*0470*/  LEA.HI R12, R6, R0, RZ, 0x3 ;  /* 0x00000000060c7211 */ /* 0x000fe200078f18ff */
[----:B------:R-:W-:Y:S01]  /*0480*/  USHF.L.U32 UR32, UR57, 0x3, URZ ;  /* 0x0000000339207899 */ /* 0x000fe2000800063f */
[----:B------:R-:W-:Y:S01]  /*0490*/  SHF.R.S32.HI R15, RZ, 0x2, R10 ;  /* 0x00000002ff0f7819 */ /* 0x000fe2000001140a */
[----:B------:R-:W-:Y:S01]  /*04a0*/  IMAD R146, R2, 0x8, R3 ;  /* 0x0000000802927824 */ /* 0x000fe200078e0203 */
[----:B------:R-:W-:Y:S01]  /*04b0*/  LOP3.LUT R3, R4, 0x7fffffe, RZ, 0xc0, !PT ;  /* 0x07fffffe04037812 */ /* 0x000fe200078ec0ff */
[----:B------:R-:W-:Y:S01]  /*04c0*/  USHF.L.U32 UR31, UR57, 0x4, URZ ;  /* 0x00000004391f7899 */ /* 0x000fe2000800063f */
[----:B------:R-:W-:Y:S01]  /*04d0*/  LOP3.LUT R2, R12, 0xfffffff8, RZ, 0xc0, !PT ;  /* 0xfffffff80c027812 */ /* 0x000fe200078ec0ff */
[----:B------:R-:W-:Y:S01]  /*04e0*/  UIMAD UR30, UR57, 0x18, URZ ;  /* 0x00000018391e78a4 */ /* 0x000fe2000f8e023f */
[----:B------:R-:W-:Y:S01]  /*04f0*/  LEA.HI R6, R13, R19, RZ, 0x5 ;  /* 0x000000130d067211 */ /* 0x000fe200078f28ff */
[C---:B------:R-:W-:Y:S01]  /*0500*/  IMAD.IADD R17, R0.reuse, 0x1, -R3 ;  /* 0x0000000100117824 */ /* 0x040fe200078e0a03 */
[----:B------:R-:W-:Y:S01]  /*0510*/  USHF.L.U32 UR29, UR57, 0x5, URZ ;  /* 0x00000005391d7899 */ /* 0x000fe2000800063f */
[----:B------:R-:W-:Y:S01]  /*0520*/  IMAD.IADD R16, R0, 0x1, -R2 ;  /* 0x0000000100107824 */ /* 0x000fe200078e0a02 */
[----:B------:R-:W-:Y:S01]  /*0530*/  LEA.HI R0, R10, R15, RZ, 0x1 ;  /* 0x0000000f0a007211 */ /* 0x000fe200078f08ff */
[----:B------:R-:W-:Y:S01]  /*0540*/  UIMAD UR28, UR57, 0x28, URZ ;  /* 0x00000028391c78a4 */ /* 0x000fe2000f8e023f */
[----:B------:R-:W-:Y:S01]  /*0550*/  SHF.R.S32.HI R18, RZ, 0x5, R6 ;  /* 0x00000005ff127819 */ /* 0x000fe20000011406 */
[----:B------:R-:W-:Y:S01]  /*0560*/  UIMAD UR27, UR57, 0x30, URZ ;  /* 0x00000030391b78a4 */ /* 0x000fe2000f8e023f */
[----:B------:R-:W-:Y:S01]  /*0570*/  LOP3.LUT R0, R0, 0x7fffffe, RZ, 0xc0, !PT ;  /* 0x07fffffe00007812 */ /* 0x000fe200078ec0ff */
[----:B------:R-:W-:Y:S01]  /*0580*/  UIMAD UR26, UR57, 0x38, URZ ;  /* 0x00000038391a78a4 */ /* 0x000fe2000f8e023f */
[----:B------:R-:W-:Y:S01]  /*0590*/  SHF.R.S32.HI R2, RZ, 0x1f, R10 ;  /* 0x0000001fff027819 */ /* 0x000fe2000001140a */
[----:B------:R-:W-:-:S02]  /*05a0*/  USHF.L.U32 UR25, UR57, 0x6, URZ ;  /* 0x0000000639197899 */ /* 0x000fc4000800063f */
[C---:B------:R-:W-:Y:S01]  /*05b0*/  IMAD.IADD R0, R15.reuse, 0x1, -R0 ;  /* 0x000000010f007824 */ /* 0x040fe200078e0a00 */
[----:B------:R-:W-:Y:S01]  /*05c0*/  LEA.HI R2, R2, R15, RZ, 0x3 ;  /* 0x0000000f02027211 */ /* 0x000fe200078f18ff */
[----:B------:R-:W-:Y:S02]  /*05d0*/  UIMAD UR24, UR57, 0x48, URZ ;  /* 0x00000048391878a4 */ /* 0x000fe4000f8e023f */
[----:B------:R-:W-:Y:S01]  /*05e0*/  IMAD R0, R18, 0x8, R0 ;  /* 0x0000000812007824 */ /* 0x000fe200078e0200 */
[----:B------:R-:W-:Y:S02]  /*05f0*/  UIMAD UR23, UR57, 0x50, URZ ;  /* 0x00000050391778a4 */ /* 0x000fe4000f8e023f */
[----:B------:R-:W-:Y:S01]  /*0600*/  UIMAD UR22, UR57, 0x58, URZ ;  /* 0x00000058391678a4 */ /* 0x000fe2000f8e023f */
[----:B------:R-:W-:Y:S01]  /*0610*/  IMAD.U32 R3, R0, 0x20, R7 ;  /* 0x0000002000037824 */ /* 0x000fe200078e0007 */
[----:B------:R-:W-:Y:S01]  /*0620*/  LOP3.LUT R0, R2, 0xfffffff8, RZ, 0xc0, !PT ;  /* 0xfffffff802007812 */ /* 0x000fe200078ec0ff */
[----:B------:R-:W-:Y:S01]  /*0630*/  IMAD.U32 R7, RZ, RZ, UR4 ;  /* 0x00000004ff077e24 */ /* 0x000fe2000f8e00ff */
[----:B------:R-:W-:Y:S01]  /*0640*/  SHF.R.S32.HI R2, RZ, 0x1, R4 ;  /* 0x00000001ff027819 */ /* 0x000fe20000011404 */
[----:B------:R-:W-:Y:S01]  /*0650*/  UIMAD UR4, UR46, UR9, UR51 ;  /* 0x000000092e0472a4 */ /* 0x000fe2000f8e0233 */
[----:B------:R1:W-:Y:S01]  /*0660*/  STL [R1+0x10], R3 ;  /* 0x0000100301007387 */ /* 0x0003e20000100800 */
[----:B------:R-:W-:Y:S01]  /*0670*/  IMAD.IADD R0, R15, 0x1, -R0 ;  /* 0x000000010f007824 */ /* 0x000fe200078e0a00 */
[----:B------:R-:W-:-:S02]  /*0680*/  USHF.L.U32 UR9, UR46, 0x7, URZ ;  /* 0x000000072e097899 */ /* 0x000fc4000800063f */
[----:B------:R2:W-:Y:S01]  /*0690*/  STL [R1+0x4c], R7 ;  /* 0x00004c0701007387 */ /* 0x0005e20000100800 */
[----:B------:R-:W-:Y:S01]  /*06a0*/  UIMAD UR4, UR4, UR17, URZ ;  /* 0x00000011040472a4 */ /* 0x000fe2000f8e023f */
[C---:B------:R-:W-:Y:S01]  /*06b0*/  LEA.HI R10, R0.reuse, R0, RZ, 0x1 ;  /* 0x00000000000a7211 */ /* 0x040fe200078f08ff */
[----:B------:R-:W-:Y:S01]  /*06c0*/  UIMAD UR21, UR57, 0x60, URZ ;  /* 0x00000060391578a4 */ /* 0x000fe2000f8e023f */
[C---:B------:R-:W-:Y:S01]  /*06d0*/  LOP3.LUT P5, RZ, R0.reuse, 0x2, RZ, 0xc0, !PT ;  /* 0x0000000200ff7812 */ /* 0x040fe200078ac0ff */
[----:B------:R-:W-:Y:S01]  /*06e0*/  UIMAD UR20, UR57, 0x68, URZ ;  /* 0x00000068391478a4 */ /* 0x000fe2000f8e023f */
[----:B------:R-:W-:Y:S01]  /*06f0*/  LOP3.LUT P4, RZ, R0, 0x4, RZ, 0xc0, !PT ;  /* 0x0000000400ff7812 */ /* 0x000fe2000788c0ff */
[----:B------:R-:W-:Y:S01]  /*0700*/  UMOV UR56, 0xffffe000 ;  /* 0xffffe00000387882 */ /* 0x000fe20000000000 */
[----:B------:R-:W-:Y:S02]  /*0710*/  SEL R182, R153, 0xffffffe0, !P5 ;  /* 0xffffffe099b67807 */ /* 0x000fe40006800000 */
[----:B-1----:R-:W-:-:S02]  /*0720*/  SHF.R.S32.HI R3, RZ, 0x1f, R4 ;  /* 0x0000001fff037819 */ /* 0x002fc40000011404 */
[----:B------:R-:W-:Y:S02]  /*0730*/  LOP3.LUT R4, R0, 0x1, RZ, 0xc0, !PT ;  /* 0x0000000100047812 */ /* 0x000fe400078ec0ff */
[----:B------:R-:W-:Y:S01]  /*0740*/  LEA.HI R3, R3, R2, RZ, 0x2 ;  /* 0x0000000203037211 */ /* 0x000fe200078f10ff */
[----:B--2---:R-:W-:Y:S01]  /*0750*/  IMAD.SHL.U32 R7, R9, 0x2, RZ ;  /* 0x0000000209077824 */ /* 0x004fe200078e00ff */
[----:B------:R-:W-:Y:S01]  /*0760*/  ISETP.NE.U32.AND P6, PT, R4, 0x1, PT ;  /* 0x000000010400780c */ /* 0x000fe20003fc5070 */
[----:B------:R-:W-:Y:S01]  /*0770*/  IMAD.U32 R4, RZ, RZ, UR18 ;  /* 0x00000012ff047e24 */ /* 0x000fe2000f8e00ff */
[----:B------:R-:W-:Y:S02]  /*0780*/  LOP3.LUT R3, R3, 0xfffffffc, RZ, 0xc0, !PT ;  /* 0xfffffffc03037812 */ /* 0x000fe400078ec0ff */
[----:B------:R-:W-:Y:S02]  /*0790*/  SEL R181, R181, 0x10, !P6 ;  /* 0x00000010b5b57807 */ /* 0x000fe40007000000 */
[----:B------:R1:W-:Y:S01]  /*07a0*/  STL [R1+0x48], R4 ;  /* 0x0000480401007387 */ /* 0x0003e20000100800 */
[----:B------:R-:W-:Y:S01]  /*07b0*/  IMAD.IADD R15, R2, 0x1, -R3 ;  /* 0x00000001020f7824 */ /* 0x000fe200078e0a03 */
[----:B------:R-:W-:-:S02]  /*07c0*/  SHF.R.S32.HI R2, RZ, 0x1f, R6 ;  /* 0x0000001fff027819 */ /* 0x000fc40000011406 */
[----:B------:R-:W-:Y:S02]  /*07d0*/  LOP3.LUT R3, R6, 0xffffffe0, RZ, 0xc0, !PT ;  /* 0xffffffe006037812 */ /* 0x000fe400078ec0ff */
[----:B------:R-:W-:-:S03]  /*07e0*/  LEA.HI R2, R2, R18, RZ, 0x2 ;  /* 0x0000001202027211 */ /* 0x000fc600078f10ff */
[----:B------:R-:W-:Y:S01]  /*07f0*/  IMAD.IADD R6, R19, 0x1, -R3 ;  /* 0x0000000113067824 */ /* 0x000fe200078e0a03 */
[----:B------:R-:W-:Y:S02]  /*0800*/  LOP3.LUT R3, R2, 0xfffffffc, RZ, 0xc0, !PT ;  /* 0xfffffffc02037812 */ /* 0x000fe400078ec0ff */
[----:B------:R-:W-:Y:S02]  /*0810*/  SHF.R.S32.HI R2, RZ, 0x1, R8 ;  /* 0x00000001ff027819 */ /* 0x000fe40000011408 */
[----:B------:R-:W-:Y:S01]  /*0820*/  SHF.R.S32.HI R9, RZ, 0x1f, R6 ;  /* 0x0000001fff097819 */ /* 0x000fe20000011406 */
[----:B------:R-:W-:Y:S01]  /*0830*/  IMAD.IADD R158, R18, 0x1, -R3 ;  /* 0x00000001129e7824 */ /* 0x000fe200078e0a03 */
[----:B------:R-:W-:Y:S01]  /*0840*/  LOP3.LUT R3, R10, 0x3fffffe, RZ, 0xc0, !PT ;  /* 0x03fffffe0a037812 */ /* 0x000fe200078ec0ff */
[----:B------:R2:W-:Y:S01]  /*0850*/  STL [R1+0x2c], R6 ;  /* 0x00002c0601007387 */ /* 0x0005e20000100800 */
[----:B------:R-:W-:Y:S01]  /*0860*/  LEA.HI R9, R9, R6, RZ, 0x2 ;  /* 0x0000000609097211 */ /* 0x000fe200078f10ff */
[----:B------:R-:W-:Y:S01]  /*0870*/  IMAD R18, R11, 0x2000, R7 ;  /* 0x000020000b127824 */ /* 0x000fe200078e0207 */
[----:B------:R-:W-:Y:S01]  /*0880*/  LOP3.LUT P0, RZ, R2, 0x2, RZ, 0xc0, !PT ;  /* 0x0000000202ff7812 */ /* 0x000fe2000780c0ff */
[----:B------:R-:W-:-:S02]  /*0890*/  IMAD.IADD R13, R0, 0x1, -R3 ;  /* 0x00000001000d7824 */ /* 0x000fc400078e0a03 */
[----:B------:R-:W-:Y:S01]  /*08a0*/  IMAD.SHL.U32 R3, R0, 0x40, RZ ;  /* 0x0000004000037824 */ /* 0x000fe200078e00ff */
[----:B------:R-:W-:Y:S01]  /*08b0*/  SEL R145, R153, 0xffffffe0, !P0 ;  /* 0xffffffe099917807 */ /* 0x000fe20004000000 */
[----:B-1----:R-:W-:Y:S02]  /*08c0*/  IMAD.SHL.U32 R4, R5, 0x40, RZ ;  /* 0x0000004005047824 */ /* 0x002fe400078e00ff */
[----:B------:R-:W-:Y:S01]  /*08d0*/  IMAD.U32 R5, RZ, RZ, UR5 ;  /* 0x00000005ff057e24 */ /* 0x000fe2000f8e00ff */
[----:B------:R-:W-:Y:S01]  /*08e0*/  USHF.R.S32.HI UR5, URZ, 0x1f, UR19 ;  /* 0x0000001f3f057899 */ /* 0x000fe20008011413 */
[----:B------:R-:W-:Y:S01]  /*08f0*/  IMAD.SHL.U32 R0, R158, 0x10, RZ ;  /* 0x000000109e007824 */ /* 0x000fe200078e00ff */
[----:B------:R-:W-:Y:S01]  /*0900*/  LOP3.LUT R8, R4, 0x1c0, RZ, 0xc0, !PT ;  /* 0x000001c004087812 */ /* 0x000fe200078ec0ff */
[----:B------:R-:W-:Y:S01]  /*0910*/  UIMAD UR19, UR57, 0x70, URZ ;  /* 0x00000070391378a4 */ /* 0x000fe2000f8e023f */
[----:B------:R1:W-:Y:S01]  /*0920*/  STL [R1+0x44], R5 ;  /* 0x0000440501007387 */ /* 0x0003e20000100800 */
[----:B------:R-:W-:Y:S01]  /*0930*/  SHF.R.S32.HI R4, RZ, 0x3, R12 ;  /* 0x00000003ff047819 */ /* 0x000fe2000001140c */
[----:B------:R-:W-:Y:S01]  /*0940*/  UIMAD UR5, UR5, UR46, URZ ;  /* 0x0000002e050572a4 */ /* 0x000fe2000f8e023f */
[----:B------:R-:W-:-:S02]  /*0950*/  LEA.HI.SX32 R21, R9, R0, 0x1e ;  /* 0x0000000009157211 */ /* 0x000fc400078ff2ff */
[----:B------:R-:W-:Y:S01]  /*0960*/  LOP3.LUT R0, R8, 0x30, R0, 0xf8, !PT ;  /* 0x0000003008007812 */ /* 0x000fe200078ef800 */
[----:B------:R-:W-:Y:S02]  /*0970*/  IMAD R9, R4, 0x8, R17 ;  /* 0x0000000804097824 */ /* 0x000fe400078e0211 */
[----:B------:R-:W-:Y:S01]  /*0980*/  STL [R1+0x1c], R21 ;  /* 0x00001c1501007387 */ /* 0x000fe20000100800 */
[----:B--2---:R-:W-:Y:S02]  /*0990*/  IMAD.SHL.U32 R6, R2, 0x40, RZ ;  /* 0x0000004002067824 */ /* 0x004fe400078e00ff */
[----:B------:R-:W-:-:S04]  /*09a0*/  IMAD.SHL.U32 R2, R158, 0x400, RZ ;  /* 0x000004009e027824 */ /* 0x000fc800078e00ff */
[----:B------:R-:W-:Y:S01]  /*09b0*/  IMAD R147, R4, 0x200, R2 ;  /* 0x0000020004937824 */ /* 0x000fe200078e0202 */
[----:B-1----:R-:W-:Y:S02]  /*09c0*/  LOP3.LUT R5, R3, 0x1c0, RZ, 0xc0, !PT ;  /* 0x000001c003057812 */ /* 0x002fe400078ec0ff */
[----:B------:R-:W-:Y:S02]  /*09d0*/  LOP3.LUT R3, R6, 0xc0, RZ, 0xc0, !PT ;  /* 0x000000c006037812 */ /* 0x000fe400078ec0ff */
[----:B------:R-:W-:Y:S02]  /*09e0*/  LEA.HI R5, R5, R5, RZ, 0x1d ;  /* 0x0000000505057211 */ /* 0x000fe400078fe8ff */
[----:B------:R-:W-:Y:S02]  /*09f0*/  LOP3.LUT R4, R3, 0x8, R20, 0xf8, !PT ;  /* 0x0000000803047812 */ /* 0x000fe400078ef814 */
[----:B------:R-:W-:Y:S01]  /*0a00*/  IADD3 R18, R5, R18, R2 ;  /* 0x0000001205127210 */ /* 0x000fe20007ffe002 */
[----:B------:R-:W-:Y:S01]  /*0a10*/  IMAD.U32 R5, RZ, RZ, UR8 ;  /* 0x00000008ff057e24 */ /* 0x000fe2000f8e00ff */
[----:B------:R-:W-:Y:S01]  /*0a20*/  LOP3.LUT R2, R0, 0x8, R20, 0xf8, !PT ;  /* 0x0000000800027812 */ /* 0x000fe200078ef814 */
[----:B------:R-:W-:Y:S01]  /*0a30*/  USHF.R.S32.HI UR8, URZ, 0x1f, UR46 ;  /* 0x0000001f3f087899 */ /* 0x000fe2000801142e */
[----:B------:R-:W-:Y:S01]  /*0a40*/  SHF.R.U32.HI R0, RZ, 0x3, R8 ;  /* 0x00000003ff007819 */ /* 0x000fe20000011608 */
[----:B------:R-:W-:Y:S01]  /*0a50*/  IMAD.SHL.U32 R187, R18, 0x2, RZ ;  /* 0x0000000212bb7824 */ /* 0x000fe200078e00ff */
[----:B------:R-:W-:-:S02]  /*0a60*/  SHF.R.U32.HI R3, RZ, 0x3, R3 ;  /* 0x00000003ff037819 */ /* 0x000fc40000011603 */
[----:B------:R-:W-:Y:S01]  /*0a70*/  LOP3.LUT R5, R2, R0, RZ, 0x3c, !PT ;  /* 0x0000000002057212 */ /* 0x000fe200078e3cff */
[----:B------:R-:W-:Y:S01]  /*0a80*/  IMAD.U32 R0, RZ, RZ, UR9 ;  /* 0x00000009ff007e24 */ /* 0x000fe2000f8e00ff */
[----:B------:R-:W-:Y:S01]  /*0a90*/  USHF.R.S32.HI UR9, URZ, 0x1f, UR51 ;  /* 0x0000001f3f097899 */ /* 0x000fe20008011433 */
[----:B------:R-:W-:Y:S01]  /*0aa0*/  LOP3.LUT R3, R4, R3, RZ, 0x3c, !PT ;  /* 0x0000000304037212 */ /* 0x000fe200078e3cff */
[----:B------:R-:W-:Y:S01]  /*0ab0*/  IMAD.U32 R4, RZ, RZ, UR8 ;  /* 0x00000008ff047e24 */ /* 0x000fe2000f8e00ff */
[----:B------:R-:W-:Y:S01]  /*0ac0*/  IADD3 R0, R21, -0x80, RZ ;  /* 0xffffff8015007810 */ /* 0x000fe20007ffe0ff */
[----:B------:R-:W-:Y:S01]  /*0ad0*/  IMAD R2, R158, 0x200, R7 ;  /* 0x000002009e027824 */ /* 0x000fe200078e0207 */
[----:B------:R-:W-:Y:S01]  /*0ae0*/  @!UP5 UIMAD UR8, UR46, UR16, UR51 ;  /* 0x000000102e08d2a4 */ /* 0x000fe2000f8e0233 */
[----:B------:R-:W-:Y:S01]  /*0af0*/  IMAD.U32 R4, RZ, RZ, UR9 ;  /* 0x00000009ff047e24 */ /* 0x000fe2000f8e00ff */
[----:B------:R-:W-:Y:S01]  /*0b00*/  @UP5 UIMAD UR9, UR46, UR15, URZ ;  /* 0x0000000f2e0952a4 */ /* 0x000fe2000f8e023f */
[----:B------:R-:W-:Y:S01]  /*0b10*/  IMAD R13, R13, 0x20, R2 ;  /* 0x000000200d0d7824 */ /* 0x000fe200078e0202 */
[----:B------:R-:W-:Y:S01]  /*0b20*/  SHF.R.S32.HI R2, RZ, 0x1f, R0 ;  /* 0x0000001fff027819 */ /* 0x000fe20000011400 */
[----:B------:R-:W-:Y:S01]  /*0b30*/  IMAD.U32 R146, R146, 0x20, R3 ;  /* 0x0000002092927824 */ /* 0x000fe200078e0003 */
[----:B------:R-:W-:Y:S01]  /*0b40*/  @!UP5 UIMAD UR8, UR8, UR15, URZ ;  /* 0x0000000f0808d2a4 */ /* 0x000fe2000f8e023f */
[----:B------:R-:W-:Y:S01]  /*0b50*/  IMAD.U32 R3, RZ, RZ, UR4 ;  /* 0x00000004ff037e24 */ /* 0x000fe2000f8e00ff */
[----:B------:R-:W-:Y:S01]  /*0b60*/  SHF.L.U64.HI R2, R0, 0x2, R2 ;  /* 0x0000000200027819 */ /* 0x000fe20000010202 */
[----:B------:R-:W-:Y:S01]  /*0b70*/  IMAD.U32 R4, RZ, RZ, UR9 ;  /* 0x00000009ff047e24 */ /* 0x000fe2000f8e00ff */
[----:B------:R-:W-:Y:S01]  /*0b80*/  USHF.R.S32.HI UR4, URZ, 0x1f, UR18 ;  /* 0x0000001f3f047899 */ /* 0x000fe20008011412 */
[----:B------:R-:W-:Y:S01]  /*0b90*/  IMAD.U32 R0, RZ, RZ, UR5 ;  /* 0x00000005ff007e24 */ /* 0x000fe2000f8e00ff */
[----:B------:R-:W-:Y:S01]  /*0ba0*/  UIMAD UR5, UR53, UR60, URZ ;  /* 0x0000003c350572a4 */ /* 0x000fe2000f8e023f */
[C---:B------:R-:W-:Y:S01]  /*0bb0*/  IADD3 R180, R187.reuse, 0x40, RZ ;  /* 0x00000040bbb47810 */ /* 0x040fe20007ffe0ff */
[----:B------:R-:W-:Y:S01]  /*0bc0*/  STL [R1+0x40], R4 ;  /* 0x0000400401007387 */ /* 0x000fe20000100800 */
[C---:B------:R-:W-:Y:S01]  /*0bd0*/  @P4 IADD3 R180, R187.reuse, -0x40, RZ ;  /* 0xffffffc0bbb44810 */ /* 0x040fe20007ffe0ff */
[----:B------:R-:W-:Y:S01]  /*0be0*/  IMAD.IADD R185, R187, 0x1, R181 ;  /* 0x00000001bbb97824 */ /* 0x000fe200078e02b5 */
[----:B------:R-:W-:Y:S01]  /*0bf0*/  UIMAD UR18, UR57, 0x78, URZ ;  /* 0x00000078391278a4 */ /* 0x000fe2000f8e023f */
[----:B------:R1:W-:Y:S01]  /*0c00*/  STL [R1+0x3c], R3 ;  /* 0x00003c0301007387 */ /* 0x0003e20000100800 */
[----:B------:R-:W-:-:S02]  /*0c10*/  IMAD R145, R146, 0x2, R145 ;  /* 0x0000000292917824 */ /* 0x000fc400078e0291 */
[----:B------:R-:W-:Y:S01]  /*0c20*/  IMAD.IADD R181, R181, 0x1, R180 ;  /* 0x00000001b5b57824 */ /* 0x000fe200078e02b4 */
[----:B------:R2:W-:Y:S01]  /*0c30*/  STL [R1+0x18], R2 ;  /* 0x0000180201007387 */ /* 0x0005e20000100800 */
[--C-:B------:R-:W-:Y:S02]  /*0c40*/  IMAD.IADD R186, R187, 0x1, R182.reuse ;  /* 0x00000001bbba7824 */ /* 0x100fe400078e02b6 */
[----:B------:R-:W-:Y:S01]  /*0c50*/  IMAD.IADD R184, R185, 0x1, R182 ;  /* 0x00000001b9b87824 */ /* 0x000fe200078e02b6 */
[----:B------:R3:W-:Y:S01]  /*0c60*/  STL [R1+0x38], R0 ;  /* 0x0000380001007387 */ /* 0x0007e20000100800 */
[----:B------:R-:W-:Y:S02]  /*0c70*/  IMAD.IADD R183, R182, 0x1, R180 ;  /* 0x00000001b6b77824 */ /* 0x000fe400078e02b4 */
[----:B------:R-:W-:Y:S02]  /*0c80*/  IMAD.SHL.U32 R146, R146, 0x2, RZ ;  /* 0x0000000292927824 */ /* 0x000fe400078e00ff */
[----:B------:R-:W-:-:S02]  /*0c90*/  IMAD.IADD R182, R182, 0x1, R181 ;  /* 0x00000001b6b67824 */ /* 0x000fc400078e02b5 */
        /* <DEDUP_REMOVED lines=13> */
[----:B------:R2:W-:Y:S01]  /*0d70*/  STL [R1+0x14], R4 ;  /* 0x0000140401007387 */ /* 0x0005e20000100800 */
[----:B------:R-:W-:Y:S02]  /*0d80*/  SEL R148, R148, 0xffffffc0, !P2 ;  /* 0xffffffc094947807 */ /* 0x000fe40005000000 */
[----:B------:R-:W-:Y:S02]  /*0d90*/  LOP3.LUT R2, R2, 0x8, RZ, 0xc0, !PT ;  /* 0x0000000802027812 */ /* 0x000fe400078ec0ff */
[----:B------:R-:W-:-:S04]  /*0da0*/  LOP3.LUT P0, RZ, R15, 0x2, RZ, 0xc0, !PT ;  /* 0x000000020fff7812 */ /* 0x000fc8000780c0ff */
[----:B------:R-:W-:Y:S01]  /*0db0*/  SEL R153, R153, 0xffffffe0, !P0 ;  /* 0xffffffe099997807 */ /* 0x000fe20004000000 */
[----:B-1----:R-:W-:Y:S01]  /*0dc0*/  IMAD.U32 R3, RZ, RZ, UR5 ;  /* 0x00000005ff037e24 */ /* 0x002fe2000f8e00ff */
[----:B------:R-:W-:Y:S01]  /*0dd0*/  USHF.R.S32.HI UR5, URZ, 0x1f, UR4 ;  /* 0x0000001f3f057899 */ /* 0x000fe20008011404 */
[----:B------:R-:W-:Y:S01]  /*0de0*/  IMAD.U32 R3, RZ, RZ, UR4 ;  /* 0x00000004ff037e24 */ /* 0x000fe2000f8e00ff */
[----:B------:R-:W-:-:S04]  /*0df0*/  SHF.R.U32.HI R3, RZ, 0x3, R0 ;  /* 0x00000003ff037819 */ /* 0x000fc80000011600 */
[----:B------:R-:W-:Y:S01]  /*0e00*/  LOP3.LUT R8, R3, R0, R2, 0x1e, !PT ;  /* 0x0000000003087212 */ /* 0x000fe200078e1e02 */
[----:B------:R-:W-:Y:S02]  /*0e10*/  IMAD.SHL.U32 R0, R16, 0x40, RZ ;  /* 0x0000004010007824 */ /* 0x000fe400078e00ff */
[C---:B------:R-:W-:Y:S02]  /*0e20*/  IMAD R3, R14.reuse, 0x200, R5 ;  /* 0x000002000e037824 */ /* 0x040fe400078e0205 */
[----:B------:R-:W-:Y:S01]  /*0e30*/  IMAD.SHL.U32 R5, R14, 0x8, RZ ;  /* 0x000000080e057824 */ /* 0x000fe200078e00ff */
[----:B------:R-:W-:Y:S01]  /*0e40*/  LOP3.LUT R0, R0, 0x1c0, RZ, 0xc0, !PT ;  /* 0x000001c000007812 */ /* 0x000fe200078ec0ff */
[----:B------:R-:W-:Y:S02]  /*0e50*/  IMAD.IADD R8, R8, 0x1, R13 ;  /* 0x0000000108087824 */ /* 0x000fe400078e020d */
[----:B--2---:R-:W-:Y:S01]  /*0e60*/  IMAD.SHL.U32 R4, R14, 0x10, RZ ;  /* 0x000000100e047824 */ /* 0x004fe200078e00ff */
[----:B------:R-:W-:-:S02]  /*0e70*/  LOP3.LUT R5, R5, 0x8, RZ, 0xc0, !PT ;  /* 0x0000000805057812 */ /* 0x000fc400078ec0ff */
[----:B------:R-:W-:Y:S02]  /*0e80*/  SHF.R.U32.HI R6, RZ, 0x3, R0 ;  /* 0x00000003ff067819 */ /* 0x000fe40000011600 */
[----:B------:R-:W-:Y:S01]  /*0e90*/  LOP3.LUT R7, R2, 0x10, R4, 0xf8, !PT ;  /* 0x0000001002077812 */ /* 0x000fe200078ef804 */
[----:B------:R-:W-:Y:S01]  /*0ea0*/  IMAD.SHL.U32 R2, R15, 0x40, RZ ;  /* 0x000000400f027824 */ /* 0x000fe200078e00ff */
[----:B------:R-:W-:Y:S01]  /*0eb0*/  LOP3.LUT R6, R6, R0, R5, 0x1e, !PT ;  /* 0x0000000006067212 */ /* 0x000fe200078e1e05 */
[----:B------:R-:W-:-:S03]  /*0ec0*/  IMAD.SHL.U32 R0, R9, 0x20, RZ ;  /* 0x0000002009007824 */ /* 0x000fc600078e00ff */
[----:B------:R-:W-:Y:S01]  /*0ed0*/  LOP3.LUT R2, R2, 0xc0, RZ, 0xc0, !PT ;  /* 0x000000c002027812 */ /* 0x000fe200078ec0ff */
[----:B------:R-:W-:Y:S02]  /*0ee0*/  IMAD R158, R158, 0x200, R0 ;  /* 0x000002009e9e7824 */ /* 0x000fe400078e0200 */
[----:B------:R-:W-:Y:S01]  /*0ef0*/  IMAD.IADD R147, R147, 0x1, R6 ;  /* 0x0000000193937824 */ /* 0x000fe200078e0206 */
[----:B------:R-:W-:-:S04]  /*0f00*/  SHF.R.U32.HI R4, RZ, 0x3, R2 ;  /* 0x00000003ff047819 */ /* 0x000fc80000011602 */
[C---:B------:R-:W-:Y:S02]  /*0f10*/  LOP3.LUT R5, R4.reuse, R2, R5, 0x1e, !PT ;  /* 0x0000000204057212 */ /* 0x040fe400078e1e05 */
[----:B------:R-:W-:Y:S02]  /*0f20*/  LOP3.LUT R2, R4, R7, R2, 0x1e, !PT ;  /* 0x0000000704027212 */ /* 0x000fe400078e1e02 */
[----:B------:R-:W-:Y:S01]  /*0f30*/  LEA R4, R8, 0x6000, 0x1 ;  /* 0x0000600008047811 */ /* 0x000fe200078e08ff */
[----:B------:R-:W-:Y:S01]  /*0f40*/  IMAD.IADD R158, R158, 0x1, R5 ;  /* 0x000000019e9e7824 */ /* 0x000fe200078e0205 */
[----:B------:R-:W-:Y:S01]  /*0f50*/  LEA R147, R147, 0x8000, 0x1 ;  /* 0x0000800093937811 */ /* 0x000fe200078e08ff */
[----:B------:R-:W-:Y:S02]  /*0f60*/  IMAD.IADD R152, R0, 0x1, R2 ;  /* 0x0000000100987824 */ /* 0x000fe400078e0202 */
[----:B------:R-:W-:Y:S01]  /*0f70*/  IMAD.U32 R0, RZ, RZ, UR8 ;  /* 0x00000008ff007e24 */ /* 0x000fe2000f8e00ff */
[C---:B------:R-:W-:Y:S01]  /*0f80*/  IADD3 R154, R147.reuse, 0x20, RZ ;  /* 0x00000020939a7810 */ /* 0x040fe20007ffe0ff */
[C---:B------:R-:W-:Y:S01]  /*0f90*/  IMAD.IADD R149, R147.reuse, 0x1, R148 ;  /* 0x0000000193957824 */ /* 0x040fe200078e0294 */
[----:B------:R-:W-:Y:S01]  /*0fa0*/  @P1 IADD3 R154, R147, -0x20, RZ ;  /* 0xffffffe0939a1810 */ /* 0x000fe20007ffe0ff */
[----:B------:R-:W-:Y:S01]  /*0fb0*/  IMAD.SHL.U32 R2, R3, 0x2, RZ ;  /* 0x0000000203027824 */ /* 0x000fe200078e00ff */
[----:B------:R1:W-:Y:S02]  /*0fc0*/  STL [R1+0x34], R0 ;  /* 0x0000340001007387 */ /* 0x0003e40000100800 */
[----:B------:R-:W-:Y:S01]  /*0fd0*/  IADD3 R157, R154, 0x2000, RZ ;  /* 0x000020009a9d7810 */ /* 0x000fe20007ffe0ff */
[----:B------:R-:W-:Y:S01]  /*0fe0*/  IMAD.IADD R148, R148, 0x1, R154 ;  /* 0x0000000194947824 */ /* 0x000fe200078e029a */
[----:B------:R-:W-:-:S02]  /*0ff0*/  IADD3 R156, R154, 0x4000, RZ ;  /* 0x000040009a9c7810 */ /* 0x000fc40007ffe0ff */
[----:B------:R-:W-:Y:S01]  /*1000*/  IADD3 R155, R154, 0x6000, RZ ;  /* 0x000060009a9b7810 */ /* 0x000fe20007ffe0ff */
[----:B-1----:R-:W-:-:S05]  /*1010*/  IMAD.U32 R0, RZ, RZ, UR5 ;  /* 0x00000005ff007e24 */ /* 0x002fca000f8e00ff */
[----:B------:R1:W-:Y:S04]  /*1020*/  STL [R1+0x30], R0 ;  /* 0x0000300001007387 */ /* 0x0003e80000100800 */
[----:B------:R2:W-:Y:S01]  /*1030*/  STL [R1+0x20], R4 ;  /* 0x0000200401007387 */ /* 0x0005e20000100800 */
[C---:B-1----:R-:W-:Y:S02]  /*1040*/  IADD3 R0, R4.reuse, 0x20, RZ ;  /* 0x0000002004007810 */ /* 0x042fe40007ffe0ff */
[----:B------:R-:W-:-:S05]  /*1050*/  @P3 IADD3 R0, R4, -0x20, RZ ;  /* 0xffffffe004003810 */ /* 0x000fca0007ffe0ff */
[----:B------:R2:W-:Y:S02]  /*1060*/  STL [R1+0x24], R0 ;  /* 0x0000240001007387 */ /* 0x0005e40000100800 */
.L_x_130:
        /* <DEDUP_REMOVED lines=8> */
[----:B------:R-:W-:-:S03]  /*10f0*/  UISETP.NE.AND UP4, UPT, UR4, URZ, UPT ;  /* 0x0000003f0400728c */ /* 0x000fc6000bf85270 */
        /* <DEDUP_REMOVED lines=44> */
.L_x_86:
        /* <DEDUP_REMOVED lines=41> */
[----:B------:R-:W-:Y:S02]  /*1650*/  @UP0 UIMAD UR39, UR5, UR15, UR13 ;  /* 0x0000000f052702a4 */ /* 0x000fe4000f8e020d */
[----:B------:R-:W-:Y:S02]  /*1660*/  ULOP3.LUT UR5, UR11, 0xffffff80, URZ, 0xc0, !UPT ;  /* 0xffffff800b057892 */ /* 0x000fe4000f8ec03f */
[----:B------:R-:W-:Y:S02]  /*1670*/  @UP0 UMOV UR38, UR12 ;  /* 0x0000000c00260c82 */ /* 0x000fe40008000000 */
        /* <DEDUP_REMOVED lines=15> */
.L_x_88:
        /* <DEDUP_REMOVED lines=18> */
.L_x_89:
[----:B------:R-:W2:Y:S01]  /*1890*/  LDL R0, [R1+0x38] ;  /* 0x0000380001007983 */ /* 0x000ea20000100800 */
[----:B------:R-:W-:-:S03]  /*18a0*/  ULDC.64 UR14, c[0x0][0x370] ;  /* 0x0000dc00000e7ab9 */ /* 0x000fc60000000a00 */
[----:B------:R-:W3:Y:S04]  /*18b0*/  LDL R4, [R1+0x44] ;  /* 0x0000440001047983 */ /* 0x000ee80000100800 */
[----:B------:R-:W4:Y:S01]  /*18c0*/  LDL R3, [R1+0x40] ;  /* 0x0000400001037983 */ /* 0x000f220000100800 */
[----:B------:R-:W-:Y:S01]  /*18d0*/  @UP2 UIMAD.WIDE.U32 UR12, UR4, UR14, URZ ;  /* 0x0000000e040c22a5 */ /* 0x000fe2000f8e003f */
[----:B------:R-:W-:-:S03]  /*18e0*/  IABS R6, c[0x0][0x1c8] ;  /* 0x0000720000067a13 */ /* 0x000fc60000000000 */
[----:B------:R-:W-:-:S03]  /*18f0*/  @UP2 UIMAD UR43, UR4, UR15, UR13 ;  /* 0x0000000f042b22a4 */ /* 0x000fc6000f8e020d */
[----:B------:R-:W-:Y:S02]  /*1900*/  @UP2 UMOV UR36, UR12 ;  /* 0x0000000c00242c82 */ /* 0x000fe40008000000 */
[----:B------:R-:W-:Y:S02]  /*1910*/  ULDC.64 UR12, c[0x0][0x368] ;  /* 0x0000da00000c7ab9 */ /* 0x000fe40000000a00 */
[----:B------:R-:W-:Y:S02]  /*1920*/  @!UP2 UIMAD UR11, UR55, UR12, URZ ;  /* 0x0000000c370ba2a4 */ /* 0x000fe4000f8e023f */
[----:B------:R-:W-:Y:S02]  /*1930*/  ULDC UR34, c[0x0][0x224] ;  /* 0x0000890000227ab9 */ /* 0x000fe40000000800 */
[----:B------:R-:W-:Y:S02]  /*1940*/  @!UP2 UIMAD UR11, UR46, UR13, UR11 ;  /* 0x0000000d2e0ba2a4 */ /* 0x000fe4000f8e020b */
[----:B------:R-:W-:-:S02]  /*1950*/  @!UP2 UIMAD.WIDE.U32 UR12, UR46, UR12, URZ ;  /* 0x0000000c2e0ca2a5 */ /* 0x000fc4000f8e003f */
[----:B------:R-:W-:Y:S02]  /*1960*/  UIMAD UR16, UR53, UR60, URZ ;  /* 0x0000003c351072a4 */ /* 0x000fe4000f8e023f */
[----:B------:R-:W-:Y:S02]  /*1970*/  @!UP2 UIADD3 UR43, UR13, UR11, URZ ;  /* 0x0000000b0d2ba290 */ /* 0x000fe4000fffe03f */
[----:B------:R-:W-:Y:S01]  /*1980*/  ULDC.64 UR14, c[0x0][0x3d8] ;  /* 0x0000f600000e7ab9 */ /* 0x000fe20000000a00 */
[----:B--2---:R1:W2:Y:S02]  /*1990*/  R2UR UR35, R0 ;  /* 0x00000000002373c2 */ /* 0x0042a400000e0000 */
[----:B-1----:R-:W5:Y:S06]  /*19a0*/  LDL R0, [R1+0x34] ;  /* 0x0000340001007983 */ /* 0x002f6c0000100800 */
[----:B---3--:R1:W3:Y:S01]  /*19b0*/  R2UR UR42, R4 ;  /* 0x00000000042a73c2 */ /* 0x0082e200000e0000 */
[----:B--2---:R-:W-:-:S07]  /*19c0*/  UIMAD UR11, UR55, UR34, UR35 ;  /* 0x00000022370b72a4 */ /* 0x004fce000f8e0223 */
[----:B------:R-:W2:Y:S01]  /*19d0*/  S2UR UR34, SR_CTAID.X ;  /* 0x00000000002279c3 */ /* 0x000ea20000002500 */
[----:B-1----:R-:W1:Y:S01]  /*19e0*/  I2F.RP R4, R6 ;  /* 0x0000000600047306 */ /* 0x002e620000209400 */
[----:B------:R-:W-:-:S04]  /*19f0*/  UIADD3 UR11, UR61, UR11, URZ ;  /* 0x0000000b3d0b7290 */ /* 0x000fc8000fffe03f */
[----:B------:R-:W-:-:S03]  /*1a00*/  UIMAD UR11, UR52, UR11, UR16 ;  /* 0x0000000b340b72a4 */ /* 0x000fc6000f8e0210 */
[----:B-1----:R-:W1:Y:S01]  /*1a10*/  MUFU.RCP R4, R4 ;  /* 0x0000000400047308 */ /* 0x002e620000001000 */
[----:B------:R-:W-:Y:S02]  /*1a20*/  @!UP2 UMOV UR36, UR12 ;  /* 0x0000000c0024ac82 */ /* 0x000fe40008000000 */
[----:B------:R-:W-:Y:S02]  /*1a30*/  UIADD3 UR16, UR59, UR11, URZ ;  /* 0x0000000b3b107290 */ /* 0x000fe4000fffe03f */
[----:B------:R-:W-:Y:S02]  /*1a40*/  UIMAD UR11, UR53, UR4, URZ ;  /* 0x00000004350b72a4 */ /* 0x000fe4000f8e023f */
[----:B------:R-:W-:-:S04]  /*1a50*/  UIMAD.WIDE.U32 UR12, UR52, UR4, URZ ;  /* 0x00000004340c72a5 */ /* 0x000fc8000f8e003f */
[----:B------:R-:W-:Y:S02]  /*1a60*/  @UP2 UIADD3 UR16, UR13, UR11, URZ ;  /* 0x0000000b0d102290 */ /* 0x000fe4000fffe03f */
[----:B------:R-:W-:Y:S01]  /*1a70*/  USEL UR37, UR58, UR12, !UP2 ;  /* 0x0000000c3a257287 */ /* 0x000fe2000d000000 */
[----:B-1----:R-:W-:Y:S01]  /*1a80*/  IADD3 R4, R4, 0xffffffe, RZ ;  /* 0x0ffffffe04047810 */ /* 0x002fe20007ffe0ff */
[----:B--2---:R-:W-:-:S03]  /*1a90*/  UIMAD.WIDE.U32 UR12, UR34, UR14, URZ ;  /* 0x0000000e220c72a5 */ /* 0x004fc6000f8e003f */
[----:B------:R1:W2:Y:S01]  /*1aa0*/  F2I.FTZ.U32.TRUNC.NTZ R5, R4 ;  /* 0x0000000400057305 */ /* 0x0002a2000021f000 */
[----:B------:R-:W-:Y:S02]  /*1ab0*/  UIMAD UR15, UR34, UR15, UR13 ;  /* 0x0000000f220f72a4 */ /* 0x000fe4000f8e020d */
[----:B------:R-:W-:Y:S02]  /*1ac0*/  USHF.L.U32 UR34, UR46, 0x7, URZ ;  /* 0x000000072e227899 */ /* 0x000fe4000800063f */
[----:B------:R-:W-:Y:S02]  /*1ad0*/  USEL UR35, UR12, URZ, UP6 ;  /* 0x0000003f0c237287 */ /* 0x000fe4000b000000 */
[----:B------:R-:W-:Y:S01]  /*1ae0*/  USEL UR12, UR34, URZ, UP1 ;  /* 0x0000003f220c7287 */ /* 0x000fe20008800000 */
[----:B----4-:R4:W2:Y:S01]  /*1af0*/  R2UR UR45, R3 ;  /* 0x00000000032d73c2 */ /* 0x0108a200000e0000 */
[----:B-1----:R-:W-:Y:S01]  /*1b00*/  IMAD.MOV.U32 R4, RZ, RZ, RZ ;  /* 0x000000ffff047224 */ /* 0x002fe200078e00ff */
[----:B----4-:R-:W-:Y:S01]  /*1b10*/  IABS R3, UR51 ;  /* 0x0000003300037c13 */ /* 0x010fe20008000000 */
[----:B------:R-:W-:-:S04]  /*1b20*/  USHF.L.U64.HI UR11, UR46, 0x7, UR55 ;  /* 0x000000072e0b7899 */ /* 0x000fc80008010237 */
[----:B------:R-:W-:Y:S02]  /*1b30*/  USEL UR11, UR11, URZ, UP1 ;  /* 0x0000003f0b0b7287 */ /* 0x000fe40008800000 */
[----:B------:R-:W-:-:S04]  /*1b40*/  UIADD3 UR12, UP1, UR5, UR12, URZ ;  /* 0x0000000c050c7290 */ /* 0x000fc8000ff3e03f */
[----:B------:R-:W-:Y:S02]  /*1b50*/  UIADD3.X UR13, UR44, UR11, URZ, UP1, !UPT ;  /* 0x0000000b2c0d7290 */ /* 0x000fe40008ffe43f */
[----:B------:R-:W-:Y:S01]  /*1b60*/  UIMAD UR11, UR53, UR12, URZ ;  /* 0x0000000c350b72a4 */ /* 0x000fe2000f8e023f */
[----:B------:R-:W-:-:S03]  /*1b70*/  ISETP.NE.AND P2, PT, RZ, c[0x0][0x1c8], PT ;  /* 0x00007200ff007a0c */ /* 0x000fc60003f45270 */
[----:B------:R-:W-:Y:S02]  /*1b80*/  UIMAD UR14, UR52, UR13, UR11 ;  /* 0x0000000d340e72a4 */ /* 0x000fe4000f8e020b */
[----:B--2---:R-:W-:Y:S02]  /*1b90*/  @UP5 USEL UR11, UR45, UR4, !UP2 ;  /* 0x000000042d0b5287 */ /* 0x004fe4000d000000 */
[----:B------:R-:W-:-:S04]  /*1ba0*/  UIMAD.WIDE.U32 UR12, UR52, UR12, URZ ;  /* 0x0000000c340c72a5 */ /* 0x000fc8000f8e003f */
[----:B------:R-:W-:Y:S01]  /*1bb0*/  UIADD3 UR14, UR13, UR14, URZ ;  /* 0x0000000e0d0e7290 */ /* 0x000fe2000fffe03f */
[----:B-----5:R1:W2:Y:S02]  /*1bc0*/  R2UR UR34, R0 ;  /* 0x00000000002273c2 */ /* 0x0202a400000e0000 */
[----:B-1----:R-:W-:-:S04]  /*1bd0*/  IMAD.MOV R0, RZ, RZ, -R5 ;  /* 0x000000ffff007224 */ /* 0x002fc800078e0a05 */
[----:B------:R-:W-:-:S04]  /*1be0*/  IMAD R0, R0, R6, RZ ;  /* 0x0000000600007224 */ /* 0x000fc800078e02ff */
[----:B------:R-:W-:-:S06]  /*1bf0*/  IMAD.HI.U32 R0, R5, R0, R4 ;  /* 0x0000000005007227 */ /* 0x000fcc00078e0004 */
[----:B------:R-:W-:-:S04]  /*1c00*/  IMAD.HI.U32 R0, R0, R3, RZ ;  /* 0x0000000300007227 */ /* 0x000fc800078e00ff */
[----:B------:R-:W-:-:S04]  /*1c10*/  IMAD.MOV R4, RZ, RZ, -R0 ;  /* 0x000000ffff047224 */ /* 0x000fc800078e0a00 */
[----:B------:R-:W-:-:S05]  /*1c20*/  IMAD R3, R6, R4, R3 ;  /* 0x0000000406037224 */ /* 0x000fca00078e0203 */
[----:B------:R-:W-:-:S13]  /*1c30*/  ISETP.GT.U32.AND P0, PT, R6, R3, PT ;  /* 0x000000030600720c */ /* 0x000fda0003f04070 */
[----:B------:R-:W-:-:S05]  /*1c40*/  @!P0 IMAD.IADD R3, R3, 0x1, -R6 ;  /* 0x0000000103038824 */ /* 0x000fca00078e0a06 */
[----:B------:R-:W-:Y:S02]  /*1c50*/  ISETP.GE.U32.AND P3, PT, R3, R6, PT ;  /* 0x000000060300720c */ /* 0x000fe40003f66070 */
[----:B------:R-:W-:Y:S02]  /*1c60*/  @!P0 IADD3 R0, R0, 0x1, RZ ;  /* 0x0000000100008810 */ /* 0x000fe40007ffe0ff */
[----:B---3--:R-:W-:-:S09]  /*1c70*/  ISETP.LE.AND P0, PT, RZ, UR42, PT ;  /* 0x0000002aff007c0c */ /* 0x008fd2000bf03270 */
[----:B------:R-:W-:-:S05]  /*1c80*/  @P3 IADD3 R0, R0, 0x1, RZ ;  /* 0x0000000100003810 */ /* 0x000fca0007ffe0ff */
[----:B------:R-:W-:Y:S01]  /*1c90*/  IMAD.MOV.U32 R10, RZ, RZ, R0 ;  /* 0x000000ffff0a7224 */ /* 0x000fe200078e0000 */
[----:B------:R-:W-:-:S03]  /*1ca0*/  ULDC UR42, c[0x0][0x234] ;  /* 0x00008d00002a7ab9 */ /* 0x000fc60000000800 */
[----:B------:R-:W-:Y:S01]  /*1cb0*/  @!P0 IMAD.MOV R10, RZ, RZ, -R10 ;  /* 0x000000ffff0a8224 */ /* 0x000fe200078e0a0a */
[----:B------:R-:W-:Y:S01]  /*1cc0*/  PLOP3.LUT P0, PT, PT, PT, UP5, 0x80, 0x0 ;  /* 0x000000000000781c */ /* 0x000fe20003f0f058 */
[----:B------:R-:W-:Y:S01]  /*1cd0*/  @UP5 UIMAD UR11, UR51, UR42, UR11 ;  /* 0x0000002a330b52a4 */ /* 0x000fe2000f8e020b */
[----:B------:R-:W-:-:S06]  /*1ce0*/  @!P2 LOP3.LUT R10, RZ, c[0x0][0x1c8], RZ, 0x33, !PT ;  /* 0x00007200ff0aaa12 */ /* 0x000fcc00078e33ff */
[----:B--2---:R-:W-:Y:S02]  /*1cf0*/  @!UP5 UMOV UR11, UR34 ;  /* 0x00000022000bdc82 */ /* 0x004fe40008000000 */
[----:B------:R-:W-:Y:S02]  /*1d00*/  USEL UR34, UR15, URZ, UP6 ;  /* 0x0000003f0f227287 */ /* 0x000fe4000b000000 */
[----:B------:R-:W-:Y:S01]  /*1d10*/  USHF.R.S32.HI UR15, URZ, 0x1f, UR9 ;  /* 0x0000001f3f0f7899 */ /* 0x000fe20008011409 */
[----:B------:R-:W-:Y:S01]  /*1d20*/  SHF.R.S32.HI R13, RZ, 0x1f, R10 ;  /* 0x0000001fff0d7819 */ /* 0x000fe2000001140a */
        /* <DEDUP_REMOVED lines=8> */
.L_x_90:
[----:B------:R-:W2:Y:S02]  /*1db0*/  LDL R0, [R1+0x3c] ;  /* 0x00003c0001007983 */ /* 0x000ea40000100800 */
[----:B--2---:R1:W2:Y:S01]  /*1dc0*/  R2UR UR4, R0 ;  /* 0x00000000000473c2 */ /* 0x0042a200000e0000 */
[----:B------:R-:W-:-:S07]  /*1dd0*/  DEPBAR.LE SB1, 0x0, {2} ;  /* 0x000090040000791a */ /* 0x000fce0000000000 */
.L_x_91:
[----:B------:R-:W2:Y:S04]  /*1de0*/  LDL R4, [R1+0x48] ;  /* 0x0000480001047983 */ /* 0x000ea80000100800 */
[----:B------:R-:W3:Y:S04]  /*1df0*/  LDL R3, [R1+0x30] ;  /* 0x0000300001037983 */ /* 0x000ee80000100800 */
[----:B------:R-:W4:Y:S01]  /*1e00*/  LDL R0, [R1+0x28] ;  /* 0x0000280001007983 */ /* 0x000f220000100800 */
[----:B------:R-:W-:-:S03]  /*1e10*/  USHF.L.U32 UR45, UR57, 0x7, URZ ;  /* 0x00000007392d7899 */ /* 0x000fc6000800063f */
[----:B------:R-:W5:Y:S04]  /*1e20*/  LDL R11, [R1+0x2c] ;  /* 0x00002c00010b7983 */ /* 0x000f680000100800 */
[----:B------:R-:W1:Y:S04]  /*1e30*/  S2R R16, SR_TID.X ;  /* 0x0000000000107919 */ /* 0x000e680000002100 */
[----:B------:R-:W1:Y:S01]  /*1e40*/  S2R R17, SR_TID.X ;  /* 0x0000000000117919 */ /* 0x000e620000002100 */
[----:B------:R-:W-:Y:S02]  /*1e50*/  SHF.R.S32.HI R229, RZ, 0x1f, R228 ;  /* 0x0000001fffe57819 */ /* 0x000fe400000114e4 */
[----:B-1----:R-:W-:-:S04]  /*1e60*/  SHF.R.S32.HI R16, RZ, 0x1f, R16 ;  /* 0x0000001fff107819 */ /* 0x002fc80000011410 */
[----:B------:R-:W-:-:S04]  /*1e70*/  LEA.HI R16, R16, R17, RZ, 0x2 ;  /* 0x0000001110107211 */ /* 0x000fc800078f10ff */
[----:B------:R-:W-:-:S04]  /*1e80*/  SHF.R.S32.HI R16, RZ, 0x2, R16 ;  /* 0x00000002ff107819 */ /* 0x000fc80000011410 */
[----:B------:R-:W-:Y:S01]  /*1e90*/  SHF.R.S32.HI R14, RZ, 0x1f, R16 ;  /* 0x0000001fff0e7819 */ /* 0x000fe20000011410 */
[----:B------:R-:W-:Y:S01]  /*1ea0*/  UIADD3 UR11, UR5, UR11, URZ ;  /* 0x0000000b050b7290 */ /* 0x000fe2000fffe03f */
[----:B------:R-:W1:Y:S04]  /*1eb0*/  S2R R8, SR_TID.X ;  /* 0x0000000000087919 */ /* 0x000e680000002100 */
[----:B------:R-:W1:Y:S02]  /*1ec0*/  S2R R9, SR_TID.X ;  /* 0x0000000000097919 */ /* 0x000e640000002100 */
[----:B-1----:R-:W-:-:S04]  /*1ed0*/  SHF.R.S32.HI R8, RZ, 0x1f, R8 ;  /* 0x0000001fff087819 */ /* 0x002fc80000011408 */
[----:B------:R-:W-:-:S04]  /*1ee0*/  LEA.HI R8, R8, R9, RZ, 0x5 ;  /* 0x0000000908087211 */ /* 0x000fc800078f28ff */
[----:B------:R-:W-:Y:S01]  /*1ef0*/  SHF.R.S32.HI R8, RZ, 0x5, R8 ;  /* 0x00000005ff087819 */ /* 0x000fe20000011408 */
[----:B------:R-:W-:Y:S01]  /*1f00*/  BSSY B1, `(.L_x_87) ;  /* 0x00006fd000017945 */ /* 0x000fe20003800000 */
[----:B--2---:R-:W1:Y:S08]  /*1f10*/  R2UR UR46, R4 ;  /* 0x00000000042e73c2 */ /* 0x004e7000000e0000 */
[----:B---3--:R-:W2:Y:S08]  /*1f20*/  R2UR UR42, R3 ;  /* 0x00000000032a73c2 */ /* 0x008eb000000e0000 */
[----:B----4-:R-:W2:Y:S01]  /*1f30*/  R2UR UR13, R0 ;  /* 0x00000000000d73c2 */ /* 0x010ea200000e0000 */
[----:B-1----:R-:W-:-:S07]  /*1f40*/  UIADD3 UR12, UP4, UP3, UR12, UR45, UR46 ;  /* 0x0000002d0c0c7290 */ /* 0x002fce000fb9e02e */
[----:B------:R-:W1:Y:S01]  /*1f50*/  S2UR UR46, SR_CTAID.Y ;  /* 0x00000000002e79c3 */ /* 0x000e620000002600 */
[----:B------:R-:W-:Y:S02]  /*1f60*/  UIADD3 UR45, UP2, UP1, UR35, UR12, UR37 ;  /* 0x0000000c232d7290 */ /* 0x000fe4000f95e025 */
[----:B------:R-:W-:Y:S02]  /*1f70*/  USHF.R.S32.HI UR35, URZ, 0x1f, UR51 ;  /* 0x0000001f3f237899 */ /* 0x000fe40008011433 */
[----:B--2---:R-:W-:-:S04]  /*1f80*/  UIADD3.X UR12, UR14, UR42, UR13, UP4, UP3 ;  /* 0x0000002a0e0c7290 */ /* 0x004fc8000a7e640d */
[----:B------:R-:W-:-:S03]  /*1f90*/  UIADD3.X UR42, UR34, UR12, UR16, UP2, UP1 ;  /* 0x0000000c222a7290 */ /* 0x000fc600097e2410 */
[----:B------:R-:W-:Y:S02]  /*1fa0*/  ULDC.64 UR12, c[0x0][0x1a8] ;  /* 0x00006a00000c7ab9 */ /* 0x000fe40000000a00 */
[----:B------:R-:W-:Y:S01]  /*1fb0*/  UIMAD UR12, UR35, UR12, URZ ;  /* 0x0000000c230c72a4 */ /* 0x000fe2000f8e023f */
[----:B------:R-:W-:-:S03]  /*1fc0*/  IADD3 R0, P0, R16, UR5, RZ ;  /* 0x0000000510007c10 */ /* 0x000fc6000ff1e0ff */
[----:B------:R-:W-:-:S03]  /*1fd0*/  UIMAD UR37, UR51, UR13, UR12 ;  /* 0x0000000d332572a4 */ /* 0x000fc6000f8e020c */
[----:B------:R-:W-:Y:S02]  /*1fe0*/  ULDC.64 UR12, c[0x0][0x378] ;  /* 0x0000de00000c7ab9 */ /* 0x000fe40000000a00 */
[----:B------:R-:W-:Y:S01]  /*1ff0*/  UIMAD UR12, UR35, UR12, URZ ;  /* 0x0000000c230c72a4 */ /* 0x000fe2000f8e023f */
[----:B------:R-:W-:-:S03]  /*2000*/  IADD3.X R3, R14, UR44, RZ, P0, !PT ;  /* 0x0000002c0e037c10 */ /* 0x000fc600087fe4ff */
[----:B------:R-:W-:-:S03]  /*2010*/  UIMAD UR35, UR51, UR13, UR12 ;  /* 0x0000000d332372a4 */ /* 0x000fc6000f8e020c */
[----:B------:R-:W-:Y:S01]  /*2020*/  ULDC.64 UR12, c[0x0][0x370] ;  /* 0x0000dc00000c7ab9 */ /* 0x000fe20000000a00 */
[----:B------:R-:W-:Y:S01]  /*2030*/  IMAD R3, R3, c[0x0][0x190], RZ ;  /* 0x0000640003037a24 */ /* 0x000fe200078e02ff */
[----:B------:R-:W-:Y:S01]  /*2040*/  UIMAD UR12, UR44, UR12, URZ ;  /* 0x0000000c2c0c72a4 */ /* 0x000fe2000f8e023f */
[C---:B------:R-:W-:Y:S01]  /*2050*/  IMAD.WIDE.U32 R4, R0.reuse, c[0x0][0x190], R228 ;  /* 0x0000640000047a25 */ /* 0x040fe200078e00e4 */
[----:B------:R-:W-:Y:S02]  /*2060*/  UMOV UR14, 0x4 ;  /* 0x00000004000e7882 */ /* 0x000fe40000000000 */
[----:B------:R-:W-:Y:S01]  /*2070*/  UIMAD UR34, UR5, UR13, UR12 ;  /* 0x0000000d052272a4 */ /* 0x000fe2000f8e020c */
[----:B------:R-:W-:Y:S01]  /*2080*/  IMAD R0, R0, c[0x0][0x194], R3 ;  /* 0x0000650000007a24 */ /* 0x000fe200078e0203 */
[----:B------:R-:W-:Y:S01]  /*2090*/  UIADD3 UR13, UR5, UR4, URZ ;  /* 0x00000004050d7290 */ /* 0x000fe2000fffe03f */
[----:B------:R-:W-:Y:S02]  /*20a0*/  IMAD.U32 R3, RZ, RZ, UR5 ;  /* 0x00000005ff037e24 */ /* 0x000fe4000f8e00ff */
[----:B------:R-:W-:-:S02]  /*20b0*/  ULDC.64 UR4, c[0x0][0x200] ;  /* 0x0000800000047ab9 */ /* 0x000fc40000000a00 */
[----:B------:R-:W-:-:S07]  /*20c0*/  UIMAD.WIDE UR4, UR11, UR14, UR4 ;  /* 0x0000000e0b0472a5 */ /* 0x000fce000f8e0204 */
[----:B------:R-:W-:Y:S02]  /*20d0*/  UMOV UR12, UR4 ;  /* 0x00000004000c7c82 */ /* 0x000fe40008000000 */
[----:B------:R-:W-:Y:S02]  /*20e0*/  UMOV UR11, UR5 ;  /* 0x00000005000b7c82 */ /* 0x000fe40008000000 */
[----:B------:R-:W-:Y:S02]  /*20f0*/  ULDC.64 UR4, c[0x0][0x3c8] ;  /* 0x0000f20000047ab9 */ /* 0x000fe40000000a00 */
[----:B------:R-:W-:Y:S02]  /*2100*/  UIMAD.WIDE UR4, UR13, UR14, UR4 ;  /* 0x0000000e0d0472a5 */ /* 0x000fe4000f8e0204 */
[----:B------:R-:W-:-:S05]  /*2110*/  ULDC UR16, c[0x0][0x2e8] ;  /* 0x0000ba0000107ab9 */ /* 0x000fca0000000800 */
[----:B------:R-:W-:Y:S02]  /*2120*/  UMOV UR14, UR4 ;  /* 0x00000004000e7c82 */ /* 0x000fe40008000000 */
[----:B------:R-:W-:Y:S01]  /*2130*/  UIADD3 UR4, -UR8, UR41, UR9 ;  /* 0x0000002908047290 */ /* 0x000fe2000fffe109 */
[----:B------:R-:W-:-:S03]  /*2140*/  IADD3 R6, P0, R4, UR54, RZ ;  /* 0x0000003604067c10 */ /* 0x000fc6000ff1e0ff */
[----:B------:R-:W-:Y:S01]  /*2150*/  UIADD3 UR4, UR4, -UR16, URZ ;  /* 0x8000001004047290 */ /* 0x000fe2000fffe03f */
[----:B------:R-:W-:-:S03]  /*2160*/  IADD3.X R7, R5, UR50, R0, P0, !PT ;  /* 0x0000003205077c10 */ /* 0x000fc600087fe400 */
[----:B------:R-:W-:Y:S01]  /*2170*/  USHF.R.S32.HI UR16, URZ, 0x1f, UR4 ;  /* 0x0000001f3f107899 */ /* 0x000fe20008011404 */
[----:B------:R-:W-:-:S03]  /*2180*/  IADD3 R4, P0, R228, UR36, RZ ;  /* 0x00000024e4047c10 */ /* 0x000fc6000ff1e0ff */
[----:B------:R-:W-:Y:S01]  /*2190*/  ULEA.HI UR16, UR16, UR4, URZ, 0x7 ;  /* 0x0000000410107291 */ /* 0x000fe2000f8f383f */
[----:B------:R-:W-:Y:S01]  /*21a0*/  IADD3.X R5, R229, UR43, RZ, P0, !PT ;  /* 0x0000002be5057c10 */ /* 0x000fe200087fe4ff */
[----:B-----5:R-:W-:Y:S02]  /*21b0*/  IMAD R0, R8, UR57, R11 ;  /* 0x0000003908007c24 */ /* 0x020fe4000f8e020b */
[----:B------:R-:W-:Y:S02]  /*21c0*/  USHF.R.S32.HI UR16, URZ, 0x7, UR16 ;  /* 0x000000073f107899 */ /* 0x000fe40008011410 */
[----:B------:R-:W-:Y:S01]  /*21d0*/  IMAD.WIDE.U32 R4, R3, c[0x0][0x370], R4 ;  /* 0x0000dc0003047a25 */ /* 0x000fe200078e0004 */
[----:B------:R-:W-:Y:S01]  /*21e0*/  IADD3 R8, P0, R0, UR45, RZ ;  /* 0x0000002d00087c10 */ /* 0x000fe2000ff1e0ff */
[----:B------:R-:W-:-:S03]  /*21f0*/  UISETP.LT.AND UP1, UPT, URZ, UR16, UPT ;  /* 0x000000103f00728c */ /* 0x000fc6000bf21270 */
[----:B------:R-:W-:Y:S01]  /*2200*/  LEA.HI.X.SX32 R192, R0, UR42, 0x1, P0 ;  /* 0x0000002a00c07c11 */ /* 0x000fe200080f0eff */
[----:B------:R-:W-:Y:S01]  /*2210*/  USEL UR16, URZ, UR16, !UP1 ;  /* 0x000000103f107287 */ /* 0x000fe2000c800000 */
[----:B------:R-:W-:Y:S01]  /*2220*/  IADD3 R5, R5, UR34, RZ ;  /* 0x0000002205057c10 */ /* 0x000fe2000fffe0ff */
[----:B------:R-:W-:Y:S02]  /*2230*/  IMAD.U32 R0, RZ, RZ, UR51 ;  /* 0x00000033ff007e24 */ /* 0x000fe4000f8e00ff */
[----:B------:R-:W-:Y:S02]  /*2240*/  UISETP.GT.AND UP1, UPT, UR49, UR16, UPT ;  /* 0x000000103100728c */ /* 0x000fe4000bf24270 */
[----:B------:R-:W-:-:S04]  /*2250*/  IMAD.WIDE.U32 R4, R0, c[0x0][0x378], R4 ;  /* 0x0000de0000047a25 */ /* 0x000fc800078e0004 */
[----:B------:R-:W-:Y:S01]  /*2260*/  PLOP3.LUT P0, PT, PT, PT, UP1, 0x80, 0x0 ;  /* 0x000000000000781c */ /* 0x000fe20003f0f018 */
[----:B------:R-:W-:Y:S01]  /*2270*/  IMAD.WIDE.U32 R6, R0, c[0x0][0x1a8], R6 ;  /* 0x00006a0000067a25 */ /* 0x000fe200078e0006 */
[----:B------:R-:W-:-:S03]  /*2280*/  IADD3 R5, R5, UR35, RZ ;  /* 0x0000002305057c10 */ /* 0x000fc6000fffe0ff */
[----:B------:R-:W-:Y:S02]  /*2290*/  IMAD R0, R14, c[0x0][0x370], RZ ;  /* 0x0000dc000e007a24 */ /* 0x000fe400078e02ff */
[----:B------:R-:W-:-:S04]  /*22a0*/  IMAD.WIDE.U32 R4, R16, c[0x0][0x370], R4 ;  /* 0x0000dc0010047a25 */ /* 0x000fc800078e0004 */
[----:B------:R-:W-:Y:S01]  /*22b0*/  IMAD R0, R16, c[0x0][0x374], R0 ;  /* 0x0000dd0010007a24 */ /* 0x000fe200078e0200 */
[----:B------:R-:W-:Y:S01]  /*22c0*/  UMOV UR13, UR5 ;  /* 0x00000005000d7c82 */ /* 0x000fe20008000000 */
[----:B------:R-:W-:Y:S02]  /*22d0*/  IADD3 R3, R7, UR37, RZ ;  /* 0x0000002507037c10 */ /* 0x000fe4000fffe0ff */
[----:B------:R-:W-:Y:S01]  /*22e0*/  IMAD.IADD R0, R5, 0x1, R0 ;  /* 0x0000000105007824 */ /* 0x000fe200078e0200 */
[----:B------:R-:W-:Y:S01]  /*22f0*/  LEA R193, P2, R8, c[0x0][0x350], 0x2 ;  /* 0x0000d40008c17a11 */ /* 0x000fe200078410ff */
[----:B------:R-:W-:Y:S01]  /*2300*/  UIADD3 UR5, UR49, -0x1, URZ ;  /* 0xffffffff31057890 */ /* 0x000fe2000fffe03f */
[----:B------:R-:W-:Y:S02]  /*2310*/  LEA R190, P4, R6, c[0x0][0x160], 0x1 ;  /* 0x0000580006be7a11 */ /* 0x000fe400078808ff */
[----:B------:R-:W-:Y:S02]  /*2320*/  LEA R188, P3, R4, c[0x0][0x330], 0x1 ;  /* 0x0000cc0004bc7a11 */ /* 0x000fe400078608ff */
[----:B------:R-:W-:-:S02]  /*2330*/  LEA.HI.X R191, R6, c[0x0][0x164], R3, 0x1, P4 ;  /* 0x0000590006bf7a11 */ /* 0x000fc400020f0c03 */
[----:B------:R-:W-:Y:S02]  /*2340*/  LEA.HI.X R189, R4, c[0x0][0x334], R0, 0x1, P3 ;  /* 0x0000cd0004bd7a11 */ /* 0x000fe400018f0c00 */
[----:B------:R-:W-:Y:S01]  /*2350*/  LEA.HI.X R192, R8, c[0x0][0x354], R192, 0x2, P2 ;  /* 0x0000d50008c07a11 */ /* 0x000fe200010f14c0 */
        /* <DEDUP_REMOVED lines=19> */
.L_x_93:
        /* <DEDUP_REMOVED lines=18> */
.L_x_94:
        /* <DEDUP_REMOVED lines=29> */
.L_x_96:
[----:B------:R-:W-:Y:S05]  /*2780*/  BSYNC B0 ;  /* 0x0000000000007941 */ /* 0x000fea0003800000 */
.L_x_95:
        /* <DEDUP_REMOVED lines=14> */
.L_x_98:
[----:B------:R-:W-:Y:S05]  /*2870*/  BSYNC B0 ;  /* 0x0000000000007941 */ /* 0x000fea0003800000 */
.L_x_97:
        /* <DEDUP_REMOVED lines=25> */
.L_x_100:
[----:B------:R-:W-:Y:S05]  /*2a10*/  BSYNC B0 ;  /* 0x0000000000007941 */ /* 0x000fea0003800000 */
.L_x_99:
        /* <DEDUP_REMOVED lines=12> */
.L_x_92:
        /* <DEDUP_REMOVED lines=44> */
.L_x_103:
[----:B------:R-:W-:Y:S05]  /*2da0*/  BSYNC B0 ;  /* 0x0000000000007941 */ /* 0x000fea0003800000 */
.L_x_102:
        /* <DEDUP_REMOVED lines=21> */
.L_x_105:
[----:B------:R-:W-:Y:S05]  /*2f00*/  BSYNC B0 ;  /* 0x0000000000007941 */ /* 0x000fea0003800000 */
.L_x_104:
        /* <DEDUP_REMOVED lines=17> */
.L_x_107:
[----:B------:R-:W-:Y:S05]  /*3020*/  BSYNC B0 ;  /* 0x0000000000007941 */ /* 0x000fea0003800000 */
.L_x_106:
        /* <DEDUP_REMOVED lines=15> */
.L_x_109:
[----:B------:R-:W-:Y:S05]  /*3120*/  BSYNC B0 ;  /* 0x0000000000007941 */ /* 0x000fea0003800000 */
.L_x_108:
        /* <DEDUP_REMOVED lines=20> */
.L_x_111:
[----:B------:R-:W-:Y:S05]  /*3270*/  BSYNC B0 ;  /* 0x0000000000007941 */ /* 0x000fea0003800000 */
.L_x_110:
        /* <DEDUP_REMOVED lines=20> */
.L_x_113:
[----:B------:R-:W-:Y:S05]  /*33c0*/  BSYNC B0 ;  /* 0x0000000000007941 */ /* 0x000fea0003800000 */
.L_x_112:
        /* <DEDUP_REMOVED lines=15> */
[----:B------:R-:W-:Y:S02]  /*34c0*/  SHF.R.S32.HI R9, RZ, 0x1f, R3 ;  /* 0x0000001fff097819 */ /* 0x000fe40000011403 */
[----:B------:R-:W-:Y:S01]  /*34d0*/  ISETP.GE.AND P6, PT, R4, UR4, PT ;  /* 0x0000000404007c0c */ /* 0x000fe2000bfc6270 */
[----:B------:R-:W-:Y:S01]  /*34e0*/  IMAD.SHL.U32 R4, R15, 0x4, RZ ;  /* 0x000000040f047824 */ /* 0x000fe200078e00ff */
[----:B------:R-:W-:-:S02]  /*34f0*/  SHF.R.S32.HI R12, RZ, 0x1f, R15 ;  /* 0x0000001fff0c7819 */ /* 0x000fc4000001140f */
[C---:B------:R-:W-:Y:S02]  /*3500*/  IADD3 R11, R15.reuse, 0x40, RZ ;  /* 0x000000400f0b7810 */ /* 0x040fe40007ffe0ff */
[----:B------:R-:W-:Y:S02]  /*3510*/  IADD3 R4, P4, R4, UR12, RZ ;  /* 0x0000000c04047c10 */ /* 0x000fe4000ff9e0ff */
[----:B------:R-:W-:Y:S02]  /*3520*/  SHF.L.U64.HI R5, R15, 0x2, R12 ;  /* 0x000000020f057819 */ /* 0x000fe4000001020c */
[----:B------:R-:W-:Y:S01]  /*3530*/  @!P5 LEA R8, P3, R3, UR12, 0x2 ;  /* 0x0000000c0308dc11 */ /* 0x000fe2000f8610ff */
[----:B------:R2:W-:Y:S01]  /*3540*/  @P2 STS [R0+0x6000], RZ ;  /* 0x006000ff00002388 */ /* 0x0005e20000000800 */
[----:B------:R-:W-:Y:S02]  /*3550*/  IADD3.X R5, R5, UR11, RZ, P4, !PT ;  /* 0x0000000b05057c10 */ /* 0x000fe4000a7fe4ff */
[----:B------:R-:W-:Y:S01]  /*3560*/  @!P5 LEA.HI.X R9, R3, UR11, R9, 0x2, P3 ;  /* 0x0000000b0309dc11 */ /* 0x000fe200098f1409 */
[----:B------:R2:W-:Y:S01]  /*3570*/  @P2 STS [R0+0x6004], RZ ;  /* 0x006004ff00002388 */ /* 0x0005e20000000800 */
[----:B------:R-:W-:-:S02]  /*3580*/  ISETP.GE.AND P3, PT, R15, UR4, PT ;  /* 0x000000040f007c0c */ /* 0x000fc4000bf66270 */
[----:B------:R-:W-:Y:S01]  /*3590*/  ISETP.GE.AND P4, PT, R11, UR4, PT ;  /* 0x000000040b007c0c */ /* 0x000fe2000bf86270 */
[----:B------:R2:W5:Y:S04]  /*35a0*/  @!P5 LDG.E R248, [R8.64] ;  /* 0x0000000608f8d981 */ /* 0x000568000c1e1900 */
[----:B------:R2:W-:Y:S01]  /*35b0*/  @P2 STS.64 [R0+0x6008], RZ ;  /* 0x006008ff00002388 */ /* 0x0005e20000000a00 */
[----:B------:R-:W-:Y:S01]  /*35c0*/  IMAD R3, R13, c[0x0][0x1b0], RZ ;  /* 0x00006c000d037a24 */ /* 0x000fe200078e02ff */
[----:B------:R-:W-:Y:S02]  /*35d0*/  BSSY B0, `(.L_x_114) ;  /* 0x0000019000007945 */ /* 0x000fe40003800000 */
[----:B------:R3:W5:Y:S01]  /*35e0*/  @!P6 LDG.E R250, [R4.64+0x20] ;  /* 0x0000200604fae981 */ /* 0x000762000c1e1900 */
[----:B------:R-:W-:-:S03]  /*35f0*/  IMAD R3, R10, c[0x0][0x1b4], R3 ;  /* 0x00006d000a037a24 */ /* 0x000fc600078e0203 */
[----:B------:R3:W5:Y:S04]  /*3600*/  @!P3 LDG.E R249, [R4.64] ;  /* 0x0000000604f9b981 */ /* 0x000768000c1e1900 */
[----:B------:R3:W5:Y:S02]  /*3610*/  @!P4 LDG.E R247, [R4.64+0x100] ;  /* 0x0001000604f7c981 */ /* 0x000764000c1e1900 */
[----:B---3--:R-:W-:-:S04]  /*3620*/  IMAD.WIDE.U32 R4, R10, c[0x0][0x1b0], R6 ;  /* 0x00006c000a047a25 */ /* 0x008fc800078e0006 */
        /* <DEDUP_REMOVED lines=19> */
.L_x_115:
[----:B--2---:R-:W-:Y:S05]  /*3760*/  BSYNC B0 ;  /* 0x0000000000007941 */ /* 0x004fea0003800000 */
.L_x_114:
        /* <DEDUP_REMOVED lines=19> */
.L_x_117:
[----:B------:R-:W-:Y:S05]  /*38a0*/  BSYNC B0 ;  /* 0x0000000000007941 */ /* 0x000fea0003800000 */
.L_x_116:
[----:B------:R-:W0:Y:S01]  /*38b0*/  LDGDEPBAR ;  /* 0x00000000000079af */ /* 0x000e220000000000 */
[----:B------:R-:W-:Y:S02]  /*38c0*/  ULDC.64 UR36, c[0x0][0x318] ;  /* 0x0000c60000247ab9 */ /* 0x000fe40000000a00 */
[----:B------:R-:W-:Y:S01]  /*38d0*/  UISETP.NE.U32.AND UP1, UPT, URZ, UR36, UPT ;  /* 0x000000243f00728c */ /* 0x000fe2000bf25070 */
[----:B--2---:R-:W2:Y:S01]  /*38e0*/  LDL R7, [R1+0x14] ;  /* 0x0000140001077983 */ /* 0x004ea20000100800 */
[----:B------:R-:W-:Y:S01]  /*38f0*/  USHF.R.S32.HI UR15, URZ, 0x1f, UR51 ;  /* 0x0000001f3f0f7899 */ /* 0x000fe20008011433 */
[----:B------:R-:W-:Y:S01]  /*3900*/  IMAD.U32 R6, RZ, RZ, UR41 ;  /* 0x00000029ff067e24 */ /* 0x000fe2000f8e00ff */
[----:B------:R-:W-:Y:S02]  /*3910*/  UISETP.NE.AND.EX UP1, UPT, URZ, UR37, UPT, UP1 ;  /* 0x000000253f00728c */ /* 0x000fe4000bf25310 */
[----:B------:R-:W-:-:S04]  /*3920*/  ULDC.64 UR38, c[0x0][0x320] ;  /* 0x0000c80000267ab9 */ /* 0x000fc80000000a00 */
[----:B------:R-:W-:-:S05]  /*3930*/  PLOP3.LUT P1, PT, PT, PT, UP1, 0x80, 0x0 ;  /* 0x000000000000781c */ /* 0x000fca0003f2f018 */
[----:B------:R-:W-:Y:S02]  /*3940*/  @UP1 UIMAD UR4, UR55, UR38, URZ ;  /* 0x00000026370412a4 */ /* 0x000fe4000f8e023f */
[----:B------:R-:W-:Y:S02]  /*3950*/  @UP1 UMOV UR34, UR51 ;  /* 0x0000003300221c82 */ /* 0x000fe40008000000 */
[----:B------:R-:W-:Y:S01]  /*3960*/  @UP1 UMOV UR35, UR15 ;  /* 0x0000000f00231c82 */ /* 0x000fe20008000000 */
[----:B------:R-:W-:-:S04]  /*3970*/  DEPBAR.LE SB0, 0x1 ;  /* 0x000080400000791a */ /* 0x000fc80000000000 */
[----:B------:R-:W-:Y:S01]  /*3980*/  BAR.SYNC.DEFER_BLOCKING 0x0 ;  /* 0x0000000000007b1d */ /* 0x000fe20000010000 */
[----:B------:R-:W-:Y:S02]  /*3990*/  @UP1 UIMAD.WIDE.U32 UR34, UR46, UR38, UR34 ;  /* 0x000000262e2212a5 */ /* 0x000fe4000f8e0022 */
[----:B------:R-:W-:Y:S02]  /*39a0*/  @UP1 UIMAD UR39, UR46, UR39, UR4 ;  /* 0x000000272e2712a4 */ /* 0x000fe4000f8e0204 */
[----:B------:R-:W-:Y:S02]  /*39b0*/  @UP1 ULEA UR36, UP0, UR34, UR36, 0x2 ;  /* 0x0000002422241291 */ /* 0x000fe4000f80103f */
[----:B------:R-:W-:-:S04]  /*39c0*/  @UP1 UIADD3 UR39, UR35, UR39, URZ ;  /* 0x0000002723271290 */ /* 0x000fc8000fffe03f */
[----:B------:R-:W-:Y:S01]  /*39d0*/  @UP1 ULEA.HI.X UR37, UR34, UR37, UR39, 0x2, UP0 ;  /* 0x0000002522251291 */ /* 0x000fe200080f1427 */
[----:B---3--:R-:W-:Y:S01]  /*39e0*/  IMAD.U32 R4, RZ, RZ, UR36 ;  /* 0x00000024ff047e24 */ /* 0x008fe2000f8e00ff */
[----:B------:R-:W3:Y:S01]  /*39f0*/  @P1 MUFU.RCP R3, c[0x0][0x238] ;  /* 0x00008e0000031b08 */ /* 0x000ee20000001000 */
[----:B------:R-:W-:-:S03]  /*3a00*/  UIADD3 UR34, UR41, 0x80, UR9 ;  /* 0x0000008029227890 */ /* 0x000fc6000fffe009 */
[----:B------:R-:W-:-:S05]  /*3a10*/  IMAD.U32 R5, RZ, RZ, UR37 ;  /* 0x00000025ff057e24 */ /* 0x000fca000f8e00ff */
[----:B-1--4-:R1:W3:Y:S01]  /*3a20*/  @P1 LDG.E R0, [R4.64] ;  /* 0x0000000604001981 */ /* 0x0122e2000c1e1900 */
[C---:B------:R-:W-:Y:S01]  /*3a30*/  IADD3 R144, R158.reuse, 0x1000, RZ ;  /* 0x000010009e907810 */ /* 0x040fe20007ffe0ff */
[----:B------:R-:W-:Y:S01]  /*3a40*/  IMAD.SHL.U32 R150, R158, 0x2, RZ ;  /* 0x000000029e967824 */ /* 0x000fe200078e00ff */
[----:B------:R-:W-:Y:S01]  /*3a50*/  CS2R R94, SRZ ;  /* 0x00000000005e7805 */ /* 0x000fe2000001ff00 */
[----:B------:R-:W4:Y:S01]  /*3a60*/  LDSM.16.M88.4 R112, [R146+0x8000] ;  /* 0x008000009270783b */ /* 0x000f220000000200 */
[----:B------:R-:W-:Y:S01]  /*3a70*/  SEL R144, R144, R158, !P0 ;  /* 0x0000009e90907207 */ /* 0x000fe20004000000 */
[----:B------:R-:W-:Y:S01]  /*3a80*/  IMAD.MOV.U32 R216, RZ, RZ, R179 ;  /* 0x000000ffffd87224 */ /* 0x000fe200078e00b3 */
[----:B------:R-:W-:Y:S01]  /*3a90*/  CS2R R92, SRZ ;  /* 0x00000000005c7805 */ /* 0x000fe2000001ff00 */
[----:B------:R-:W2:Y:S01]  /*3aa0*/  LDSM.16.M88.4 R116, [R146+0x8400] ;  /* 0x008400009274783b */ /* 0x000ea20000000200 */
[----:B------:R-:W-:Y:S01]  /*3ab0*/  CS2R R98, SRZ ;  /* 0x0000000000627805 */ /* 0x000fe2000001ff00 */
[----:B------:R-:W-:Y:S01]  /*3ac0*/  CS2R R96, SRZ ;  /* 0x0000000000607805 */ /* 0x000fe2000001ff00 */
        /* <DEDUP_REMOVED lines=14> */
[----:B-1----:R-:W-:Y:S01]  /*3bb0*/  IADD3 R5, R152, 0x1000, RZ ;  /* 0x0000100098057810 */ /* 0x002fe20007ffe0ff */
[----:B------:R-:W-:Y:S01]  /*3bc0*/  CS2R R70, SRZ ;  /* 0x0000000000467805 */ /* 0x000fe2000001ff00 */
[----:B------:R-:W-:Y:S01]  /*3bd0*/  CS2R R68, SRZ ;  /* 0x0000000000447805 */ /* 0x000fe2000001ff00 */
[----:B------:R-:W1:Y:S01]  /*3be0*/  LDSM.16.M88.4 R136, [R145+0x8800] ;  /* 0x008800009188783b */ /* 0x000e620000000200 */
[----:B------:R-:W-:Y:S01]  /*3bf0*/  IMAD.SHL.U32 R144, R144, 0x2, RZ ;  /* 0x0000000290907824 */ /* 0x000fe200078e00ff */
[----:B------:R-:W-:Y:S01]  /*3c00*/  UMOV UR4, URZ ;  /* 0x0000003f00047c82 */ /* 0x000fe20008000000 */
[----:B------:R-:W-:Y:S01]  /*3c10*/  IMAD.IADD R151, R150, 0x1, R153 ;  /* 0x0000000196977824 */ /* 0x000fe200078e0299 */
[----:B------:R-:W1:Y:S01]  /*3c20*/  LDSM.16.M88.4 R140, [R145+0x8c00] ;  /* 0x008c0000918c783b */ /* 0x000e620000000200 */
[----:B------:R-:W-:Y:S01]  /*3c30*/  UIADD3 UR34, UR34, -UR8, URZ ;  /* 0x8000000822227290 */ /* 0x000fe2000fffe03f */
[----:B---3--:R-:W-:-:S04]  /*3c40*/  @P1 FMUL.FTZ R0, R0, R3 ;  /* 0x0000000300001220 */ /* 0x008fc80000410000 */
[----:B------:R3:W1:Y:S02]  /*3c50*/  @P1 R2UR UR9, R0 ;  /* 0x00000000000913c2 */ /* 0x00066400000e0000 */
[----:B---3--:R-:W-:Y:S01]  /*3c60*/  IMAD.U32 R0, RZ, RZ, UR10 ;  /* 0x0000000aff007e24 */ /* 0x008fe2000f8e00ff */
[----:B-1----:R-:W-:-:S03]  /*3c70*/  @UP1 UMOV UR4, UR9 ;  /* 0x0000000900041c82 */ /* 0x002fc60008000000 */
[----:B--2---:R-:W-:-:S05]  /*3c80*/  IMAD R0, R0, 0x80, R7 ;  /* 0x0000008000007824 */ /* 0x004fca00078e0207 */
[C---:B------:R-:W-:Y:S02]  /*3c90*/  IADD3 R3, R0.reuse, 0x21, RZ ;  /* 0x0000002100037810 */ /* 0x040fe40007ffe0ff */
[C---:B------:R-:W-:Y:S02]  /*3ca0*/  IADD3 R4, R0.reuse, 0x18, RZ ;  /* 0x0000001800047810 */ /* 0x040fe40007ffe0ff */
[----:B------:R1:W2:Y:S01]  /*3cb0*/  I2F R219, R3 ;  /* 0x0000000300db7306 */ /* 0x0002a20000201400 */
[C---:B------:R-:W-:Y:S02]  /*3cc0*/  IADD3 R212, R0.reuse, 0x9, RZ ;  /* 0x0000000900d47810 */ /* 0x040fe40007ffe0ff */
[C---:B------:R-:W-:Y:S02]  /*3cd0*/  IADD3 R211, R0.reuse, 0x8, RZ ;  /* 0x0000000800d37810 */ /* 0x040fe40007ffe0ff */
[----:B------:R-:W-:-:S03]  /*3ce0*/  IADD3 R210, R0, 0x1, RZ ;  /* 0x0000000100d27810 */ /* 0x000fc60007ffe0ff */
[----:B------:R3:W2:Y:S01]  /*3cf0*/  I2F R215, R4 ;  /* 0x0000000400d77306 */ /* 0x0006a20000201400 */
[----:B-1----:R-:W-:-:S07]  /*3d00*/  IADD3 R3, R0, 0x20, RZ ;  /* 0x0000002000037810 */ /* 0x002fce0007ffe0ff */
[----:B------:R-:W1:Y:S01]  /*3d10*/  I2F R212, R212 ;  /* 0x000000d400d47306 */ /* 0x000e620000201400 */
[----:B---3--:R-:W-:-:S07]  /*3d20*/  IMAD.SHL.U32 R4, R15, 0x4, RZ ;  /* 0x000000040f047824 */ /* 0x008fce00078e00ff */
[----:B------:R3:W1:Y:S08]  /*3d30*/  I2F R218, R3 ;  /* 0x0000000300da7306 */ /* 0x0006700000201400 */
[----:B------:R-:W1:Y:S01]  /*3d40*/  I2F R211, R211 ;  /* 0x000000d300d37306 */ /* 0x000e620000201400 */
[----:B---3--:R-:W-:-:S07]  /*3d50*/  IADD3 R3, R0, 0x19, RZ ;  /* 0x0000001900037810 */ /* 0x008fce0007ffe0ff */
[----:B------:R-:W3:Y:S08]  /*3d60*/  I2F R210, R210 ;  /* 0x000000d200d27306 */ /* 0x000ef00000201400 */
[----:B------:R1:W1:Y:S02]  /*3d70*/  I2F R217, R3 ;  /* 0x0000000300d97306 */ /* 0x0002640000201400 */
[----:B-1----:R-:W-:-:S04]  /*3d80*/  IADD3 R3, R15, 0x1, RZ ;  /* 0x000000010f037810 */ /* 0x002fc80007ffe0ff */
[----:B------:R-:W-:-:S05]  /*3d90*/  IADD3 R3, R3, UR8, -R6 ;  /* 0x0000000803037c10 */ /* 0x000fca000fffe806 */
[----:B------:R1:W-:Y:S02]  /*3da0*/  STL [R1+0xc], R3 ;  /* 0x00000c0301007387 */ /* 0x0003e40000100800 */
[----:B-1----:R-:W-:-:S04]  /*3db0*/  IADD3 R3, R0, 0x11, RZ ;  /* 0x0000001100037810 */ /* 0x002fc80007ffe0ff */
[----:B------:R1:W1:Y:S02]  /*3dc0*/  I2F R214, R3 ;  /* 0x0000000300d67306 */ /* 0x0002640000201400 */
[----:B-1----:R-:W-:Y:S02]  /*3dd0*/  IADD3 R3, R0, 0x10, RZ ;  /* 0x0000001000037810 */ /* 0x002fe40007ffe0ff */
[----:B------:R-:W-:-:S04]  /*3de0*/  IADD3 R0, R15, -0x80, RZ ;  /* 0xffffff800f007810 */ /* 0x000fc80007ffe0ff */
[----:B------:R1:W1:Y:S01]  /*3df0*/  I2F R213, R3 ;  /* 0x0000000300d57306 */ /* 0x0002620000201400 */
[----:B------:R-:W-:Y:S01]  /*3e00*/  IMAD.SHL.U32 R0, R0, 0x4, RZ ;  /* 0x0000000400007824 */ /* 0x000fe200078e00ff */
[----:B-1----:R-:W-:Y:S02]  /*3e10*/  SEL R3, R5, R152, !P0 ;  /* 0x0000009805037207 */ /* 0x002fe40004000000 */
[----:B------:R-:W-:-:S03]  /*3e20*/  SHF.L.U64.HI R5, R15, 0x2, R12 ;  /* 0x000000020f057819 */ /* 0x000fc6000001020c */
[----:B------:R-:W-:Y:S02]  /*3e30*/  IMAD.SHL.U32 R3, R3, 0x2, RZ ;  /* 0x0000000203037824 */ /* 0x000fe400078e00ff */
[----:B------:R1:W-:Y:S04]  /*3e40*/  STL [R1+0x4], R5 ;  /* 0x0000040501007387 */ /* 0x0003e80000100800 */
[----:B------:R1:W-:Y:S04]  /*3e50*/  STL [R1+0x8], R4 ;  /* 0x0000080401007387 */ /* 0x0003e80000100800 */
[----:B--234-:R1:W-:Y:S02]  /*3e60*/  STL [R1], R0 ;  /* 0x0000000001007387 */ /* 0x01c3e40000100800 */
.L_x_120:
[----:B-1----:R-:W2:Y:S01]  /*3e70*/  LDL R0, [R1+0xc] ;  /* 0x00000c0001007983 */ /* 0x002ea20000100800 */
[----:B------:R-:W-:Y:S01]  /*3e80*/  USHF.L.U32 UR9, UR10, 0x7, URZ ;  /* 0x000000070a097899 */ /* 0x000fe2000800063f */
[----:B------:R-:W-:Y:S01]  /*3e90*/  MOV R159, UR10 ;  /* 0x0000000a009f7c02 */ /* 0x000fe20008000f00 */
[C---:B-----5:R-:W-:Y:S01]  /*3ea0*/  FMUL.FTZ R162, R249.reuse, 1.4426950216293334961 ;  /* 0x3fb8aa3bf9a27820 */ /* 0x060fe20000410000 */
[----:B------:R-:W3:Y:S01]  /*3eb0*/  LDL R160, [R1+0x14] ;  /* 0x0000140001a07983 */ /* 0x000ee20000100800 */
[----:B------:R-:W-:Y:S01]  /*3ec0*/  UIADD3 UR15, UR9, 0x80, URZ ;  /* 0x00000080090f7890 */ /* 0x000fe2000fffe03f */
[----:B------:R-:W-:Y:S01]  /*3ed0*/  FSETP.NEU.FTZ.AND P1, PT, R249, -INF , PT ;  /* 0xff800000f900780b */ /* 0x000fe20003f3d000 */
[----:B------:R-:W-:Y:S01]  /*3ee0*/  USHF.L.U32 UR9, UR5, 0x7, URZ ;  /* 0x0000000705097899 */ /* 0x000fe2000800063f */
[----:B------:R-:W0:Y:S01]  /*3ef0*/  LDGDEPBAR ;  /* 0x00000000000079af */ /* 0x000e220000000000 */
[----:B------:R-:W-:Y:S01]  /*3f00*/  UISETP.GT.AND UP3, UPT, UR5, UR16, UPT ;  /* 0x000000100500728c */ /* 0x000fe2000bf64270 */
[----:B------:R-:W-:Y:S01]  /*3f10*/  FSEL R162, R162, RZ, P1 ;  /* 0x000000ffa2a27208 */ /* 0x000fe20000800000 */
[----:B------:R-:W-:Y:S04]  /*3f20*/  UISETP.GE.AND UP0, UPT, UR9, UR34, UPT ;  /* 0x000000220900728c */ /* 0x000fe8000bf06270 */
[----:B------:R-:W-:Y:S01]  /*3f30*/  UISETP.LT.AND UP0, UPT, UR15, UR8, UP0 ;  /* 0x000000080f00728c */ /* 0x000fe20008701270 */
[----:B------:R-:W-:Y:S04]  /*3f40*/  STL [R1+0x58], R68 ;  /* 0x0000584401007387 */ /* 0x000fe80000100800 */
[----:B------:R-:W-:Y:S01]  /*3f50*/  STL [R1+0x54], R3 ;  /* 0x0000540301007387 */ /* 0x000fe20000100800 */
[----:B------:R-:W-:Y:S03]  /*3f60*/  PLOP3.LUT P0, PT, PT, PT, UP0, 0x80, 0x0 ;  /* 0x000000000000781c */ /* 0x000fe60003f0f008 */
[----:B------:R-:W-:Y:S04]  /*3f70*/  STL [R1+0x50], R2 ;  /* 0x0000500201007387 */ /* 0x000fe80000100800 */
[----:B------:R-:W4:Y:S04]  /*3f80*/  LDL R198, [R1+0x8] ;  /* 0x0000080001c67983 */ /* 0x000f280000100800 */
[----:B------:R-:W4:Y:S01]  /*3f90*/  LDL R196, [R1+0x4] ;  /* 0x0000040001c47983 */ /* 0x000f220000100800 */
[----:B------:R-:W-:Y:S04]  /*3fa0*/  DEPBAR.LE SB0, 0x0 ;  /* 0x000080000000791a */ /* 0x000fe80000000000 */
[----:B------:R-:W-:Y:S08]  /*3fb0*/  BAR.SYNC.DEFER_BLOCKING 0x0 ;  /* 0x0000000000007b1d */ /* 0x000ff00000010000 */
[----:B------:R-:W-:Y:S08]  /*3fc0*/  LDSM.16.M88.4 R64, [R144] ;  /* 0x000000009040783b */ /* 0x000ff00000000200 */
[----:B------:R-:W1:Y:S08]  /*3fd0*/  LDSM.16.M88.4 R16, [R146+0x6000] ;  /* 0x006000009210783b */ /* 0x000e700000000200 */
[----:B------:R-:W1:Y:S08]  /*3fe0*/  LDSM.16.M88.4 R60, [R144+0x1000] ;  /* 0x00100000903c783b */ /* 0x000e700000000200 */
[----:B------:R-:W1:Y:S08]  /*3ff0*/  LDSM.16.M88.4 R32, [R146+0x6400] ;  /* 0x006400009220783b */ /* 0x000e700000000200 */
[----:B------:R-:W1:Y:S08]  /*4000*/  LDSM.16.M88.4 R48, [R146+0x6800] ;  /* 0x006800009230783b */ /* 0x000e700000000200 */
[----:B------:R-:W1:Y:S02]  /*4010*/  LDSM.16.M88.4 R100, [R146+0x6c00] ;  /* 0x006c00009264783b */ /* 0x000e640000000200 */
[-C--:B-1----:R-:W-:Y:S06]  /*4020*/  HMMA.16816.F32.BF16 R4, R64, R16.reuse, RZ ;  /* 0x000000104004723c */ /* 0x082fec00000418ff */
        /* <DEDUP_REMOVED lines=16> */
[----:B--2---:R-:W-:Y:S03]  /*4130*/  @!P0 IADD3 R166, R0, UR9, RZ ;  /* 0x0000000900a68c10 */ /* 0x004fe6000fffe0ff */
[----:B------:R-:W-:Y:S02]  /*4140*/  IADD3 R0, R153, R144, RZ ;  /* 0x0000009099007210 */ /* 0x000fe40007ffe0ff */
[----:B---3--:R-:W-:Y:S01]  /*4150*/  LEA R159, R159, R160, 0x7 ;  /* 0x000000a09f9f7211 */ /* 0x008fe200078e38ff */
[----:B------:R-:W-:Y:S01]  /*4160*/  FMUL.FTZ R160, R250, 1.4426950216293334961 ;  /* 0x3fb8aa3bfaa07820 */ /* 0x000fe20000410000 */
[C---:B------:R-:W-:Y:S01]  /*4170*/  @!P0 IMNMX R163, R166.reuse, UR8, PT ;  /* 0x00000008a6a38c17 */ /* 0x040fe2000b800200 */
[----:B------:R-:W1:Y:S01]  /*4180*/  LDSM.16.M88.4 R104, [R0] ;  /* 0x000000000068783b */ /* 0x000e620000000200 */
[----:B------:R-:W2:Y:S02]  /*4190*/  I2F R165, R159 ;  /* 0x0000009f00a57306 */ /* 0x000ea40000201400 */
[C---:B------:R-:W-:Y:S02]  /*41a0*/  @!P0 IADD3 R164, R159.reuse, 0x1, RZ ;  /* 0x000000019fa48810 */ /* 0x040fe40007ffe0ff */
[----:B------:R-:W-:Y:S02]  /*41b0*/  @!P0 IADD3 R161, R166, 0x8, RZ ;  /* 0x00000008a6a18810 */ /* 0x000fe40007ffe0ff */
[-C--:B------:R-:W-:Y:S01]  /*41c0*/  @!P0 ISETP.GE.AND P1, PT, R164, R163.reuse, PT ;  /* 0x000000a3a400820c */ /* 0x080fe20003f26270 */
[----:B------:R3:W2:Y:S01]  /*41d0*/  LDSM.16.M88.4 R100, [R0+0x1000] ;  /* 0x001000000064783b */ /* 0x0006a20000000200 */
[-C--:B------:R-:W-:Y:S02]  /*41e0*/  @!P0 ISETP.GE.AND P2, PT, R159, R163.reuse, PT ;  /* 0x000000a39f00820c */ /* 0x080fe40003f46270 */
[----:B------:R-:W-:Y:S02]  /*41f0*/  @!P0 IMNMX R161, R161, UR8, PT ;  /* 0x00000008a1a18c17 */ /* 0x000fe4000b800200 */
[C---:B------:R-:W-:Y:S02]  /*4200*/  IADD3 R168, R159.reuse, 0x28, RZ ;  /* 0x000000289fa87810 */ /* 0x040fe40007ffe0ff */
[C---:B------:R-:W-:Y:S02]  /*4210*/  IADD3 R167, R159.reuse, 0x29, RZ ;  /* 0x000000299fa77810 */ /* 0x040fe40007ffe0ff */
[----:B------:R-:W-:Y:S01]  /*4220*/  I2F R174, R168 ;  /* 0x000000a800ae7306 */ /* 0x000fe20000201400 */
[C---:B------:R-:W-:Y:S02]  /*4230*/  IADD3 R169, R159.reuse, 0x30, RZ ;  /* 0x000000309fa97810 */ /* 0x040fe40007ffe0ff */
[C---:B------:R-:W-:Y:S02]  /*4240*/  IADD3 R170, R159.reuse, 0x31, RZ ;  /* 0x000000319faa7810 */ /* 0x040fe40007ffe0ff */
[C---:B------:R-:W-:Y:S02]  /*4250*/  IADD3 R171, R159.reuse, 0x38, RZ ;  /* 0x000000389fab7810 */ /* 0x040fe40007ffe0ff */
[----:B------:R-:W-:Y:S02]  /*4260*/  IADD3 R172, R159, 0x39, RZ ;  /* 0x000000399fac7810 */ /* 0x000fe40007ffe0ff */
[CC--:B------:R-:W-:Y:S01]  /*4270*/  @!P0 ISETP.GE.AND P5, PT, R171.reuse, R163.reuse, PT ;  /* 0x000000a3ab00820c */ /* 0x0c0fe20003fa6270 */
[----:B------:R-:W-:Y:S01]  /*4280*/  I2F R173, R167 ;  /* 0x000000a700ad7306 */ /* 0x000fe20000201400 */
[----:B------:R-:W-:Y:S02]  /*4290*/  @!P0 ISETP.GE.AND P4, PT, R172, R163, PT ;  /* 0x000000a3ac00820c */ /* 0x000fe40003f86270 */
[-C--:B------:R-:W-:Y:S01]  /*42a0*/  @!P0 ISETP.GE.AND P3, PT, R171, R161.reuse, PT ;  /* 0x000000a1ab00820c */ /* 0x080fe20003f66270 */
[----:B---3--:R-:W-:Y:S06]  /*42b0*/  FMUL.FTZ R0, R248, 1.4426950216293334961 ;  /* 0x3fb8aa3bf8007820 */ /* 0x008fec0000410000 */
[----:B------:R-:W-:Y:S01]  /*42c0*/  I2F R175, R169 ;  /* 0x000000a900af7306 */ /* 0x000fe20000201400 */
[-C--:B-1----:R-:W-:Y:S09]  /*42d0*/  HMMA.16816.F32.BF16 R4, R104, R108.reuse, R4 ;  /* 0x0000006c6804723c */ /* 0x082ff20000041804 */
[----:B------:R-:W-:Y:S01]  /*42e0*/  I2F R176, R170 ;  /* 0x000000aa00b07306 */ /* 0x000fe20000201400 */
[C---:B--2---:R-:W-:Y:S07]  /*42f0*/  HMMA.16816.F32.BF16 R8, R100.reuse, R108, R8 ;  /* 0x0000006c6408723c */ /* 0x044fee0000041808 */
[----:B------:R-:W-:Y:S01]  /*4300*/  @!P0 IADD3 R108, R166, 0x40, RZ ;  /* 0x00000040a66c8810 */ /* 0x000fe20007ffe0ff */
[----:B------:R-:W-:Y:S01]  /*4310*/  FMUL.FTZ R109, R247, 1.4426950216293334961 ;  /* 0x3fb8aa3bf76d7820 */ /* 0x000fe20000410000 */
[----:B------:R-:W-:Y:S01]  /*4320*/  I2F R177, R171 ;  /* 0x000000ab00b17306 */ /* 0x000fe20000201400 */
[-C--:B------:R-:W-:Y:S02]  /*4330*/  HMMA.16816.F32.BF16 R12, R100, R110.reuse, R12 ;  /* 0x0000006e640c723c */ /* 0x080fe4000004180c */
[----:B------:R-:W-:Y:S02]  /*4340*/  @!P0 IMNMX R108, R108, UR8, PT ;  /* 0x000000086c6c8c17 */ /* 0x000fe4000b800200 */
[----:B------:R-:W-:Y:S01]  /*4350*/  @!P0 IADD3 R166, R166, 0x48, RZ ;  /* 0x00000048a6a68810 */ /* 0x000fe20007ffe0ff */
[----:B------:R-:W-:Y:S02]  /*4360*/  FFMA.FTZ R5, R210, UR4, R5 ;  /* 0x00000004d2057c23 */ /* 0x000fe40008010005 */
[----:B------:R-:W-:Y:S02]  /*4370*/  FFMA.FTZ R4, R165, UR4, R4 ;  /* 0x00000004a5047c23 */ /* 0x000fe40008010004 */
[----:B------:R-:W-:Y:S01]  /*4380*/  I2F R178, R172 ;  /* 0x000000ac00b27306 */ /* 0x000fe20000201400 */
[C---:B------:R-:W-:Y:S02]  /*4390*/  HMMA.16816.F32.BF16 R16, R104.reuse, R110, R16 ;  /* 0x0000006e6810723c */ /* 0x040fe40000041810 */
[----:B------:R-:W-:Y:S01]  /*43a0*/  @!P0 FSEL R5, R5, -INF , !P1 ;  /* 0xff80000005058808 */ /* 0x000fe20004800000 */
[C---:B------:R-:W-:Y:S01]  /*43b0*/  FFMA.FTZ R6, R165.reuse, UR4, R6 ;  /* 0x00000004a5067c23 */ /* 0x040fe20008010006 */
[----:B------:R-:W-:Y:S01]  /*43c0*/  FSETP.NEU.FTZ.AND P1, PT, R250, -INF , PT ;  /* 0xff800000fa00780b */ /* 0x000fe20003f3d000 */
[----:B------:R-:W-:Y:S01]  /*43d0*/  FFMA.FTZ R7, R210, UR4, R7 ;  /* 0x00000004d2077c23 */ /* 0x000fe20008010007 */
[----:B------:R-:W-:Y:S01]  /*43e0*/  @!P0 FSEL R4, R4, -INF , !P2 ;  /* 0xff80000004048808 */ /* 0x000fe20005000000 */
[----:B------:R-:W-:Y:S01]  /*43f0*/  FFMA.FTZ R8, R165, UR4, R8 ;  /* 0x00000004a5087c23 */ /* 0x000fe20008010008 */
[-C--:B------:R-:W-:Y:S01]  /*4400*/  @!P0 ISETP.GE.AND P2, PT, R159, R161.reuse, PT ;  /* 0x000000a19f00820c */ /* 0x080fe20003f46270 */
[--C-:B------:R-:W-:Y:S03]  /*4410*/  FFMA.FTZ R5, R5, c[0x0][0x23c], -R162.reuse ;  /* 0x00008f0005057a23 */ /* 0x100fe600000108a2 */
[----:B------:R-:W-:Y:S01]  /*4420*/  FSEL R160, R160, RZ, P1 ;  /* 0x000000ffa0a07208 */ /* 0x000fe20000800000 */
[----:B------:R-:W1:Y:S01]  /*4430*/  MUFU.EX2 R194, R5 ;  /* 0x0000000500c27308 */ /* 0x000e620000000800 */
[----:B------:R-:W-:Y:S01]  /*4440*/  @!P0 ISETP.GE.AND P1, PT, R164, R161, PT ;  /* 0x000000a1a400820c */ /* 0x000fe20003f26270 */
[----:B------:R-:W-:Y:S01]  /*4450*/  FFMA.FTZ R4, R4, c[0x0][0x23c], -R162 ;  /* 0x00008f0004047a23 */ /* 0x000fe200000108a2 */
[----:B------:R-:W-:Y:S01]  /*4460*/  @!P0 FSEL R6, R6, -INF , !P2 ;  /* 0xff80000006068808 */ /* 0x000fe20005000000 */
[----:B------:R-:W-:Y:S01]  /*4470*/  FFMA.FTZ R10, R165, UR4, R10 ;  /* 0x00000004a50a7c23 */ /* 0x000fe2000801000a */
[-C--:B------:R-:W-:Y:S01]  /*4480*/  @!P0 ISETP.GE.AND P2, PT, R159, R108.reuse, PT ;  /* 0x0000006c9f00820c */ /* 0x080fe20003f46270 */
[----:B------:R-:W-:Y:S01]  /*4490*/  FFMA.FTZ R9, R210, UR4, R9 ;  /* 0x00000004d2097c23 */ /* 0x000fe20008010009 */
[----:B------:R-:W-:Y:S01]  /*44a0*/  @!P0 FSEL R7, R7, -INF , !P1 ;  /* 0xff80000007078808 */ /* 0x000fe20004800000 */
[--C-:B------:R-:W-:Y:S01]  /*44b0*/  FFMA.FTZ R6, R6, c[0x0][0x23c], -R160.reuse ;  /* 0x00008f0006067a23 */ /* 0x100fe200000108a0 */
[----:B------:R-:W-:Y:S01]  /*44c0*/  FSETP.NEU.FTZ.AND P1, PT, R247, -INF , PT ;  /* 0xff800000f700780b */ /* 0x000fe20003f3d000 */
[----:B------:R-:W-:Y:S01]  /*44d0*/  MUFU.EX2 R208, R4 ;  /* 0x0000000400d07308 */ /* 0x000fe20000000800 */
[----:B------:R-:W-:Y:S01]  /*44e0*/  @!P0 FSEL R8, R8, -INF , !P2 ;  /* 0xff80000008088808 */ /* 0x000fe20005000000 */
[----:B------:R-:W-:Y:S01]  /*44f0*/  FFMA.FTZ R7, R7, c[0x0][0x23c], -R160 ;  /* 0x00008f0007077a23 */ /* 0x000fe200000108a0 */
[----:B------:R-:W-:Y:S01]  /*4500*/  FSEL R109, R109, RZ, P1 ;  /* 0x000000ff6d6d7208 */ /* 0x000fe20000800000 */
[----:B------:R-:W-:Y:S01]  /*4510*/  FFMA.FTZ R11, R210, UR4, R11 ;  /* 0x00000004d20b7c23 */ /* 0x000fe2000801000b */
[----:B------:R-:W-:Y:S01]  /*4520*/  @!P0 ISETP.GE.AND P1, PT, R164, R108, PT ;  /* 0x0000006ca400820c */ /* 0x000fe20003f26270 */
[----:B------:R-:W-:Y:S02]  /*4530*/  FFMA.FTZ R12, R211, UR4, R12 ;  /* 0x00000004d30c7c23 */ /* 0x000fe4000801000c */
[----:B------:R-:W-:Y:S01]  /*4540*/  FFMA.FTZ R8, R8, c[0x0][0x23c], -R109 ;  /* 0x00008f0008087a23 */ /* 0x000fe2000001086d */
[----:B------:R-:W-:Y:S01]  /*4550*/  @!P0 FSEL R9, R9, -INF , !P1 ;  /* 0xff80000009098808 */ /* 0x000fe20004800000 */
[----:B------:R-:W-:Y:S01]  /*4560*/  MUFU.EX2 R201, R6 ;  /* 0x0000000600c97308 */ /* 0x000fe20000000800 */
[----:B------:R-:W-:Y:S01]  /*4570*/  FSETP.NEU.FTZ.AND P1, PT, R248, -INF , PT ;  /* 0xff800000f800780b */ /* 0x000fe20003f3d000 */
[----:B------:R-:W-:Y:S01]  /*4580*/  FFMA.FTZ R13, R212, UR4, R13 ;  /* 0x00000004d40d7c23 */ /* 0x000fe2000801000d */
[----:B-1----:R-:W-:Y:S01]  /*4590*/  MOV R110, R194 ;  /* 0x000000c2006e7202 */ /* 0x002fe20000000f00 */
[----:B------:R-:W-:Y:S01]  /*45a0*/  FFMA.FTZ R9, R9, c[0x0][0x23c], -R109 ;  /* 0x00008f0009097a23 */ /* 0x000fe2000001086d */
[----:B------:R-:W-:Y:S01]  /*45b0*/  FSEL R0, R0, RZ, P1 ;  /* 0x000000ff00007208 */ /* 0x000fe20000800000 */
[C---:B------:R-:W-:Y:S02]  /*45c0*/  FFMA.FTZ R14, R211.reuse, UR4, R14 ;  /* 0x00000004d30e7c23 */ /* 0x040fe4000801000e */
[C---:B------:R-:W-:Y:S02]  /*45d0*/  FFMA.FTZ R15, R212.reuse, UR4, R15 ;  /* 0x00000004d40f7c23 */ /* 0x040fe4000801000f */
[----:B------:R1:W-:Y:S01]  /*45e0*/  MUFU.EX2 R205, R9 ;  /* 0x0000000900cd7308 */ /* 0x0003e20000000800 */
[C---:B------:R-:W-:Y:S02]  /*45f0*/  FFMA.FTZ R16, R211.reuse, UR4, R16 ;  /* 0x00000004d3107c23 */ /* 0x040fe40008010010 */
[C---:B------:R-:W-:Y:S02]  /*4600*/  FFMA.FTZ R17, R212.reuse, UR4, R17 ;  /* 0x00000004d4117c23 */ /* 0x040fe40008010011 */
[----:B------:R-:W-:Y:S02]  /*4610*/  FFMA.FTZ R18, R211, UR4, R18 ;  /* 0x00000004d3127c23 */ /* 0x000fe40008010012 */
[----:B------:R-:W-:Y:S03]  /*4620*/  FFMA.FTZ R19, R212, UR4, R19 ;  /* 0x00000004d4137c23 */ /* 0x000fe60008010013 */
[----:B------:R2:W-:Y:S10]  /*4630*/  MUFU.EX2 R202, R8 ;  /* 0x0000000800ca7308 */ /* 0x0005f40000000800 */
[----:B------:R3:W-:Y:S01]  /*4640*/  MUFU.EX2 R200, R7 ;  /* 0x0000000700c87308 */ /* 0x0007e20000000800 */
[C---:B-1----:R-:W-:Y:S02]  /*4650*/  @!P0 IADD3 R9, R159.reuse, 0x9, RZ ;  /* 0x000000099f098810 */ /* 0x042fe40007ffe0ff */
[----:B--2---:R-:W-:Y:S04]  /*4660*/  @!P0 IMNMX R8, R166, UR8, PT ;  /* 0x00000008a6088c17 */ /* 0x004fe8000b800200 */
[-C--:B------:R-:W-:Y:S02]  /*4670*/  @!P0 ISETP.GE.AND P2, PT, R159, R8.reuse, PT ;  /* 0x000000089f00820c */ /* 0x080fe40003f46270 */
[----:B------:R-:W-:Y:S02]  /*4680*/  @!P0 ISETP.GE.AND P1, PT, R164, R8, PT ;  /* 0x00000008a400820c */ /* 0x000fe40003f26270 */
[----:B------:R-:W-:Y:S01]  /*4690*/  @!P0 FSEL R10, R10, -INF , !P2 ;  /* 0xff8000000a0a8808 */ /* 0x000fe20005000000 */
[----:B---3--:R-:W1:Y:S01]  /*46a0*/  LDSM.16.M88.4 R4, [R145+0x6400] ;  /* 0x006400009104783b */ /* 0x008e620000000200 */
[----:B------:R-:W-:Y:S03]  /*46b0*/  @!P0 FSEL R11, R11, -INF , !P1 ;  /* 0xff8000000b0b8808 */ /* 0x000fe60004800000 */
[--C-:B------:R-:W-:Y:S01]  /*46c0*/  FFMA.FTZ R10, R10, c[0x0][0x23c], -R0.reuse ;  /* 0x00008f000a0a7a23 */ /* 0x100fe20000010800 */
[-C--:B------:R-:W-:Y:S01]  /*46d0*/  @!P0 ISETP.GE.AND P2, PT, R167, R163.reuse, PT ;  /* 0x000000a3a700820c */ /* 0x080fe20003f46270 */
[--C-:B------:R-:W-:Y:S02]  /*46e0*/  FFMA.FTZ R11, R11, c[0x0][0x23c], -R0.reuse ;  /* 0x00008f000b0b7a23 */ /* 0x100fe40000010800 */
[----:B------:R2:W3:Y:S10]  /*46f0*/  MUFU.EX2 R207, R10 ;  /* 0x0000000a00cf7308 */ /* 0x0004f40000000800 */
[----:B------:R-:W-:Y:S01]  /*4700*/  MUFU.EX2 R199, R11 ;  /* 0x0000000b00c77308 */ /* 0x000fe20000000800 */
[----:B--2---:R-:W-:Y:S04]  /*4710*/  @!P0 IADD3 R10, R159, 0x8, RZ ;  /* 0x000000089f0a8810 */ /* 0x004fe80007ffe0ff */
[-C--:B------:R-:W-:Y:S04]  /*4720*/  @!P0 ISETP.GE.AND P1, PT, R10, R108.reuse, PT ;  /* 0x0000006c0a00820c */ /* 0x080fe80003f26270 */
[----:B------:R-:W-:Y:S01]  /*4730*/  @!P0 FSEL R12, R12, -INF , !P1 ;  /* 0xff8000000c0c8808 */ /* 0x000fe20004800000 */
[-C--:B-1----:R-:W-:Y:S01]  /*4740*/  HMMA.16816.F32.BF16 R20, R104, R4.reuse, R20 ;  /* 0x000000046814723c */ /* 0x082fe20000041814 */
[----:B------:R-:W-:Y:S03]  /*4750*/  @!P0 ISETP.GE.AND P1, PT, R9, R108, PT ;  /* 0x0000006c0900820c */ /* 0x000fe60003f26270 */
[--C-:B------:R-:W-:Y:S01]  /*4760*/  FFMA.FTZ R12, R12, c[0x0][0x23c], -R109.reuse ;  /* 0x00008f000c0c7a23 */ /* 0x100fe2000001086d */
[----:B------:R-:W-:Y:S02]  /*4770*/  @!P0 FSEL R13, R13, -INF , !P1 ;  /* 0xff8000000d0d8808 */ /* 0x000fe40004800000 */
[-C--:B------:R-:W-:Y:S01]  /*4780*/  @!P0 ISETP.GE.AND P1, PT, R10, R8.reuse, PT ;  /* 0x000000080a00820c */ /* 0x080fe20003f26270 */
[----:B------:R-:W-:Y:S01]  /*4790*/  MUFU.EX2 R197, R12 ;  /* 0x0000000c00c57308 */ /* 0x000fe20000000800 */
[C---:B------:R-:W-:Y:S03]  /*47a0*/  HMMA.16816.F32.BF16 R24, R100.reuse, R4, R24 ;  /* 0x000000046418723c */ /* 0x040fe60000041818 */
[----:B------:R-:W-:Y:S01]  /*47b0*/  @!P0 FSEL R14, R14, -INF , !P1 ;  /* 0xff8000000e0e8808 */ /* 0x000fe20004800000 */
[----:B------:R-:W-:Y:S01]  /*47c0*/  FFMA.FTZ R13, R13, c[0x0][0x23c], -R109 ;  /* 0x00008f000d0d7a23 */ /* 0x000fe2000001086d */
[----:B------:R-:W-:Y:S03]  /*47d0*/  @!P0 ISETP.GE.AND P1, PT, R9, R8, PT ;  /* 0x000000080900820c */ /* 0x000fe60003f26270 */
[-C--:B------:R-:W-:Y:S01]  /*47e0*/  HMMA.16816.F32.BF16 R28, R100, R6.reuse, R28 ;  /* 0x00000006641c723c */ /* 0x080fe2000004181c */
[----:B------:R3:W1:Y:S03]  /*47f0*/  MUFU.EX2 R195, R13 ;  /* 0x0000000d00c37308 */ /* 0x0006660000000800 */
[----:B------:R-:W-:Y:S01]  /*4800*/  @!P0 FSEL R15, R15, -INF , !P1 ;  /* 0xff8000000f0f8808 */ /* 0x000fe20004800000 */
[----:B------:R-:W-:Y:S01]  /*4810*/  FFMA.FTZ R14, R14, c[0x0][0x23c], -R0 ;  /* 0x00008f000e0e7a23 */ /* 0x000fe20000010800 */
[-C--:B------:R-:W-:Y:S01]  /*4820*/  @!P0 ISETP.GE.AND P1, PT, R10, R163.reuse, PT ;  /* 0x000000a30a00820c */ /* 0x080fe20003f26270 */
[----:B------:R-:W-:Y:S01]  /*4830*/  FFMA.FTZ R20, R213, UR4, R20 ;  /* 0x00000004d5147c23 */ /* 0x000fe20008010014 */
[C---:B------:R-:W-:Y:S01]  /*4840*/  HMMA.16816.F32.BF16 R32, R104.reuse, R6, R32 ;  /* 0x000000066820723c */ /* 0x040fe20000041820 */
[----:B------:R-:W2:Y:S02]  /*4850*/  LDSM.16.M88.4 R4, [R145+0x6800] ;  /* 0x006800009104783b */ /* 0x000ea40000000200 */
[----:B------:R1:W-:Y:S01]  /*4860*/  MUFU.EX2 R12, R14 ;  /* 0x0000000e000c7308 */ /* 0x0003e20000000800 */
[----:B------:R-:W-:Y:S01]  /*4870*/  @!P0 FSEL R16, R16, -INF , !P1 ;  /* 0xff80000010108808 */ /* 0x000fe20004800000 */
[C---:B------:R-:W-:Y:S01]  /*4880*/  FFMA.FTZ R21, R214.reuse, UR4, R21 ;  /* 0x00000004d6157c23 */ /* 0x040fe20008010015 */
[----:B------:R-:W-:Y:S01]  /*4890*/  @!P0 ISETP.GE.AND P1, PT, R9, R163, PT ;  /* 0x000000a30900820c */ /* 0x000fe20003f26270 */
[----:B------:R-:W-:Y:S02]  /*48a0*/  FFMA.FTZ R22, R213, UR4, R22 ;  /* 0x00000004d5167c23 */ /* 0x000fe40008010016 */
[----:B------:R-:W-:Y:S03]  /*48b0*/  FFMA.FTZ R23, R214, UR4, R23 ;  /* 0x00000004d6177c23 */ /* 0x000fe60008010017 */
[----:B------:R-:W-:Y:S01]  /*48c0*/  @!P0 FSEL R17, R17, -INF , !P1 ;  /* 0xff80000011118808 */ /* 0x000fe20004800000 */
[----:B------:R-:W-:Y:S01]  /*48d0*/  FFMA.FTZ R24, R213, UR4, R24 ;  /* 0x00000004d5187c23 */ /* 0x000fe20008010018 */
[-C--:B------:R-:W-:Y:S01]  /*48e0*/  @!P0 ISETP.GE.AND P1, PT, R10, R161.reuse, PT ;  /* 0x000000a10a00820c */ /* 0x080fe20003f26270 */
[----:B------:R-:W-:Y:S01]  /*48f0*/  FFMA.FTZ R25, R214, UR4, R25 ;  /* 0x00000004d6197c23 */ /* 0x000fe20008010019 */
[----:B------:R-:W-:Y:S01]  /*4900*/  @!P0 IADD3 R10, R159, 0x10, RZ ;  /* 0x000000109f0a8810 */ /* 0x000fe20007ffe0ff */
[----:B------:R-:W-:Y:S01]  /*4910*/  FFMA.FTZ R26, R213, UR4, R26 ;  /* 0x00000004d51a7c23 */ /* 0x000fe2000801001a */
[----:B------:R-:W-:Y:S01]  /*4920*/  @!P0 FSEL R18, R18, -INF , !P1 ;  /* 0xff80000012128808 */ /* 0x000fe20004800000 */
[----:B------:R-:W-:Y:S01]  /*4930*/  FFMA.FTZ R27, R214, UR4, R27 ;  /* 0x00000004d61b7c23 */ /* 0x000fe2000801001b */
[----:B------:R-:W-:Y:S01]  /*4940*/  @!P0 ISETP.GE.AND P1, PT, R9, R161, PT ;  /* 0x000000a10900820c */ /* 0x000fe20003f26270 */
[----:B------:R-:W-:Y:S01]  /*4950*/  FFMA.FTZ R28, R215, UR4, R28 ;  /* 0x00000004d71c7c23 */ /* 0x000fe2000801001c */
[----:B------:R-:W-:Y:S01]  /*4960*/  @!P0 IADD3 R9, R159, 0x11, RZ ;  /* 0x000000119f098810 */ /* 0x000fe20007ffe0ff */
[----:B------:R-:W-:Y:S01]  /*4970*/  FFMA.FTZ R29, R217, UR4, R29 ;  /* 0x00000004d91d7c23 */ /* 0x000fe2000801001d */
[----:B------:R-:W-:Y:S01]  /*4980*/  @!P0 FSEL R19, R19, -INF , !P1 ;  /* 0xff80000013138808 */ /* 0x000fe20004800000 */
[----:B------:R-:W-:Y:S01]  /*4990*/  FFMA.FTZ R30, R215, UR4, R30 ;  /* 0x00000004d71e7c23 */ /* 0x000fe2000801001e */
[----:B------:R-:W-:Y:S01]  /*49a0*/  @!P0 ISETP.GE.AND P1, PT, R10, R163, PT ;  /* 0x000000a30a00820c */ /* 0x000fe20003f26270 */
[----:B------:R-:W-:Y:S01]  /*49b0*/  FFMA.FTZ R31, R217, UR4, R31 ;  /* 0x00000004d91f7c23 */ /* 0x000fe2000801001f */
[----:B---3--:R-:W-:Y:S01]  /*49c0*/  MOV R13, R207 ;  /* 0x000000cf000d7202 */ /* 0x008fe20000000f00 */
[----:B------:R-:W-:Y:S01]  /*49d0*/  FFMA.FTZ R32, R215, UR4, R32 ;  /* 0x00000004d7207c23 */ /* 0x000fe20008010020 */
[----:B------:R-:W-:Y:S01]  /*49e0*/  @!P0 FSEL R20, R20, -INF , !P1 ;  /* 0xff80000014148808 */ /* 0x000fe20004800000 */
[----:B------:R-:W-:Y:S01]  /*49f0*/  FFMA.FTZ R33, R217, UR4, R33 ;  /* 0x00000004d9217c23 */ /* 0x000fe20008010021 */
[----:B------:R-:W-:Y:S01]  /*4a00*/  @!P0 ISETP.GE.AND P1, PT, R9, R163, PT ;  /* 0x000000a30900820c */ /* 0x000fe20003f26270 */
[----:B------:R-:W-:Y:S01]  /*4a10*/  FFMA.FTZ R34, R215, UR4, R34 ;  /* 0x00000004d7227c23 */ /* 0x000fe20008010022 */
[----:B-1----:R-:W-:Y:S01]  /*4a20*/  MOV R14, R195 ;  /* 0x000000c3000e7202 */ /* 0x002fe20000000f00 */
[----:B------:R-:W-:Y:S01]  /*4a30*/  FFMA.FTZ R35, R217, UR4, R35 ;  /* 0x00000004d9237c23 */ /* 0x000fe20008010023 */
[----:B------:R-:W-:Y:S01]  /*4a40*/  @!P0 FSEL R21, R21, -INF , !P1 ;  /* 0xff80000015158808 */ /* 0x000fe20004800000 */
[--C-:B------:R-:W-:Y:S01]  /*4a50*/  FFMA.FTZ R16, R16, c[0x0][0x23c], -R162.reuse ;  /* 0x00008f0010107a23 */ /* 0x100fe200000108a2 */
[-C--:B------:R-:W-:Y:S01]  /*4a60*/  @!P0 ISETP.GE.AND P1, PT, R10, R161.reuse, PT ;  /* 0x000000a10a00820c */ /* 0x080fe20003f26270 */
[----:B------:R-:W-:Y:S02]  /*4a70*/  FFMA.FTZ R17, R17, c[0x0][0x23c], -R162 ;  /* 0x00008f0011117a23 */ /* 0x000fe400000108a2 */
[----:B------:R-:W-:Y:S01]  /*4a80*/  MUFU.EX2 R238, R16 ;  /* 0x0000001000ee7308 */ /* 0x000fe20000000800 */
[----:B------:R-:W-:Y:S01]  /*4a90*/  @!P0 FSEL R22, R22, -INF , !P1 ;  /* 0xff80000016168808 */ /* 0x000fe20004800000 */
[-C--:B--2---:R-:W-:Y:S01]  /*4aa0*/  HMMA.16816.F32.BF16 R36, R104, R4.reuse, R36 ;  /* 0x000000046824723c */ /* 0x084fe20000041824 */
[----:B------:R-:W-:Y:S01]  /*4ab0*/  @!P0 ISETP.GE.AND P1, PT, R9, R161, PT ;  /* 0x000000a10900820c */ /* 0x000fe20003f26270 */
[--C-:B------:R-:W-:Y:S02]  /*4ac0*/  FFMA.FTZ R18, R18, c[0x0][0x23c], -R160.reuse ;  /* 0x00008f0012127a23 */ /* 0x100fe400000108a0 */
[----:B------:R-:W-:Y:S01]  /*4ad0*/  FFMA.FTZ R19, R19, c[0x0][0x23c], -R160 ;  /* 0x00008f0013137a23 */ /* 0x000fe200000108a0 */
[----:B------:R-:W-:Y:S01]  /*4ae0*/  @!P0 FSEL R23, R23, -INF , !P1 ;  /* 0xff80000017178808 */ /* 0x000fe20004800000 */
[----:B------:R-:W-:Y:S01]  /*4af0*/  FFMA.FTZ R15, R15, c[0x0][0x23c], -R0 ;  /* 0x00008f000f0f7a23 */ /* 0x000fe20000010800 */
[-C--:B------:R-:W-:Y:S01]  /*4b00*/  @!P0 ISETP.GE.AND P1, PT, R10, R108.reuse, PT ;  /* 0x0000006c0a00820c */ /* 0x080fe20003f26270 */
[----:B------:R-:W-:Y:S01]  /*4b10*/  MUFU.EX2 R237, R17 ;  /* 0x0000001100ed7308 */ /* 0x000fe20000000800 */
[C---:B------:R-:W-:Y:S03]  /*4b20*/  HMMA.16816.F32.BF16 R40, R100.reuse, R4, R40 ;  /* 0x000000046428723c */ /* 0x040fe60000041828 */
[----:B------:R-:W-:Y:S01]  /*4b30*/  @!P0 FSEL R24, R24, -INF , !P1 ;  /* 0xff80000018188808 */ /* 0x000fe20004800000 */
[--C-:B------:R-:W-:Y:S01]  /*4b40*/  FFMA.FTZ R20, R20, c[0x0][0x23c], -R162.reuse ;  /* 0x00008f0014147a23 */ /* 0x100fe200000108a2 */
[----:B------:R-:W-:Y:S01]  /*4b50*/  @!P0 ISETP.GE.AND P1, PT, R9, R108, PT ;  /* 0x0000006c0900820c */ /* 0x000fe20003f26270 */
[----:B------:R-:W-:Y:S02]  /*4b60*/  FFMA.FTZ R21, R21, c[0x0][0x23c], -R162 ;  /* 0x00008f0015157a23 */ /* 0x000fe400000108a2 */
[-C--:B------:R-:W-:Y:S01]  /*4b70*/  HMMA.16816.F32.BF16 R44, R100, R6.reuse, R44 ;  /* 0x00000006642c723c */ /* 0x080fe2000004182c */
[----:B------:R-:W-:Y:S03]  /*4b80*/  MUFU.EX2 R244, R18 ;  /* 0x0000001200f47308 */ /* 0x000fe60000000800 */
[----:B------:R-:W-:Y:S01]  /*4b90*/  @!P0 FSEL R25, R25, -INF , !P1 ;  /* 0xff80000019198808 */ /* 0x000fe20004800000 */
[----:B------:R-:W-:Y:S01]  /*4ba0*/  FFMA.FTZ R24, R24, c[0x0][0x23c], -R109 ;  /* 0x00008f0018187a23 */ /* 0x000fe2000001086d */
[-C--:B------:R-:W-:Y:S01]  /*4bb0*/  @!P0 ISETP.GE.AND P1, PT, R10, R8.reuse, PT ;  /* 0x000000080a00820c */ /* 0x080fe20003f26270 */
[----:B------:R-:W-:Y:S01]  /*4bc0*/  FFMA.FTZ R36, R218, UR4, R36 ;  /* 0x00000004da247c23 */ /* 0x000fe20008010024 */
[----:B------:R-:W-:Y:S01]  /*4bd0*/  @!P0 IADD3 R10, R159, 0x18, RZ ;  /* 0x000000189f0a8810 */ /* 0x000fe20007ffe0ff */
[C---:B------:R-:W-:Y:S01]  /*4be0*/  HMMA.16816.F32.BF16 R48, R104.reuse, R6, R48 ;  /* 0x000000066830723c */ /* 0x040fe20000041830 */
[----:B------:R-:W1:Y:S01]  /*4bf0*/  LDSM.16.M88.4 R4, [R145+0x6c00] ;  /* 0x006c00009104783b */ /* 0x000e620000000200 */
[----:B------:R-:W2:Y:S01]  /*4c00*/  MUFU.EX2 R243, R19 ;  /* 0x0000001300f37308 */ /* 0x000ea20000000800 */
[----:B------:R-:W-:Y:S01]  /*4c10*/  @!P0 FSEL R26, R26, -INF , !P1 ;  /* 0xff8000001a1a8808 */ /* 0x000fe20004800000 */
[----:B------:R-:W-:Y:S01]  /*4c20*/  FFMA.FTZ R37, R219, UR4, R37 ;  /* 0x00000004db257c23 */ /* 0x000fe20008010025 */
[----:B------:R-:W-:Y:S01]  /*4c30*/  @!P0 ISETP.GE.AND P1, PT, R9, R8, PT ;  /* 0x000000080900820c */ /* 0x000fe20003f26270 */
[----:B------:R-:W-:Y:S01]  /*4c40*/  FFMA.FTZ R38, R218, UR4, R38 ;  /* 0x00000004da267c23 */ /* 0x000fe20008010026 */
[----:B------:R-:W-:Y:S01]  /*4c50*/  @!P0 IADD3 R9, R159, 0x19, RZ ;  /* 0x000000199f098810 */ /* 0x000fe20007ffe0ff */
[----:B------:R-:W-:Y:S01]  /*4c60*/  FFMA.FTZ R39, R219, UR4, R39 ;  /* 0x00000004db277c23 */ /* 0x000fe20008010027 */
[----:B------:R-:W-:Y:S02]  /*4c70*/  @!P0 FSEL R27, R27, -INF , !P1 ;  /* 0xff8000001b1b8808 */ /* 0x000fe40004800000 */
[-C--:B------:R-:W-:Y:S01]  /*4c80*/  @!P0 ISETP.GE.AND P1, PT, R10, R108.reuse, PT ;  /* 0x0000006c0a00820c */ /* 0x080fe20003f26270 */
[----:B------:R-:W-:Y:S01]  /*4c90*/  MUFU.EX2 R68, R15 ;  /* 0x0000000f00447308 */ /* 0x000fe20000000800 */
[----:B------:R-:W-:Y:S02]  /*4ca0*/  FFMA.FTZ R40, R218, UR4, R40 ;  /* 0x00000004da287c23 */ /* 0x000fe40008010028 */
[----:B------:R-:W-:Y:S01]  /*4cb0*/  @!P0 FSEL R28, R28, -INF , !P1 ;  /* 0xff8000001c1c8808 */ /* 0x000fe20004800000 */
[----:B------:R-:W-:Y:S01]  /*4cc0*/  FFMA.FTZ R41, R219, UR4, R41 ;  /* 0x00000004db297c23 */ /* 0x000fe20008010029 */
[----:B------:R-:W-:Y:S01]  /*4cd0*/  @!P0 ISETP.GE.AND P1, PT, R9, R108, PT ;  /* 0x0000006c0900820c */ /* 0x000fe20003f26270 */
[----:B------:R-:W-:Y:S02]  /*4ce0*/  FFMA.FTZ R42, R218, UR4, R42 ;  /* 0x00000004da2a7c23 */ /* 0x000fe4000801002a */
[----:B------:R-:W-:Y:S01]  /*4cf0*/  FFMA.FTZ R43, R219, UR4, R43 ;  /* 0x00000004db2b7c23 */ /* 0x000fe2000801002b */
[----:B------:R-:W-:Y:S01]  /*4d00*/  @!P0 FSEL R29, R29, -INF , !P1 ;  /* 0xff8000001d1d8808 */ /* 0x000fe20004800000 */
[----:B------:R-:W-:Y:S01]  /*4d10*/  MUFU.EX2 R234, R20 ;  /* 0x0000001400ea7308 */ /* 0x000fe20000000800 */
[-C--:B------:R-:W-:Y:S01]  /*4d20*/  @!P0 ISETP.GE.AND P1, PT, R10, R8.reuse, PT ;  /* 0x000000080a00820c */ /* 0x080fe20003f26270 */
[----:B------:R-:W-:Y:S02]  /*4d30*/  FFMA.FTZ R44, R174, UR4, R44 ;  /* 0x00000004ae2c7c23 */ /* 0x000fe4000801002c */
[----:B------:R-:W-:Y:S01]  /*4d40*/  FFMA.FTZ R45, R173, UR4, R45 ;  /* 0x00000004ad2d7c23 */ /* 0x000fe2000801002d */
[----:B------:R-:W-:Y:S01]  /*4d50*/  @!P0 FSEL R30, R30, -INF , !P1 ;  /* 0xff8000001e1e8808 */ /* 0x000fe20004800000 */
[C---:B------:R-:W-:Y:S01]  /*4d60*/  FFMA.FTZ R46, R174.reuse, UR4, R46 ;  /* 0x00000004ae2e7c23 */ /* 0x040fe2000801002e */
[----:B------:R-:W-:Y:S01]  /*4d70*/  @!P0 ISETP.GE.AND P1, PT, R9, R8, PT ;  /* 0x000000080900820c */ /* 0x000fe20003f26270 */
[----:B------:R-:W-:Y:S02]  /*4d80*/  FFMA.FTZ R47, R173, UR4, R47 ;  /* 0x00000004ad2f7c23 */ /* 0x000fe4000801002f */
[----:B------:R-:W-:Y:S01]  /*4d90*/  MUFU.EX2 R166, R21 ;  /* 0x0000001500a67308 */ /* 0x000fe20000000800 */
[----:B------:R-:W-:Y:S01]  /*4da0*/  @!P0 FSEL R31, R31, -INF , !P1 ;  /* 0xff8000001f1f8808 */ /* 0x000fe20004800000 */
[----:B------:R-:W-:Y:S01]  /*4db0*/  FFMA.FTZ R48, R174, UR4, R48 ;  /* 0x00000004ae307c23 */ /* 0x000fe20008010030 */
[-C--:B------:R-:W-:Y:S01]  /*4dc0*/  @!P0 ISETP.GE.AND P1, PT, R10, R163.reuse, PT ;  /* 0x000000a30a00820c */ /* 0x080fe20003f26270 */
[----:B------:R-:W-:Y:S01]  /*4dd0*/  FFMA.FTZ R50, R174, UR4, R50 ;  /* 0x00000004ae327c23 */ /* 0x000fe20008010032 */
[----:B------:R-:W-:Y:S01]  /*4de0*/  MOV R174, R208 ;  /* 0x000000d000ae7202 */ /* 0x000fe20000000f00 */
[C---:B------:R-:W-:Y:S01]  /*4df0*/  FFMA.FTZ R51, R173.reuse, UR4, R51 ;  /* 0x00000004ad337c23 */ /* 0x040fe20008010033 */
[----:B------:R-:W-:Y:S01]  /*4e00*/  @!P0 FSEL R32, R32, -INF , !P1 ;  /* 0xff80000020208808 */ /* 0x000fe20004800000 */
[----:B------:R-:W-:Y:S01]  /*4e10*/  FFMA.FTZ R49, R173, UR4, R49 ;  /* 0x00000004ad317c23 */ /* 0x000fe20008010031 */
[----:B------:R-:W-:Y:S01]  /*4e20*/  @!P0 ISETP.GE.AND P1, PT, R9, R163, PT ;  /* 0x000000a30900820c */ /* 0x000fe20003f26270 */
[----:B------:R-:W-:Y:S01]  /*4e30*/  MUFU.EX2 R246, R24 ;  /* 0x0000001800f67308 */ /* 0x000fe20000000800 */
[-C--:B-1----:R-:W-:Y:S01]  /*4e40*/  HMMA.16816.F32.BF16 R52, R104, R4.reuse, R52 ;  /* 0x000000046834723c */ /* 0x082fe20000041834 */
[----:B------:R-:W-:Y:S01]  /*4e50*/  MOV R173, R201 ;  /* 0x000000c900ad7202 */ /* 0x000fe20000000f00 */
[--C-:B------:R-:W-:Y:S01]  /*4e60*/  FFMA.FTZ R25, R25, c[0x0][0x23c], -R109.reuse ;  /* 0x00008f0019197a23 */ /* 0x100fe2000001086d */
[----:B------:R-:W-:Y:S01]  /*4e70*/  @!P0 FSEL R33, R33, -INF , !P1 ;  /* 0xff80000021218808 */ /* 0x000fe20004800000 */
[--C-:B------:R-:W-:Y:S01]  /*4e80*/  FFMA.FTZ R28, R28, c[0x0][0x23c], -R109.reuse ;  /* 0x00008f001c1c7a23 */ /* 0x100fe2000001086d */
[-C--:B------:R-:W-:Y:S01]  /*4e90*/  @!P0 ISETP.GE.AND P1, PT, R10, R161.reuse, PT ;  /* 0x000000a10a00820c */ /* 0x080fe20003f26270 */
[----:B------:R-:W-:Y:S01]  /*4ea0*/  FFMA.FTZ R29, R29, c[0x0][0x23c], -R109 ;  /* 0x00008f001d1d7a23 */ /* 0x000fe2000001086d */
[----:B------:R-:W-:Y:S01]  /*4eb0*/  @!P0 FSEL R49, R49, -INF , !P2 ;  /* 0xff80000031318808 */ /* 0x000fe20005000000 */
[C---:B------:R-:W-:Y:S01]  /*4ec0*/  HMMA.16816.F32.BF16 R56, R100.reuse, R4, R56 ;  /* 0x000000046438723c */ /* 0x040fe20000041838 */
[----:B------:R-:W-:Y:S01]  /*4ed0*/  MUFU.EX2 R245, R25 ;  /* 0x0000001900f57308 */ /* 0x000fe20000000800 */
[----:B------:R-:W-:Y:S02]  /*4ee0*/  @!P0 ISETP.GE.AND P2, PT, R171, R108, PT ;  /* 0x0000006cab00820c */ /* 0x000fe40003f46270 */
[----:B------:R-:W-:Y:S01]  /*4ef0*/  @!P0 FSEL R34, R34, -INF , !P1 ;  /* 0xff80000022228808 */ /* 0x000fe20004800000 */
[--C-:B------:R-:W-:Y:S01]  /*4f00*/  FFMA.FTZ R22, R22, c[0x0][0x23c], -R160.reuse ;  /* 0x00008f0016167a23 */ /* 0x100fe200000108a0 */
[----:B------:R-:W-:Y:S01]  /*4f10*/  @!P0 ISETP.GE.AND P1, PT, R9, R161, PT ;  /* 0x000000a10900820c */ /* 0x000fe20003f26270 */
[----:B------:R-:W-:Y:S01]  /*4f20*/  FFMA.FTZ R23, R23, c[0x0][0x23c], -R160 ;  /* 0x00008f0017177a23 */ /* 0x000fe200000108a0 */
[C---:B------:R-:W-:Y:S01]  /*4f30*/  @!P0 IADD3 R9, R159.reuse, 0x20, RZ ;  /* 0x000000209f098810 */ /* 0x040fe20007ffe0ff */
[-C--:B------:R-:W-:Y:S02]  /*4f40*/  HMMA.16816.F32.BF16 R60, R100, R6.reuse, R60 ;  /* 0x00000006643c723c */ /* 0x080fe4000004183c */
[----:B------:R-:W-:Y:S01]  /*4f50*/  MUFU.EX2 R240, R22 ;  /* 0x0000001600f07308 */ /* 0x000fe20000000800 */
[----:B------:R-:W-:Y:S01]  /*4f60*/  @!P0 IADD3 R159, R159, 0x21, RZ ;  /* 0x000000219f9f8810 */ /* 0x000fe20007ffe0ff */
[--C-:B------:R-:W-:Y:S01]  /*4f70*/  FFMA.FTZ R32, R32, c[0x0][0x23c], -R162.reuse ;  /* 0x00008f0020207a23 */ /* 0x100fe200000108a2 */
[----:B------:R-:W-:Y:S01]  /*4f80*/  @!P0 FSEL R35, R35, -INF , !P1 ;  /* 0xff80000023238808 */ /* 0x000fe20004800000 */
[----:B------:R-:W-:Y:S01]  /*4f90*/  FFMA.FTZ R33, R33, c[0x0][0x23c], -R162 ;  /* 0x00008f0021217a23 */ /* 0x000fe200000108a2 */
[-C--:B------:R-:W-:Y:S01]  /*4fa0*/  @!P0 ISETP.GE.AND P1, PT, R9, R163.reuse, PT ;  /* 0x000000a30900820c */ /* 0x080fe20003f26270 */
[----:B------:R-:W-:Y:S01]  /*4fb0*/  FFMA.FTZ R52, R175, UR4, R52 ;  /* 0x00000004af347c23 */ /* 0x000fe20008010034 */
[----:B------:R-:W-:Y:S03]  /*4fc0*/  HMMA.16816.F32.BF16 R64, R104, R6, R64 ;  /* 0x000000066840723c */ /* 0x000fe60000041840 */
[----:B------:R-:W-:Y:S01]  /*4fd0*/  MUFU.EX2 R239, R23 ;  /* 0x0000001700ef7308 */ /* 0x000fe20000000800 */
[----:B------:R-:W-:Y:S01]  /*4fe0*/  @!P0 FSEL R36, R36, -INF , !P1 ;  /* 0xff80000024248808 */ /* 0x000fe20004800000 */
[C---:B------:R-:W-:Y:S01]  /*4ff0*/  FFMA.FTZ R53, R176.reuse, UR4, R53 ;  /* 0x00000004b0357c23 */ /* 0x040fe20008010035 */
[----:B------:R-:W-:Y:S01]  /*5000*/  @!P0 ISETP.GE.AND P1, PT, R159, R163, PT ;  /* 0x000000a39f00820c */ /* 0x000fe20003f26270 */
[----:B------:R-:W-:Y:S01]  /*5010*/  FFMA.FTZ R54, R175, UR4, R54 ;  /* 0x00000004af367c23 */ /* 0x000fe20008010036 */
[----:B--2---:R-:W-:Y:S01]  /*5020*/  F2FP.BF16.PACK_AB R6, R243, R244 ;  /* 0x000000f4f306723e */ /* 0x004fe200000010ff */
[C---:B------:R-:W-:Y:S03]  /*5030*/  FFMA.FTZ R55, R176.reuse, UR4, R55 ;  /* 0x00000004b0377c23 */ /* 0x040fe60008010037 */
[----:B------:R-:W-:Y:S01]  /*5040*/  @!P0 FSEL R37, R37, -INF , !P1 ;  /* 0xff80000025258808 */ /* 0x000fe20004800000 */
[----:B------:R-:W-:Y:S01]  /*5050*/  MUFU.EX2 R221, R32 ;  /* 0x0000002000dd7308 */ /* 0x000fe20000000800 */
[-C--:B------:R-:W-:Y:S01]  /*5060*/  @!P0 ISETP.GE.AND P1, PT, R9, R161.reuse, PT ;  /* 0x000000a10900820c */ /* 0x080fe20003f26270 */
[C---:B------:R-:W-:Y:S02]  /*5070*/  FFMA.FTZ R56, R175.reuse, UR4, R56 ;  /* 0x00000004af387c23 */ /* 0x040fe40008010038 */
[----:B------:R-:W-:Y:S01]  /*5080*/  FFMA.FTZ R57, R176, UR4, R57 ;  /* 0x00000004b0397c23 */ /* 0x000fe20008010039 */
[----:B------:R-:W-:Y:S01]  /*5090*/  @!P0 FSEL R38, R38, -INF , !P1 ;  /* 0xff80000026268808 */ /* 0x000fe20004800000 */
[----:B------:R-:W-:Y:S01]  /*50a0*/  FFMA.FTZ R58, R175, UR4, R58 ;  /* 0x00000004af3a7c23 */ /* 0x000fe2000801003a */
[-C--:B------:R-:W-:Y:S01]  /*50b0*/  @!P0 ISETP.GE.AND P1, PT, R159, R161.reuse, PT ;  /* 0x000000a19f00820c */ /* 0x080fe20003f26270 */
[----:B------:R-:W-:Y:S02]  /*50c0*/  FFMA.FTZ R59, R176, UR4, R59 ;  /* 0x00000004b03b7c23 */ /* 0x000fe4000801003b */
[----:B------:R-:W-:Y:S01]  /*50d0*/  MUFU.EX2 R165, R33 ;  /* 0x0000002100a57308 */ /* 0x000fe20000000800 */
[----:B------:R-:W-:Y:S01]  /*50e0*/  @!P0 FSEL R39, R39, -INF , !P1 ;  /* 0xff80000027278808 */ /* 0x000fe20004800000 */
[----:B------:R-:W-:Y:S01]  /*50f0*/  FFMA.FTZ R60, R177, UR4, R60 ;  /* 0x00000004b13c7c23 */ /* 0x000fe2000801003c */
[-C--:B------:R-:W-:Y:S01]  /*5100*/  @!P0 ISETP.GE.AND P1, PT, R9, R108.reuse, PT ;  /* 0x0000006c0900820c */ /* 0x080fe20003f26270 */
[----:B------:R-:W-:Y:S02]  /*5110*/  FFMA.FTZ R61, R178, UR4, R61 ;  /* 0x00000004b23d7c23 */ /* 0x000fe4000801003d */
[----:B------:R-:W-:Y:S01]  /*5120*/  FFMA.FTZ R62, R177, UR4, R62 ;  /* 0x00000004b13e7c23 */ /* 0x000fe2000801003e */
[----:B------:R-:W-:Y:S01]  /*5130*/  @!P0 FSEL R40, R40, -INF , !P1 ;  /* 0xff80000028288808 */ /* 0x000fe20004800000 */
[--C-:B------:R-:W-:Y:S01]  /*5140*/  FFMA.FTZ R34, R34, c[0x0][0x23c], -R160.reuse ;  /* 0x00008f0022227a23 */ /* 0x100fe200000108a0 */
[----:B------:R-:W-:Y:S01]  /*5150*/  @!P0 ISETP.GE.AND P1, PT, R159, R108, PT ;  /* 0x0000006c9f00820c */ /* 0x000fe20003f26270 */
[----:B------:R-:W-:Y:S01]  /*5160*/  MUFU.EX2 R242, R28 ;  /* 0x0000001c00f27308 */ /* 0x000fe20000000800 */
[----:B------:R-:W-:Y:S01]  /*5170*/  @!P0 FSEL R60, R60, -INF , !P2 ;  /* 0xff8000003c3c8808 */ /* 0x000fe20005000000 */
[--C-:B------:R-:W-:Y:S01]  /*5180*/  FFMA.FTZ R40, R40, c[0x0][0x23c], -R109.reuse ;  /* 0x00008f0028287a23 */ /* 0x100fe2000001086d */
[----:B------:R-:W-:Y:S01]  /*5190*/  @!P0 FSEL R41, R41, -INF , !P1 ;  /* 0xff80000029298808 */ /* 0x000fe20004800000 */
[----:B------:R-:W-:Y:S01]  /*51a0*/  FFMA.FTZ R35, R35, c[0x0][0x23c], -R160 ;  /* 0x00008f0023237a23 */ /* 0x000fe200000108a0 */
[-C--:B------:R-:W-:Y:S01]  /*51b0*/  @!P0 ISETP.GE.AND P1, PT, R9, R8.reuse, PT ;  /* 0x000000080900820c */ /* 0x080fe20003f26270 */
[--C-:B------:R-:W-:Y:S01]  /*51c0*/  FFMA.FTZ R60, R60, c[0x0][0x23c], -R109.reuse ;  /* 0x00008f003c3c7a23 */ /* 0x100fe2000001086d */
[----:B------:R-:W-:Y:S01]  /*51d0*/  @!P0 ISETP.GE.AND P2, PT, R172, R161, PT ;  /* 0x000000a1ac00820c */ /* 0x000fe20003f46270 */
[--C-:B------:R-:W-:Y:S01]  /*51e0*/  FFMA.FTZ R41, R41, c[0x0][0x23c], -R109.reuse ;  /* 0x00008f0029297a23 */ /* 0x100fe2000001086d */
[----:B------:R-:W-:Y:S01]  /*51f0*/  @!P0 FSEL R42, R42, -INF , !P1 ;  /* 0xff8000002a2a8808 */ /* 0x000fe20004800000 */
[----:B------:R-:W-:Y:S01]  /*5200*/  MUFU.EX2 R227, R34 ;  /* 0x0000002200e37308 */ /* 0x000fe20000000800 */
[----:B------:R-:W-:Y:S01]  /*5210*/  @!P0 ISETP.GE.AND P1, PT, R159, R8, PT ;  /* 0x000000089f00820c */ /* 0x000fe20003f26270 */
[--C-:B------:R-:W-:Y:S02]  /*5220*/  FFMA.FTZ R26, R26, c[0x0][0x23c], -R0.reuse ;  /* 0x00008f001a1a7a23 */ /* 0x100fe40000010800 */
[--C-:B------:R-:W-:Y:S01]  /*5230*/  FFMA.FTZ R27, R27, c[0x0][0x23c], -R0.reuse ;  /* 0x00008f001b1b7a23 */ /* 0x100fe20000010800 */
[----:B------:R-:W-:Y:S01]  /*5240*/  @!P0 FSEL R43, R43, -INF , !P1 ;  /* 0xff8000002b2b8808 */ /* 0x000fe20004800000 */
[--C-:B------:R-:W-:Y:S01]  /*5250*/  FFMA.FTZ R30, R30, c[0x0][0x23c], -R0.reuse ;  /* 0x00008f001e1e7a23 */ /* 0x100fe20000010800 */
[-C--:B------:R-:W-:Y:S01]  /*5260*/  @!P0 ISETP.GE.AND P1, PT, R168, R108.reuse, PT ;  /* 0x0000006ca800820c */ /* 0x080fe20003f26270 */
[----:B------:R-:W-:Y:S02]  /*5270*/  FFMA.FTZ R31, R31, c[0x0][0x23c], -R0 ;  /* 0x00008f001f1f7a23 */ /* 0x000fe40000010800 */
[----:B------:R-:W-:Y:S01]  /*5280*/  MUFU.EX2 R226, R35 ;  /* 0x0000002300e27308 */ /* 0x000fe20000000800 */
[----:B------:R-:W-:Y:S01]  /*5290*/  @!P0 FSEL R44, R44, -INF , !P1 ;  /* 0xff8000002c2c8808 */ /* 0x000fe20004800000 */
[--C-:B------:R-:W-:Y:S01]  /*52a0*/  FFMA.FTZ R36, R36, c[0x0][0x23c], -R162.reuse ;  /* 0x00008f0024247a23 */ /* 0x100fe200000108a2 */
[----:B------:R-:W-:Y:S01]  /*52b0*/  @!P0 ISETP.GE.AND P1, PT, R167, R108, PT ;  /* 0x0000006ca700820c */ /* 0x000fe20003f26270 */
[----:B------:R-:W-:Y:S02]  /*52c0*/  FFMA.FTZ R37, R37, c[0x0][0x23c], -R162 ;  /* 0x00008f0025257a23 */ /* 0x000fe400000108a2 */
[----:B------:R-:W-:Y:S01]  /*52d0*/  FFMA.FTZ R44, R44, c[0x0][0x23c], -R109 ;  /* 0x00008f002c2c7a23 */ /* 0x000fe2000001086d */
[----:B------:R-:W-:Y:S01]  /*52e0*/  @!P0 FSEL R45, R45, -INF , !P1 ;  /* 0xff8000002d2d8808 */ /* 0x000fe20004800000 */
[----:B------:R-:W-:Y:S01]  /*52f0*/  FFMA.FTZ R63, R178, UR4, R63 ;  /* 0x00000004b23f7c23 */ /* 0x000fe2000801003f */
[-C--:B------:R-:W-:Y:S01]  /*5300*/  @!P0 ISETP.GE.AND P1, PT, R168, R8.reuse, PT ;  /* 0x00000008a800820c */ /* 0x080fe20003f26270 */
[----:B------:R-:W-:Y:S01]  /*5310*/  MUFU.EX2 R3, R26 ;  /* 0x0000001a00037308 */ /* 0x000fe20000000800 */
[--C-:B------:R-:W-:Y:S02]  /*5320*/  FFMA.FTZ R38, R38, c[0x0][0x23c], -R160.reuse ;  /* 0x00008f0026267a23 */ /* 0x100fe400000108a0 */
[----:B------:R-:W-:Y:S01]  /*5330*/  @!P0 FSEL R46, R46, -INF , !P1 ;  /* 0xff8000002e2e8808 */ /* 0x000fe20004800000 */
[----:B------:R-:W-:Y:S01]  /*5340*/  FFMA.FTZ R45, R45, c[0x0][0x23c], -R109 ;  /* 0x00008f002d2d7a23 */ /* 0x000fe2000001086d */
[----:B------:R-:W-:Y:S01]  /*5350*/  @!P0 ISETP.GE.AND P1, PT, R167, R8, PT ;  /* 0x00000008a700820c */ /* 0x000fe20003f26270 */
[----:B------:R-:W-:Y:S02]  /*5360*/  FFMA.FTZ R39, R39, c[0x0][0x23c], -R160 ;  /* 0x00008f0027277a23 */ /* 0x000fe400000108a0 */
[--C-:B------:R-:W-:Y:S01]  /*5370*/  FFMA.FTZ R42, R42, c[0x0][0x23c], -R0.reuse ;  /* 0x00008f002a2a7a23 */ /* 0x100fe20000010800 */
[----:B------:R-:W-:Y:S01]  /*5380*/  @!P0 FSEL R47, R47, -INF , !P1 ;  /* 0xff8000002f2f8808 */ /* 0x000fe20004800000 */
[----:B------:R-:W1:Y:S01]  /*5390*/  MUFU.EX2 R2, R27 ;  /* 0x0000001b00027308 */ /* 0x000e620000000800 */
[----:B------:R-:W-:Y:S01]  /*53a0*/  @!P0 ISETP.GE.AND P1, PT, R168, R163, PT ;  /* 0x000000a3a800820c */ /* 0x000fe20003f26270 */
[--C-:B------:R-:W-:Y:S02]  /*53b0*/  FFMA.FTZ R43, R43, c[0x0][0x23c], -R0.reuse ;  /* 0x00008f002b2b7a23 */ /* 0x100fe40000010800 */
[--C-:B------:R-:W-:Y:S01]  /*53c0*/  FFMA.FTZ R46, R46, c[0x0][0x23c], -R0.reuse ;  /* 0x00008f002e2e7a23 */ /* 0x100fe20000010800 */
[----:B------:R-:W-:Y:S01]  /*53d0*/  @!P0 FSEL R48, R48, -INF , !P1 ;  /* 0xff80000030308808 */ /* 0x000fe20004800000 */
[----:B------:R-:W-:Y:S01]  /*53e0*/  FFMA.FTZ R47, R47, c[0x0][0x23c], -R0 ;  /* 0x00008f002f2f7a23 */ /* 0x000fe20000010800 */
[----:B----4-:R-:W-:Y:S01]  /*53f0*/  IADD3 R10, P1, R198, UR14, RZ ;  /* 0x0000000ec60a7c10 */ /* 0x010fe2000ff3e0ff */
[--C-:B------:R-:W-:Y:S02]  /*5400*/  FFMA.FTZ R49, R49, c[0x0][0x23c], -R162.reuse ;  /* 0x00008f0031317a23 */ /* 0x100fe400000108a2 */
[----:B------:R-:W-:Y:S01]  /*5410*/  MUFU.EX2 R241, R29 ;  /* 0x0000001d00f17308 */ /* 0x000fe20000000800 */
[----:B------:R-:W-:Y:S01]  /*5420*/  IADD3.X R11, R196, UR13, RZ, P1, !PT ;  /* 0x0000000dc40b7c10 */ /* 0x000fe20008ffe4ff */
[----:B------:R-:W-:Y:S01]  /*5430*/  FFMA.FTZ R48, R48, c[0x0][0x23c], -R162 ;  /* 0x00008f0030307a23 */ /* 0x000fe200000108a2 */
[-C--:B------:R-:W-:Y:S01]  /*5440*/  @!P0 ISETP.GE.AND P1, PT, R168, R161.reuse, PT ;  /* 0x000000a1a800820c */ /* 0x080fe20003f26270 */
[----:B------:R-:W-:Y:S01]  /*5450*/  FFMA.FTZ R65, R178, UR4, R65 ;  /* 0x00000004b2417c23 */ /* 0x000fe20008010041 */
[----:B------:R-:W-:Y:S01]  /*5460*/  MOV R168, R110 ;  /* 0x0000006e00a87202 */ /* 0x000fe20000000f00 */
[----:B------:R2:W3:Y:S01]  /*5470*/  LDG.E R164, [R10.64] ;  /* 0x000000060aa47981 */ /* 0x0004e2000c1e1900 */
[----:B------:R-:W-:Y:S01]  /*5480*/  @!P0 FSEL R50, R50, -INF , !P1 ;  /* 0xff80000032328808 */ /* 0x000fe20004800000 */
[----:B------:R-:W-:Y:S01]  /*5490*/  FFMA.FTZ R67, R178, UR4, R67 ;  /* 0x00000004b2437c23 */ /* 0x000fe20008010043 */
[----:B------:R-:W-:Y:S01]  /*54a0*/  @!P0 ISETP.GE.AND P1, PT, R167, R161, PT ;  /* 0x000000a1a700820c */ /* 0x000fe20003f26270 */
[----:B------:R-:W-:Y:S01]  /*54b0*/  MUFU.EX2 R252, R30 ;  /* 0x0000001e00fc7308 */ /* 0x000fe20000000800 */
[----:B------:R-:W-:Y:S01]  /*54c0*/  F2FP.BF16.PACK_AB R4, R168, R174 ;  /* 0x000000aea804723e */ /* 0x000fe200000010ff */
[----:B------:R2:W4:Y:S01]  /*54d0*/  LDG.E R159, [R10.64+0x20] ;  /* 0x000020060a9f7981 */ /* 0x000522000c1e1900 */
[----:B------:R-:W-:Y:S01]  /*54e0*/  @!P0 FSEL R51, R51, -INF , !P1 ;  /* 0xff80000033338808 */ /* 0x000fe20004800000 */
[--C-:B------:R-:W-:Y:S01]  /*54f0*/  FFMA.FTZ R50, R50, c[0x0][0x23c], -R160.reuse ;  /* 0x00008f0032327a23 */ /* 0x100fe200000108a0 */
[-C--:B------:R-:W-:Y:S01]  /*5500*/  @!P0 ISETP.GE.AND P1, PT, R169, R163.reuse, PT ;  /* 0x000000a3a900820c */ /* 0x080fe20003f26270 */
[----:B------:R1:W-:Y:S01]  /*5510*/  STS [R187+0x10000], R4 ;  /* 0x01000004bb007388 */ /* 0x0003e20000000800 */
[----:B------:R-:W-:Y:S01]  /*5520*/  MOV R167, R200 ;  /* 0x000000c800a77202 */ /* 0x000fe20000000f00 */
[----:B------:R-:W-:Y:S01]  /*5530*/  FFMA.FTZ R51, R51, c[0x0][0x23c], -R160 ;  /* 0x00008f0033337a23 */ /* 0x000fe200000108a0 */
[----:B------:R-:W-:Y:S01]  /*5540*/  @!P0 FSEL R52, R52, -INF , !P1 ;  /* 0xff80000034348808 */ /* 0x000fe20004800000 */
[----:B------:R-:W-:Y:S01]  /*5550*/  MUFU.EX2 R251, R31 ;  /* 0x0000001f00fb7308 */ /* 0x000fe20000000800 */
[----:B------:R-:W-:Y:S01]  /*5560*/  @!P0 ISETP.GE.AND P1, PT, R170, R163, PT ;  /* 0x000000a3aa00820c */ /* 0x000fe20003f26270 */
[----:B------:R2:W2:Y:S01]  /*5570*/  LDG.E R111, [R10.64+0x100] ;  /* 0x000100060a6f7981 */ /* 0x0004a2000c1e1900 */
[----:B------:R-:W-:Y:S01]  /*5580*/  F2FP.BF16.PACK_AB R5, R167, R173 ;  /* 0x000000ada705723e */ /* 0x000fe200000010ff */
[----:B------:R-:W-:Y:S01]  /*5590*/  FFMA.FTZ R64, R177, UR4, R64 ;  /* 0x00000004b1407c23 */ /* 0x000fe20008010040 */
[----:B------:R-:W-:Y:S01]  /*55a0*/  @!P0 FSEL R53, R53, -INF , !P1 ;  /* 0xff80000035358808 */ /* 0x000fe20004800000 */
[----:B------:R2:W2:Y:S01]  /*55b0*/  LDG.E R110, [R10.64+0x120] ;  /* 0x000120060a6e7981 */ /* 0x0004a2000c1e1900 */
[-C--:B------:R-:W-:Y:S01]  /*55c0*/  @!P0 ISETP.GE.AND P1, PT, R169, R161.reuse, PT ;  /* 0x000000a1a900820c */ /* 0x080fe20003f26270 */
[--C-:B------:R-:W-:Y:S01]  /*55d0*/  FFMA.FTZ R52, R52, c[0x0][0x23c], -R162.reuse ;  /* 0x00008f0034347a23 */ /* 0x100fe200000108a2 */
[----:B------:R-:W-:Y:S01]  /*55e0*/  MOV R163, R14 ;  /* 0x0000000e00a37202 */ /* 0x000fe20000000f00 */
[----:B------:R-:W-:Y:S01]  /*55f0*/  MUFU.EX2 R220, R36 ;  /* 0x0000002400dc7308 */ /* 0x000fe20000000800 */
[----:B------:R-:W-:Y:S01]  /*5600*/  @!P0 FSEL R54, R54, -INF , !P1 ;  /* 0xff80000036368808 */ /* 0x000fe20004800000 */
[----:B------:R-:W-:Y:S01]  /*5610*/  STS [R187+0x10400], R5 ;  /* 0x01040005bb007388 */ /* 0x000fe20000000800 */
[----:B------:R-:W-:Y:S01]  /*5620*/  @!P0 ISETP.GE.AND P1, PT, R170, R161, PT ;  /* 0x000000a1aa00820c */ /* 0x000fe20003f26270 */
[----:B------:R-:W-:Y:S01]  /*5630*/  FFMA.FTZ R53, R53, c[0x0][0x23c], -R162 ;  /* 0x00008f0035357a23 */ /* 0x000fe200000108a2 */
[----:B------:R-:W-:Y:S01]  /*5640*/  @!P0 FSEL R65, R65, -INF , !P4 ;  /* 0xff80000041418808 */ /* 0x000fe20006000000 */
[----:B------:R1:W-:Y:S01]  /*5650*/  STS [R185+0x10400], R6 ;  /* 0x01040006b9007388 */ /* 0x0003e20000000800 */
[----:B------:R-:W-:Y:S01]  /*5660*/  @!P0 FSEL R55, R55, -INF , !P1 ;  /* 0xff80000037378808 */ /* 0x000fe20004800000 */
[--C-:B------:R-:W-:Y:S01]  /*5670*/  FFMA.FTZ R54, R54, c[0x0][0x23c], -R160.reuse ;  /* 0x00008f0036367a23 */ /* 0x100fe200000108a0 */
[----:B------:R-:W-:Y:S01]  /*5680*/  @!P0 ISETP.GE.AND P1, PT, R169, R108, PT ;  /* 0x0000006ca900820c */ /* 0x000fe20003f26270 */
[----:B------:R-:W-:Y:S01]  /*5690*/  MUFU.EX2 R209, R37 ;  /* 0x0000002500d17308 */ /* 0x000fe20000000800 */
[----:B-1----:R-:W-:Y:S01]  /*56a0*/  F2FP.BF16.PACK_AB R4, R237, R238 ;  /* 0x000000eeed04723e */ /* 0x002fe200000010ff */
[----:B------:R-:W-:Y:S01]  /*56b0*/  FFMA.FTZ R55, R55, c[0x0][0x23c], -R160 ;  /* 0x00008f0037377a23 */ /* 0x000fe200000108a0 */
[----:B------:R-:W-:Y:S01]  /*56c0*/  @!P0 FSEL R56, R56, -INF , !P1 ;  /* 0xff80000038388808 */ /* 0x000fe20004800000 */
[----:B------:R-:W-:Y:S01]  /*56d0*/  FFMA.FTZ R66, R177, UR4, R66 ;  /* 0x00000004b1427c23 */ /* 0x000fe20008010042 */
[----:B------:R-:W-:Y:S01]  /*56e0*/  @!P0 ISETP.GE.AND P1, PT, R170, R108, PT ;  /* 0x0000006caa00820c */ /* 0x000fe20003f26270 */
[----:B------:R1:W-:Y:S01]  /*56f0*/  STS [R185+0x10000], R4 ;  /* 0x01000004b9007388 */ /* 0x0003e20000000800 */
[----:B------:R-:W-:Y:S01]  /*5700*/  F2FP.BF16.PACK_AB R7, R2, R3 ;  /* 0x000000030207723e */ /* 0x000fe200000010ff */
[--C-:B------:R-:W-:Y:S01]  /*5710*/  FFMA.FTZ R56, R56, c[0x0][0x23c], -R109.reuse ;  /* 0x00008f0038387a23 */ /* 0x100fe2000001086d */
[----:B------:R-:W-:Y:S01]  /*5720*/  @!P0 FSEL R57, R57, -INF , !P1 ;  /* 0xff80000039398808 */ /* 0x000fe20004800000 */
[----:B------:R-:W-:Y:S01]  /*5730*/  MUFU.EX2 R223, R38 ;  /* 0x0000002600df7308 */ /* 0x000fe20000000800 */
[----:B------:R-:W-:Y:S02]  /*5740*/  @!P0 ISETP.GE.AND P1, PT, R169, R8, PT ;  /* 0x00000008a900820c */ /* 0x000fe40003f26270 */
[----:B------:R-:W-:Y:S01]  /*5750*/  MOV R169, R12 ;  /* 0x0000000c00a97202 */ /* 0x000fe20000000f00 */
[--C-:B------:R-:W-:Y:S01]  /*5760*/  FFMA.FTZ R57, R57, c[0x0][0x23c], -R109.reuse ;  /* 0x00008f0039397a23 */ /* 0x100fe2000001086d */
[----:B------:R-:W-:Y:S02]  /*5770*/  @!P0 FSEL R58, R58, -INF , !P1 ;  /* 0xff8000003a3a8808 */ /* 0x000fe40004800000 */
[----:B------:R-:W-:Y:S02]  /*5780*/  @!P0 ISETP.GE.AND P1, PT, R170, R8, PT ;  /* 0x00000008aa00820c */ /* 0x000fe40003f26270 */
[----:B------:R-:W-:Y:S01]  /*5790*/  MOV R12, R205 ;  /* 0x000000cd000c7202 */ /* 0x000fe20000000f00 */
[----:B------:R-:W-:Y:S01]  /*57a0*/  MUFU.EX2 R222, R39 ;  /* 0x0000002700de7308 */ /* 0x000fe20000000800 */
[----:B------:R-:W-:Y:S01]  /*57b0*/  @!P0 FSEL R59, R59, -INF , !P1 ;  /* 0xff8000003b3b8808 */ /* 0x000fe20004800000 */
[--C-:B------:R-:W-:Y:S01]  /*57c0*/  FFMA.FTZ R58, R58, c[0x0][0x23c], -R0.reuse ;  /* 0x00008f003a3a7a23 */ /* 0x100fe20000010800 */
[----:B------:R-:W-:Y:S02]  /*57d0*/  @!P0 ISETP.GE.AND P1, PT, R172, R108, PT ;  /* 0x0000006cac00820c */ /* 0x000fe40003f26270 */
[----:B------:R-:W-:Y:S01]  /*57e0*/  MOV R161, R12 ;  /* 0x0000000c00a17202 */ /* 0x000fe20000000f00 */
[--C-:B------:R-:W-:Y:S01]  /*57f0*/  FFMA.FTZ R59, R59, c[0x0][0x23c], -R0.reuse ;  /* 0x00008f003b3b7a23 */ /* 0x100fe20000010800 */
[----:B------:R-:W-:Y:S02]  /*5800*/  @!P0 FSEL R61, R61, -INF , !P1 ;  /* 0xff8000003d3d8808 */ /* 0x000fe40004800000 */
[-C--:B------:R-:W-:Y:S01]  /*5810*/  @!P0 ISETP.GE.AND P1, PT, R171, R8.reuse, PT ;  /* 0x00000008ab00820c */ /* 0x080fe20003f26270 */
[----:B------:R-:W-:Y:S01]  /*5820*/  MUFU.EX2 R198, R48 ;  /* 0x0000003000c67308 */ /* 0x000fe20000000800 */
[----:B------:R-:W-:Y:S01]  /*5830*/  MOV R171, R197 ;  /* 0x000000c500ab7202 */ /* 0x000fe20000000f00 */
[----:B------:R-:W-:Y:S01]  /*5840*/  FFMA.FTZ R109, R61, c[0x0][0x23c], -R109 ;  /* 0x00008f003d6d7a23 */ /* 0x000fe2000001086d */
[----:B------:R-:W-:Y:S02]  /*5850*/  @!P0 FSEL R67, R67, -INF , !P2 ;  /* 0xff80000043438808 */ /* 0x000fe40005000000 */
[----:B------:R-:W-:Y:S02]  /*5860*/  F2FP.BF16.PACK_AB R6, R163, R171 ;  /* 0x000000aba306723e */ /* 0x000fe400000010ff */
[----:B------:R-:W-:Y:S02]  /*5870*/  @!P0 FSEL R62, R62, -INF , !P1 ;  /* 0xff8000003e3e8808 */ /* 0x000fe40004800000 */
[----:B------:R-:W-:Y:S01]  /*5880*/  @!P0 ISETP.GE.AND P1, PT, R172, R8, PT ;  /* 0x00000008ac00820c */ /* 0x000fe20003f26270 */
[----:B------:R1:W-:Y:S01]  /*5890*/  MUFU.EX2 R197, R109 ;  /* 0x0000006d00c57308 */ /* 0x0003e20000000800 */
[----:B------:R-:W-:Y:S01]  /*58a0*/  MOV R172, R202 ;  /* 0x000000ca00ac7202 */ /* 0x000fe20000000f00 */
[--C-:B------:R-:W-:Y:S01]  /*58b0*/  FFMA.FTZ R62, R62, c[0x0][0x23c], -R0.reuse ;  /* 0x00008f003e3e7a23 */ /* 0x100fe20000010800 */
[----:B------:R-:W-:Y:S02]  /*58c0*/  MOV R170, R199 ;  /* 0x000000c700aa7202 */ /* 0x000fe40000000f00 */
[----:B------:R-:W-:Y:S02]  /*58d0*/  F2FP.BF16.PACK_AB R5, R161, R172 ;  /* 0x000000aca105723e */ /* 0x000fe400000010ff */
[----:B------:R-:W-:Y:S02]  /*58e0*/  @!P0 FSEL R63, R63, -INF , !P1 ;  /* 0xff8000003f3f8808 */ /* 0x000fe40004800000 */
[----:B------:R-:W-:Y:S01]  /*58f0*/  @!P0 FSEL R64, R64, -INF , !P5 ;  /* 0xff80000040408808 */ /* 0x000fe20006800000 */
[----:B------:R1:W-:Y:S01]  /*5900*/  STS [R187+0x12000], R5 ;  /* 0x01200005bb007388 */ /* 0x0003e20000000800 */
[----:B------:R-:W-:Y:S01]  /*5910*/  MUFU.EX2 R199, R60 ;  /* 0x0000003c00c77308 */ /* 0x000fe20000000800 */
[----:B------:R-:W-:Y:S01]  /*5920*/  FFMA.FTZ R0, R63, c[0x0][0x23c], -R0 ;  /* 0x00008f003f007a23 */ /* 0x000fe20000010800 */
[----:B------:R-:W-:Y:S01]  /*5930*/  @!P0 FSEL R66, R66, -INF , !P3 ;  /* 0xff80000042428808 */ /* 0x000fe20005800000 */
[--C-:B------:R-:W-:Y:S01]  /*5940*/  FFMA.FTZ R64, R64, c[0x0][0x23c], -R162.reuse ;  /* 0x00008f0040407a23 */ /* 0x100fe200000108a2 */
[----:B------:R-:W-:Y:S01]  /*5950*/  PLOP3.LUT P1, PT, PT, PT, UP3, 0x80, 0x0 ;  /* 0x000000000000781c */ /* 0x000fe20003f2f038 */
[----:B------:R-:W-:Y:S02]  /*5960*/  FFMA.FTZ R162, R65, c[0x0][0x23c], -R162 ;  /* 0x00008f0041a27a23 */ /* 0x000fe400000108a2 */
[--C-:B------:R-:W-:Y:S02]  /*5970*/  FFMA.FTZ R66, R66, c[0x0][0x23c], -R160.reuse ;  /* 0x00008f0042427a23 */ /* 0x100fe400000108a0 */
[----:B------:R-:W-:Y:S01]  /*5980*/  FFMA.FTZ R160, R67, c[0x0][0x23c], -R160 ;  /* 0x00008f0043a07a23 */ /* 0x000fe200000108a0 */
[----:B------:R-:W-:Y:S01]  /*5990*/  MUFU.EX2 R196, R49 ;  /* 0x0000003100c47308 */ /* 0x000fe20000000800 */
[----:B-1----:R-:W-:Y:S04]  /*59a0*/  MOV R109, R13 ;  /* 0x0000000d006d7202 */ /* 0x002fe80000000f00 */
[----:B------:R-:W-:Y:S05]  /*59b0*/  F2FP.BF16.PACK_AB R4, R170, R109 ;  /* 0x0000006daa04723e */ /* 0x000fea00000010ff */
[----:B------:R-:W-:Y:S01]  /*59c0*/  MUFU.EX2 R204, R50 ;  /* 0x0000003200cc7308 */ /* 0x000fe20000000800 */
[----:B------:R1:W-:Y:S01]  /*59d0*/  STS [R187+0x12400], R4 ;  /* 0x01240004bb007388 */ /* 0x0003e20000000800 */
[----:B------:R-:W-:Y:S03]  /*59e0*/  F2FP.BF16.PACK_AB R5, R68, R169 ;  /* 0x000000a94405723e */ /* 0x000fe600000010ff */
[----:B------:R1:W-:Y:S04]  /*59f0*/  STS [R185+0x12000], R6 ;  /* 0x01200006b9007388 */ /* 0x0003e80000000800 */
[----:B------:R1:W-:Y:S01]  /*5a00*/  STS [R185+0x12400], R5 ;  /* 0x01240005b9007388 */ /* 0x0003e20000000800 */
[----:B------:R-:W1:Y:S10]  /*5a10*/  MUFU.EX2 R203, R51 ;  /* 0x0000003300cb7308 */ /* 0x000e740000000800 */
[----:B------:R1:W-:Y:S02]  /*5a20*/  MUFU.EX2 R178, R0 ;  /* 0x0000000000b27308 */ /* 0x0003e40000000800 */
[----:B-1----:R-:W-:Y:S02]  /*5a30*/  F2FP.BF16.PACK_AB R4, R166, R234 ;  /* 0x000000eaa604723e */ /* 0x002fe400000010ff */
[----:B------:R-:W-:Y:S03]  /*5a40*/  F2FP.BF16.PACK_AB R6, R239, R240 ;  /* 0x000000f0ef06723e */ /* 0x000fe600000010ff */
[----:B------:R1:W-:Y:S03]  /*5a50*/  STS [R186+0x10000], R4 ;  /* 0x01000004ba007388 */ /* 0x0003e60000000800 */
[----:B------:R-:W-:Y:S01]  /*5a60*/  MUFU.EX2 R231, R40 ;  /* 0x0000002800e77308 */ /* 0x000fe20000000800 */
[----:B------:R-:W-:Y:S01]  /*5a70*/  F2FP.BF16.PACK_AB R5, R165, R221 ;  /* 0x000000dda505723e */ /* 0x000fe200000010ff */
[----:B------:R1:W-:Y:S04]  /*5a80*/  STS [R186+0x10400], R6 ;  /* 0x01040006ba007388 */ /* 0x0003e80000000800 */
[----:B------:R1:W-:Y:S04]  /*5a90*/  STS [R184+0x10000], R5 ;  /* 0x01000005b8007388 */ /* 0x0003e80000000800 */
[----:B------:R-:W-:Y:S01]  /*5aa0*/  MUFU.EX2 R230, R41 ;  /* 0x0000002900e67308 */ /* 0x000fe20000000800 */
[----:B------:R-:W-:Y:S09]  /*5ab0*/  F2FP.BF16.PACK_AB R0, R203, R204 ;  /* 0x000000cccb00723e */ /* 0x000ff200000010ff */
[----:B------:R-:W-:Y:S01]  /*5ac0*/  MUFU.EX2 R236, R42 ;  /* 0x0000002a00ec7308 */ /* 0x000fe20000000800 */
[----:B-1----:R-:W-:Y:S02]  /*5ad0*/  F2FP.BF16.PACK_AB R4, R226, R227 ;  /* 0x000000e3e204723e */ /* 0x002fe400000010ff */
[----:B------:R-:W-:Y:S03]  /*5ae0*/  F2FP.BF16.PACK_AB R6, R245, R246 ;  /* 0x000000f6f506723e */ /* 0x000fe600000010ff */
[----:B------:R1:W-:Y:S04]  /*5af0*/  STS [R184+0x10400], R4 ;  /* 0x01040004b8007388 */ /* 0x0003e80000000800 */
[----:B------:R-:W1:Y:S01]  /*5b00*/  MUFU.EX2 R235, R43 ;  /* 0x0000002b00eb7308 */ /* 0x000e620000000800 */
[----:B------:R-:W-:Y:S01]  /*5b10*/  F2FP.BF16.PACK_AB R5, R251, R252 ;  /* 0x000000fcfb05723e */ /* 0x000fe200000010ff */
[----:B------:R1:W-:Y:S04]  /*5b20*/  STS [R186+0x12000], R6 ;  /* 0x01200006ba007388 */ /* 0x0003e80000000800 */
[----:B------:R1:W-:Y:S04]  /*5b30*/  STS [R186+0x12400], R7 ;  /* 0x01240007ba007388 */ /* 0x0003e80000000800 */
[----:B------:R-:W-:Y:S01]  /*5b40*/  MUFU.EX2 R225, R44 ;  /* 0x0000002c00e17308 */ /* 0x000fe20000000800 */
[----:B------:R1:W-:Y:S09]  /*5b50*/  STS [R184+0x12400], R5 ;  /* 0x01240005b8007388 */ /* 0x0003f20000000800 */
[----:B------:R-:W1:Y:S02]  /*5b60*/  MUFU.EX2 R224, R45 ;  /* 0x0000002d00e07308 */ /* 0x000e640000000800 */
[----:B-1----:R-:W-:Y:S02]  /*5b70*/  F2FP.BF16.PACK_AB R4, R209, R220 ;  /* 0x000000dcd104723e */ /* 0x002fe400000010ff */
[----:B------:R-:W-:Y:S06]  /*5b80*/  F2FP.BF16.PACK_AB R6, R241, R242 ;  /* 0x000000f2f106723e */ /* 0x000fec00000010ff */
[----:B------:R-:W-:Y:S01]  /*5b90*/  MUFU.EX2 R233, R46 ;  /* 0x0000002e00e97308 */ /* 0x000fe20000000800 */
[----:B------:R-:W-:Y:S01]  /*5ba0*/  F2FP.BF16.PACK_AB R7, R222, R223 ;  /* 0x000000dfde07723e */ /* 0x000fe200000010ff */
[----:B------:R1:W-:Y:S01]  /*5bb0*/  STS [R184+0x12000], R6 ;  /* 0x01200006b8007388 */ /* 0x0003e20000000800 */
[----:B------:R-:W-:Y:S03]  /*5bc0*/  F2FP.BF16.PACK_AB R5, R235, R236 ;  /* 0x000000eceb05723e */ /* 0x000fe600000010ff */
[----:B------:R1:W-:Y:S04]  /*5bd0*/  STS [R180+0x10000], R4 ;  /* 0x01000004b4007388 */ /* 0x0003e80000000800 */
[----:B------:R-:W1:Y:S01]  /*5be0*/  MUFU.EX2 R232, R47 ;  /* 0x0000002f00e87308 */ /* 0x000e620000000800 */
[----:B------:R1:W-:Y:S04]  /*5bf0*/  STS [R180+0x10400], R7 ;  /* 0x01040007b4007388 */ /* 0x0003e80000000800 */
[----:B------:R-:W-:Y:S05]  /*5c00*/  STS [R181+0x10400], R0 ;  /* 0x01040000b5007388 */ /* 0x000fea0000000800 */
[----:B------:R-:W-:Y:S01]  /*5c10*/  MUFU.EX2 R195, R52 ;  /* 0x0000003400c37308 */ /* 0x000fe20000000800 */
[----:B-1----:R-:W-:Y:S09]  /*5c20*/  F2FP.BF16.PACK_AB R6, R230, R231 ;  /* 0x000000e7e606723e */ /* 0x002ff200000010ff */
[----:B------:R-:W1:Y:S01]  /*5c30*/  MUFU.EX2 R194, R53 ;  /* 0x0000003500c27308 */ /* 0x000e620000000800 */
[----:B------:R-:W-:Y:S02]  /*5c40*/  F2FP.BF16.PACK_AB R4, R196, R198 ;  /* 0x000000c6c404723e */ /* 0x000fe400000010ff */
[----:B------:R-:W-:Y:S03]  /*5c50*/  F2FP.BF16.PACK_AB R7, R224, R225 ;  /* 0x000000e1e007723e */ /* 0x000fe600000010ff */
[----:B------:R-:W-:Y:S04]  /*5c60*/  STS [R181+0x10000], R4 ;  /* 0x01000004b5007388 */ /* 0x000fe80000000800 */
[----:B------:R-:W-:Y:S01]  /*5c70*/  MUFU.EX2 R201, R54 ;  /* 0x0000003600c97308 */ /* 0x000fe20000000800 */
[----:B------:R1:W-:Y:S04]  /*5c80*/  STS [R180+0x12000], R6 ;  /* 0x01200006b4007388 */ /* 0x0003e80000000800 */
[----:B------:R1:W-:Y:S04]  /*5c90*/  STS [R180+0x12400], R5 ;  /* 0x01240005b4007388 */ /* 0x0003e80000000800 */
[----:B------:R-:W-:Y:S01]  /*5ca0*/  STS [R181+0x12000], R7 ;  /* 0x01200007b5007388 */ /* 0x000fe20000000800 */
[----:B------:R-:W1:Y:S10]  /*5cb0*/  MUFU.EX2 R200, R55 ;  /* 0x0000003700c87308 */ /* 0x000e740000000800 */
[----:B------:R-:W-:Y:S01]  /*5cc0*/  MUFU.EX2 R175, R64 ;  /* 0x0000004000af7308 */ /* 0x000fe20000000800 */
[----:B-1----:R-:W-:Y:S09]  /*5cd0*/  F2FP.BF16.PACK_AB R6, R232, R233 ;  /* 0x000000e9e806723e */ /* 0x002ff200000010ff */
[----:B------:R-:W1:Y:S01]  /*5ce0*/  MUFU.EX2 R108, R162 ;  /* 0x000000a2006c7308 */ /* 0x000e620000000800 */
[----:B------:R-:W-:Y:S01]  /*5cf0*/  F2FP.BF16.PACK_AB R5, R194, R195 ;  /* 0x000000c3c205723e */ /* 0x000fe200000010ff */
[----:B------:R-:W-:Y:S01]  /*5d00*/  STS [R181+0x12400], R6 ;  /* 0x01240006b5007388 */ /* 0x000fe20000000800 */
[----:B------:R-:W-:Y:S03]  /*5d10*/  F2FP.BF16.PACK_AB R4, R200, R201 ;  /* 0x000000c9c804723e */ /* 0x000fe600000010ff */
[----:B------:R-:W-:Y:S04]  /*5d20*/  STS [R183+0x10000], R5 ;  /* 0x01000005b7007388 */ /* 0x000fe80000000800 */
[----:B------:R-:W-:Y:S01]  /*5d30*/  MUFU.EX2 R177, R66 ;  /* 0x0000004200b17308 */ /* 0x000fe20000000800 */
[----:B------:R3:W-:Y:S09]  /*5d40*/  STS [R183+0x10400], R4 ;  /* 0x01040004b7007388 */ /* 0x0007f20000000800 */
[----:B------:R-:W4:Y:S01]  /*5d50*/  MUFU.EX2 R176, R160 ;  /* 0x000000a000b07308 */ /* 0x000f220000000800 */
[----:B-1----:R-:W-:Y:S05]  /*5d60*/  F2FP.BF16.PACK_AB R0, R108, R175 ;  /* 0x000000af6c00723e */ /* 0x002fea00000010ff */
[----:B------:R1:W-:Y:S04]  /*5d70*/  STS [R182+0x10000], R0 ;  /* 0x01000000b6007388 */ /* 0x0003e80000000800 */
[----:B------:R-:W-:Y:S01]  /*5d80*/  MUFU.EX2 R206, R56 ;  /* 0x0000003800ce7308 */ /* 0x000fe20000000800 */
[----:B---3--:R-:W-:Y:S09]  /*5d90*/  F2FP.BF16.PACK_AB R4, R197, R199 ;  /* 0x000000c7c504723e */ /* 0x008ff200000010ff */
[----:B------:R-:W3:Y:S01]  /*5da0*/  MUFU.EX2 R205, R57 ;  /* 0x0000003900cd7308 */ /* 0x000ee20000000800 */
[----:B----4-:R-:W-:Y:S05]  /*5db0*/  F2FP.BF16.PACK_AB R5, R176, R177 ;  /* 0x000000b1b005723e */ /* 0x010fea00000010ff */
[----:B------:R-:W-:Y:S04]  /*5dc0*/  STS [R182+0x10400], R5 ;  /* 0x01040005b6007388 */ /* 0x000fe80000000800 */
[----:B------:R-:W-:Y:S10]  /*5dd0*/  MUFU.EX2 R208, R58 ;  /* 0x0000003a00d07308 */ /* 0x000ff40000000800 */
[----:B------:R-:W4:Y:S01]  /*5de0*/  MUFU.EX2 R207, R59 ;  /* 0x0000003b00cf7308 */ /* 0x000f220000000800 */
[----:B---3--:R-:W-:Y:S05]  /*5df0*/  F2FP.BF16.PACK_AB R7, R205, R206 ;  /* 0x000000cecd07723e */ /* 0x008fea00000010ff */
[----:B------:R-:W-:Y:S04]  /*5e00*/  STS [R183+0x12000], R7 ;  /* 0x01200007b7007388 */ /* 0x000fe80000000800 */
[----:B------:R-:W1:Y:S01]  /*5e10*/  MUFU.EX2 R202, R62 ;  /* 0x0000003e00ca7308 */ /* 0x000e620000000800 */
[----:B----4-:R-:W-:Y:S05]  /*5e20*/  F2FP.BF16.PACK_AB R6, R207, R208 ;  /* 0x000000d0cf06723e */ /* 0x010fea00000010ff */
[----:B------:R-:W-:Y:S04]  /*5e30*/  STS [R183+0x12400], R6 ;  /* 0x01240006b7007388 */ /* 0x000fe80000000800 */
[----:B------:R-:W-:Y:S01]  /*5e40*/  STS [R182+0x12000], R4 ;  /* 0x01200004b6007388 */ /* 0x000fe20000000800 */
[----:B-1----:R-:W-:Y:S05]  /*5e50*/  F2FP.BF16.PACK_AB R0, R178, R202 ;  /* 0x000000cab200723e */ /* 0x002fea00000010ff */
[----:B------:R1:W-:Y:S04]  /*5e60*/  STS [R182+0x12400], R0 ;  /* 0x01240000b6007388 */ /* 0x0003e80000000800 */
[----:B------:R-:W3:Y:S08]  /*5e70*/  LDSM.16.M88.4 R64, [R150+0x4000] ;  /* 0x004000009640783b */ /* 0x000ef00000000200 */
[----:B------:R-:W2:Y:S08]  /*5e80*/  LDSM.16.M88.4 R60, [R150+0x5000] ;  /* 0x00500000963c783b */ /* 0x000eb00000000200 */
[----:B------:R-:W4:Y:S01]  /*5e90*/  LDSM.16.M88.4 R100, [R151+0x4000] ;  /* 0x004000009764783b */ /* 0x000f220000000200 */
[----:B-1----:R-:W-:Y:S07]  /*5ea0*/  MOV R0, R169 ;  /* 0x000000a900007202 */ /* 0x002fee0000000f00 */
[----:B------:R-:W1:Y:S01]  /*5eb0*/  LDSM.16.M88.4 R104, [R151+0x5000] ;  /* 0x005000009768783b */ /* 0x000e620000000200 */
[-C--:B---3--:R-:W-:Y:S08]  /*5ec0*/  HMMA.16816.F32.BF16 R4, R64, R112.reuse, RZ ;  /* 0x000000704004723c */ /* 0x088ff000000418ff */
        /* <DEDUP_REMOVED lines=16> */
[C---:B-1----:R-:W-:Y:S08]  /*5fd0*/  HMMA.16816.F32.BF16 R8, R104.reuse, R128, R8 ;  /* 0x000000806808723c */ /* 0x042ff00000041808 */
[-C--:B------:R-:W-:Y:S08]  /*5fe0*/  HMMA.16816.F32.BF16 R12, R104, R130.reuse, R12 ;  /* 0x00000082680c723c */ /* 0x080ff0000004180c */
[C---:B------:R-:W-:Y:S01]  /*5ff0*/  FADD.FTZ R5, -R164.reuse, R5 ;  /* 0x00000005a4057221 */ /* 0x040fe20000010100 */
[C---:B------:R-:W-:Y:S03]  /*6000*/  HMMA.16816.F32.BF16 R16, R100.reuse, R130, R16 ;  /* 0x000000826410723c */ /* 0x040fe60000041810 */
[----:B------:R-:W-:Y:S02]  /*6010*/  FADD.FTZ R4, -R164, R4 ;  /* 0x00000004a4047221 */ /* 0x000fe40000010100 */
[----:B------:R-:W-:Y:S02]  /*6020*/  FADD.FTZ R7, -R159, R7 ;  /* 0x000000079f077221 */ /* 0x000fe40000010100 */
[----:B------:R-:W-:Y:S01]  /*6030*/  FADD.FTZ R9, -R111, R9 ;  /* 0x000000096f097221 */ /* 0x000fe20000010100 */
[-C--:B------:R-:W-:Y:S01]  /*6040*/  HMMA.16816.F32.BF16 R20, R100, R132.reuse, R20 ;  /* 0x000000846414723c */ /* 0x080fe20000041814 */
[----:B------:R-:W-:Y:S03]  /*6050*/  FMUL.FTZ R168, R168, R5 ;  /* 0x00000005a8a87220 */ /* 0x000fe60000410000 */
[----:B------:R-:W-:Y:S02]  /*6060*/  FMUL.FTZ R174, R174, R4 ;  /* 0x00000004aeae7220 */ /* 0x000fe40000410000 */
[----:B------:R-:W-:Y:S02]  /*6070*/  FADD.FTZ R6, -R159, R6 ;  /* 0x000000069f067221 */ /* 0x000fe40000010100 */
        /* <DEDUP_REMOVED lines=11> */
[C---:B------:R-:W-:Y:S02]  /*6130*/  FADD.FTZ R22, -R159.reuse, R22 ;  /* 0x000000169f167221 */ /* 0x040fe40000010100 */
[----:B------:R-:W-:Y:S02]  /*6140*/  FADD.FTZ R21, -R164, R21 ;  /* 0x00000015a4157221 */ /* 0x000fe40000010100 */
[----:B------:R-:W-:Y:S01]  /*6150*/  FADD.FTZ R23, -R159, R23 ;  /* 0x000000179f177221 */ /* 0x000fe20000010100 */
[-C--:B------:R-:W-:Y:S01]  /*6160*/  HMMA.16816.F32.BF16 R36, R100, R136.reuse, R36 ;  /* 0x000000886424723c */ /* 0x080fe20000041824 */
[----:B------:R-:W-:Y:S03]  /*6170*/  FMUL.FTZ R166, R166, R21 ;  /* 0x00000015a6a67220 */ /* 0x000fe60000410000 */
[----:B------:R-:W-:Y:S02]  /*6180*/  FADD.FTZ R21, -R110, R27 ;  /* 0x0000001b6e157221 */ /* 0x000fe40000010100 */
[C---:B------:R-:W-:Y:S02]  /*6190*/  FADD.FTZ R24, -R111.reuse, R24 ;  /* 0x000000186f187221 */ /* 0x040fe40000010100 */
        /* <DEDUP_REMOVED lines=15> */
[----:B------:R-:W-:Y:S03]  /*6290*/  FADD.FTZ R39, -R159, R39 ;  /* 0x000000279f277221 */ /* 0x000fe60000010100 */
[C---:B------:R-:W-:Y:S02]  /*62a0*/  FADD.FTZ R11, -R110.reuse, R11 ;  /* 0x0000000b6e0b7221 */ /* 0x040fe40000010100 */
[----:B------:R-:W-:Y:S02]  /*62b0*/  FMUL.FTZ R23, R239, R23 ;  /* 0x00000017ef177220 */ /* 0x000fe40000410000 */
[----:B------:R-:W-:Y:S01]  /*62c0*/  FADD.FTZ R33, -R110, R47 ;  /* 0x0000002f6e217221 */ /* 0x000fe20000010100 */
[C---:B------:R-:W-:Y:S03]  /*62d0*/  HMMA.16816.F32.BF16 R56, R104.reuse, R140, R56 ;  /* 0x0000008c6838723c */ /* 0x040fe60000041838 */
[----:B------:R-:W-:Y:S04]  /*62e0*/  FMUL.FTZ R33, R232, R33 ;  /* 0x00000021e8217220 */ /* 0x000fe80000410000 */
[C---:B------:R-:W-:Y:S01]  /*62f0*/  FADD.FTZ R50, -R159.reuse, R50 ;  /* 0x000000329f327221 */ /* 0x040fe20000010100 */
[-C--:B------:R-:W-:Y:S01]  /*6300*/  HMMA.16816.F32.BF16 R60, R104, R142.reuse, R60 ;  /* 0x0000008e683c723c */ /* 0x080fe2000004183c */
[----:B------:R-:W-:Y:S03]  /*6310*/  FADD.FTZ R51, -R159, R51 ;  /* 0x000000339f337221 */ /* 0x000fe60000010100 */
[C---:B------:R-:W-:Y:S02]  /*6320*/  FADD.FTZ R48, -R164.reuse, R48 ;  /* 0x00000030a4307221 */ /* 0x040fe40000010100 */
[C---:B------:R-:W-:Y:S01]  /*6330*/  FADD.FTZ R49, -R164.reuse, R49 ;  /* 0x00000031a4317221 */ /* 0x040fe20000010100 */
[----:B------:R-:W-:Y:S01]  /*6340*/  MOV R105, R161 ;  /* 0x000000a100697202 */ /* 0x000fe20000000f00 */
[C---:B------:R-:W-:Y:S01]  /*6350*/  FADD.FTZ R52, -R164.reuse, R52 ;  /* 0x00000034a4347221 */ /* 0x040fe20000010100 */
[----:B------:R-:W-:Y:S03]  /*6360*/  HMMA.16816.F32.BF16 R64, R100, R142, R64 ;  /* 0x0000008e6440723c */ /* 0x000fe60000041840 */
[----:B------:R-:W-:Y:S01]  /*6370*/  FADD.FTZ R53, -R164, R53 ;  /* 0x00000035a4357221 */ /* 0x000fe20000010100 */
[----:B------:R-:W-:Y:S01]  /*6380*/  MOV R106, R172 ;  /* 0x000000ac006a7202 */ /* 0x000fe20000000f00 */
[----:B------:R-:W-:Y:S01]  /*6390*/  FMUL.FTZ R172, R234, R20 ;  /* 0x00000014eaac7220 */ /* 0x000fe20000410000 */
[----:B------:R-:W-:Y:S01]  /*63a0*/  MOV R104, R109 ;  /* 0x0000006d00687202 */ /* 0x000fe20000000f00 */
[----:B------:R-:W-:Y:S01]  /*63b0*/  FMUL.FTZ R20, R243, R19 ;  /* 0x00000013f3147220 */ /* 0x000fe20000410000 */
[----:B------:R-:W-:Y:S01]  /*63c0*/  MOV R101, R167 ;  /* 0x000000a700657202 */ /* 0x000fe20000000f00 */
[----:B------:R-:W-:Y:S03]  /*63d0*/  FMUL.FTZ R167, R237, R17 ;  /* 0x00000011eda77220 */ /* 0x000fe60000410000 */
[C---:B------:R-:W-:Y:S01]  /*63e0*/  FADD.FTZ R19, -R111.reuse, R12 ;  /* 0x0000000c6f137221 */ /* 0x040fe20000010100 */
[----:B------:R-:W-:Y:S01]  /*63f0*/  MOV R237, R105 ;  /* 0x0000006900ed7202 */ /* 0x000fe20000000f00 */
[----:B------:R-:W-:Y:S01]  /*6400*/  FMUL.FTZ R105, R240, R22 ;  /* 0x00000016f0697220 */ /* 0x000fe20000410000 */
[----:B------:R-:W-:Y:S01]  /*6410*/  MOV R103, R171 ;  /* 0x000000ab00677202 */ /* 0x000fe20000000f00 */
[----:B------:R-:W-:Y:S01]  /*6420*/  FADD.FTZ R22, -R111, R25 ;  /* 0x000000196f167221 */ /* 0x000fe20000010100 */
[----:B------:R-:W-:Y:S01]  /*6430*/  MOV R102, R163 ;  /* 0x000000a300667202 */ /* 0x000fe20000000f00 */
[----:B------:R-:W-:Y:S01]  /*6440*/  FMUL.FTZ R12, R237, R9 ;  /* 0x00000009ed0c7220 */ /* 0x000fe20000410000 */
[----:B------:R-:W-:Y:S01]  /*6450*/  MOV R100, R170 ;  /* 0x000000aa00647202 */ /* 0x000fe20000000f00 */
[----:B------:R-:W-:Y:S01]  /*6460*/  FADD.FTZ R9, -R110, R26 ;  /* 0x0000001a6e097221 */ /* 0x000fe20000010100 */
[----:B------:R-:W-:Y:S01]  /*6470*/  MOV R107, R173 ;  /* 0x000000ad006b7202 */ /* 0x000fe20000000f00 */
[----:B------:R-:W-:Y:S01]  /*6480*/  FMUL.FTZ R25, R68, R15 ;  /* 0x0000000f44197220 */ /* 0x000fe20000410000 */
[----:B------:R-:W-:Y:S01]  /*6490*/  MOV R5, R102 ;  /* 0x0000006600057202 */ /* 0x000fe20000000f00 */
[----:B------:R-:W-:Y:S01]  /*64a0*/  FMUL.FTZ R9, R3, R9 ;  /* 0x0000000903097220 */ /* 0x000fe20000410000 */
[----:B------:R1:W5:Y:S01]  /*64b0*/  LDL.LU R68, [R1+0x58] ;  /* 0x0000580001447983 */ /* 0x0003620000300800 */
[----:B------:R-:W-:Y:S01]  /*64c0*/  FMUL.FTZ R173, R238, R16 ;  /* 0x00000010eead7220 */ /* 0x000fe20000410000 */
[----:B------:R-:W-:Y:S01]  /*64d0*/  MOV R238, R103 ;  /* 0x0000006700ee7202 */ /* 0x000fe20000000f00 */
[----:B------:R-:W-:Y:S01]  /*64e0*/  FADD.FTZ R64, -R164, R64 ;  /* 0x00000040a4407221 */ /* 0x000fe20000010100 */
[----:B------:R1:W5:Y:S01]  /*64f0*/  LDL.LU R3, [R1+0x54] ;  /* 0x0000540001037983 */ /* 0x0003620000300800 */
[----:B------:R-:W-:Y:S01]  /*6500*/  FMUL.FTZ R101, R101, R7 ;  /* 0x0000000765657220 */ /* 0x000fe20000410000 */
[----:B------:R-:W-:Y:S01]  /*6510*/  MOV R4, R100 ;  /* 0x0000006400047202 */ /* 0x000fe20000000f00 */
[----:B------:R-:W-:Y:S01]  /*6520*/  FADD.FTZ R7, -R110, R10 ;  /* 0x0000000a6e077221 */ /* 0x000fe20000010100 */
[----:B------:R1:W5:Y:S01]  /*6530*/  LDL.LU R2, [R1+0x50] ;  /* 0x0000500001027983 */ /* 0x0003620000300800 */
[----:B------:R-:W-:Y:S01]  /*6540*/  FMUL.FTZ R19, R238, R19 ;  /* 0x00000013ee137220 */ /* 0x000fe20000410000 */
[----:B------:R-:W-:Y:S01]  /*6550*/  MOV R17, R104 ;  /* 0x0000006800117202 */ /* 0x000fe20000000f00 */
[----:B------:R-:W-:Y:S01]  /*6560*/  FMUL.FTZ R170, R220, R36 ;  /* 0x00000024dcaa7220 */ /* 0x000fe20000410000 */
[----:B------:R-:W-:Y:S01]  /*6570*/  MOV R16, R106 ;  /* 0x0000006a00107202 */ /* 0x000fe20000000f00 */
[----:B------:R-:W-:Y:S01]  /*6580*/  FMUL.FTZ R106, R244, R18 ;  /* 0x00000012f46a7220 */ /* 0x000fe20000410000 */
[----:B------:R-:W-:Y:S01]  /*6590*/  MOV R238, R4 ;  /* 0x0000000400ee7202 */ /* 0x000fe20000000f00 */
[----:B------:R-:W-:Y:S01]  /*65a0*/  FMUL.FTZ R18, R5, R13 ;  /* 0x0000000d05127220 */ /* 0x000fe20000410000 */
[----:B------:R-:W-:Y:S01]  /*65b0*/  MOV R5, R0 ;  /* 0x0000000000057202 */ /* 0x000fe20000000f00 */
[----:B------:R-:W-:Y:S02]  /*65c0*/  FMUL.FTZ R163, R209, R37 ;  /* 0x00000025d1a37220 */ /* 0x000fe40000410000 */
        /* <DEDUP_REMOVED lines=19> */
[C---:B------:R-:W-:Y:S01]  /*6700*/  FADD.FTZ R51, -R111.reuse, R56 ;  /* 0x000000386f337221 */ /* 0x040fe20000010100 */
[----:B------:R-:W-:Y:S01]  /*6710*/  MOV R56, R193 ;  /* 0x000000c100387202 */ /* 0x000fe20000000f00 */
[C---:B------:R-:W-:Y:S01]  /*6720*/  FADD.FTZ R50, -R111.reuse, R57 ;  /* 0x000000396f327221 */ /* 0x040fe20000010100 */
[----:B------:R-:W-:Y:S01]  /*6730*/  MOV R57, R192 ;  /* 0x000000c000397202 */ /* 0x000fe20000000f00 */
        /* <DEDUP_REMOVED lines=46> */
[----:B-1----:R-:W-:Y:S01]  /*6a20*/  IMAD.MOV.U32 R11, RZ, RZ, c[0x0][0x190] ;  /* 0x00006400ff0b7624 */ /* 0x002fe200078e00ff */
        /* <DEDUP_REMOVED lines=32> */
.L_x_118:
[----:B-1----:R-:W-:Y:S01]  /*6c30*/  F2FP.BF16.PACK_AB R32, R168, R174 ;  /* 0x000000aea820723e */ /* 0x002fe200000010ff */
        /* <DEDUP_REMOVED lines=66> */
[----:B-----5:R-:W-:Y:S04]  /*7060*/  LDSM.16.MT88.4 R4, [R2+0x10000] ;  /* 0x010000000204783b */ /* 0x020fe80000004200 */
[----:B------:R-:W1:Y:S04]  /*7070*/  LDSM.16.MT88.4 R8, [R0+0x4000] ;  /* 0x004000000008783b */ /* 0x000e680000004200 */
[----:B------:R-:W3:Y:S04]  /*7080*/  LDSM.16.MT88.4 R12, [R2+0x14000] ;  /* 0x01400000020c783b */ /* 0x000ee80000004200 */
[----:B------:R-:W-:Y:S04]  /*7090*/  LDSM.16.MT88.4 R16, [R2+0x10800] ;  /* 0x010800000210783b */ /* 0x000fe80000004200 */
[----:B------:R-:W4:Y:S04]  /*70a0*/  LDSM.16.MT88.4 R20, [R0+0x4400] ;  /* 0x004400000014783b */ /* 0x000f280000004200 */
[----:B------:R-:W4:Y:S01]  /*70b0*/  LDSM.16.MT88.4 R24, [R2+0x14800] ;  /* 0x014800000218783b */ /* 0x000f220000004200 */
        /* <DEDUP_REMOVED lines=8> */
[C---:B------:R-:W-:Y:S08]  /*7140*/  HMMA.16816.F32.BF16 R72, R24.reuse, R20, R72 ;  /* 0x000000141848723c */ /* 0x040ff00000041848 */
        /* <DEDUP_REMOVED lines=67> */
.L_x_119:
[----:B------:R-:W2:Y:S01]  /*7580*/  LDL R54, [R1] ;  /* 0x0000000001367983 */ /* 0x000ea20000100800 */
[----:B------:R-:W-:Y:S01]  /*7590*/  IMAD.U32 R59, RZ, RZ, UR24 ;  /* 0x00000018ff3b7e24 */ /* 0x000fe2000f8e00ff */
[----:B------:R-:W-:Y:S01]  /*75a0*/  ULOP3.LUT UR9, UR5, 0x1, URZ, 0xc0, !UPT ;  /* 0x0000000105097892 */ /* 0x000fe2000f8ec03f */
[----:B------:R-:W-:Y:S01]  /*75b0*/  IMAD.U32 R58, RZ, RZ, UR23 ;  /* 0x00000017ff3a7e24 */ /* 0x000fe2000f8e00ff */
[----:B------:R-:W3:Y:S01]  /*75c0*/  LDL R53, [R1+0x18] ;  /* 0x0000180001357983 */ /* 0x000ee20000100800 */
[----:B------:R-:W-:Y:S01]  /*75d0*/  IMAD.U32 R55, RZ, RZ, UR20 ;  /* 0x00000014ff377e24 */ /* 0x000fe2000f8e00ff */
[----:B------:R-:W-:Y:S02]  /*75e0*/  UISETP.NE.U32.AND UP0, UPT, UR9, 0x1, UPT ;  /* 0x000000010900788c */ /* 0x000fe4000bf05070 */
[----:B------:R-:W-:Y:S01]  /*75f0*/  LDSM.16.M88.4 R16, [R147] ;  /* 0x000000009310783b */ /* 0x000fe20000000200 */
[----:B------:R-:W-:Y:S02]  /*7600*/  UISETP.GT.AND UP2, UPT, UR5, UR16, UPT ;  /* 0x000000100500728c */ /* 0x000fe4000bf44270 */
[----:B------:R-:W-:Y:S01]  /*7610*/  UIADD3 UR5, UR5, -0x1, URZ ;  /* 0xffffffff05057890 */ /* 0x000fe2000fffe03f */
[----:B------:R-:W4:Y:S04]  /*7620*/  LDSM.16.MT88.4 R20, [R0+0x6000] ;  /* 0x006000000014783b */ /* 0x000f280000004200 */
[----:B------:R-:W1:Y:S04]  /*7630*/  LDSM.16.M88.4 R12, [R147+0x2000] ;  /* 0x00200000930c783b */ /* 0x000e680000000200 */
[----:B------:R-:W-:Y:S04]  /*7640*/  LDSM.16.M88.4 R24, [R154] ;  /* 0x000000009a18783b */ /* 0x000fe80000000200 */
[----:B------:R-:W1:Y:S04]  /*7650*/  LDSM.16.MT88.4 R28, [R0+0x6400] ;  /* 0x00640000001c783b */ /* 0x000e680000004200 */
[----:B------:R-:W1:Y:S04]  /*7660*/  LDSM.16.M88.4 R32, [R157] ;  /* 0x000000009d20783b */ /* 0x000e680000000200 */
[----:B------:R-:W-:Y:S04]  /*7670*/  LDSM.16.M88.4 R36, [R149] ;  /* 0x000000009524783b */ /* 0x000fe80000000200 */
[----:B------:R-:W1:Y:S04]  /*7680*/  LDSM.16.MT88.4 R40, [R0+0x6800] ;  /* 0x006800000028783b */ /* 0x000e680000004200 */
[----:B------:R-:W1:Y:S04]  /*7690*/  LDSM.16.M88.4 R44, [R149+0x2000] ;  /* 0x00200000952c783b */ /* 0x000e680000000200 */
[----:B------:R-:W-:Y:S01]  /*76a0*/  LDSM.16.MT88.4 R48, [R0+0x6c00] ;  /* 0x006c00000030783b */ /* 0x000fe20000004200 */
[-C--:B-1--4-:R-:W-:Y:S08]  /*76b0*/  HMMA.16816.F32.BF16 R4, R16, R20.reuse, RZ ;  /* 0x000000141004723c */ /* 0x092ff000000418ff */
[C---:B------:R-:W-:Y:S08]  /*76c0*/  HMMA.16816.F32.BF16 R8, R12.reuse, R20, RZ ;  /* 0x000000140c08723c */ /* 0x040ff000000418ff */
[-C--:B------:R-:W-:Y:S08]  /*76d0*/  HMMA.16816.F32.BF16 R12, R12, R22.reuse, RZ ;  /* 0x000000160c0c723c */ /* 0x080ff000000418ff */
[----:B------:R-:W-:Y:S01]  /*76e0*/  HMMA.16816.F32.BF16 R16, R16, R22, RZ ;  /* 0x000000161010723c */ /* 0x000fe200000418ff */
[----:B------:R-:W1:Y:S07]  /*76f0*/  LDSM.16.M88.4 R20, [R148] ;  /* 0x000000009414783b */ /* 0x000e6e0000000200 */
[-C--:B------:R-:W-:Y:S08]  /*7700*/  HMMA.16816.F32.BF16 R4, R24, R28.reuse, R4 ;  /* 0x0000001c1804723c */ /* 0x080ff00000041804 */
[C---:B------:R-:W-:Y:S08]  /*7710*/  HMMA.16816.F32.BF16 R8, R32.reuse, R28, R8 ;  /* 0x0000001c2008723c */ /* 0x040ff00000041808 */
[-C--:B------:R-:W-:Y:S01]  /*7720*/  HMMA.16816.F32.BF16 R12, R32, R30.reuse, R12 ;  /* 0x0000001e200c723c */ /* 0x080fe2000004180c */
[----:B------:R-:W4:Y:S07]  /*7730*/  LDSM.16.M88.4 R32, [R148+0x2000] ;  /* 0x002000009420783b */ /* 0x000f2e0000000200 */
        /* <DEDUP_REMOVED lines=11> */
[C---:B----4-:R-:W-:Y:S08]  /*77f0*/  HMMA.16816.F32.BF16 R8, R32.reuse, R48, R8 ;  /* 0x000000302008723c */ /* 0x050ff00000041808 */
[-C--:B------:R-:W-:Y:S01]  /*7800*/  HMMA.16816.F32.BF16 R12, R32, R50.reuse, R12 ;  /* 0x00000032200c723c */ /* 0x080fe2000004180c */
[----:B------:R-:W1:Y:S07]  /*7810*/  LDSM.16.M88.4 R32, [R155] ;  /* 0x000000009b20783b */ /* 0x000e6e0000000200 */
        /* <DEDUP_REMOVED lines=15> */
[----:B----4-:R-:W-:Y:S04]  /*7910*/  IMAD.U32 R0, RZ, RZ, UR17 ;  /* 0x00000011ff007e24 */ /* 0x010fe8000f8e00ff */
[----:B------:R-:W-:Y:S07]  /*7920*/  HMMA.16816.F32.BF16 R16, R36, R42, R16 ;  /* 0x0000002a2410723c */ /* 0x000fee0000041810 */
[----:B------:R-:W-:Y:S01]  /*7930*/  IMAD.U32 R42, RZ, RZ, UR28 ;  /* 0x0000001cff2a7e24 */ /* 0x000fe2000f8e00ff */
[-C--:B------:R-:W-:Y:S01]  /*7940*/  HMMA.16816.F32.BF16 R4, R20, R48.reuse, R4 ;  /* 0x000000301404723c */ /* 0x080fe20000041804 */
[----:B------:R-:W-:Y:S03]  /*7950*/  IMAD.U32 R38, RZ, RZ, UR26 ;  /* 0x0000001aff267e24 */ /* 0x000fe6000f8e00ff */
[----:B------:R-:W-:Y:S04]  /*7960*/  IMAD.U32 R36, RZ, RZ, UR25 ;  /* 0x00000019ff247e24 */ /* 0x000fe8000f8e00ff */
[C---:B------:R-:W-:Y:S07]  /*7970*/  HMMA.16816.F32.BF16 R8, R44.reuse, R48, R8 ;  /* 0x000000302c08723c */ /* 0x040fee0000041808 */
        /* <DEDUP_REMOVED lines=9> */
[----:B------:R-:W-:Y:S01]  /*7a10*/  LEA R193, P0, R21, R56, 0x2 ;  /* 0x0000003815c17211 */ /* 0x000fe200078010ff */
[----:B------:R-:W-:Y:S02]  /*7a20*/  IMAD.U32 R23, RZ, RZ, UR30 ;  /* 0x0000001eff177e24 */ /* 0x000fe4000f8e00ff */
[C---:B-1----:R-:W-:Y:S01]  /*7a30*/  HMMA.16816.F32.BF16 R8, R32.reuse, R28, R8 ;  /* 0x0000001c2008723c */ /* 0x042fe20000041808 */
[----:B------:R-:W-:Y:S03]  /*7a40*/  IMAD.U32 R56, RZ, RZ, UR21 ;  /* 0x00000015ff387e24 */ /* 0x000fe6000f8e00ff */
        /* <DEDUP_REMOVED lines=9> */
[----:B--2---:R-:W-:Y:S01]  /*7ae0*/  @P1 IADD3 R20, P2, R54, UR12, RZ ;  /* 0x0000000c36141c10 */ /* 0x004fe2000ff5e0ff */
[----:B------:R-:W-:Y:S01]  /*7af0*/  IMAD.U32 R32, RZ, RZ, UR23 ;  /* 0x00000017ff207e24 */ /* 0x000fe2000f8e00ff */
[----:B------:R-:W-:Y:S01]  /*7b00*/  @UP3 UIADD3 UR12, UP1, UR12, -0x200, URZ ;  /* 0xfffffe000c0c3890 */ /* 0x000fe2000ff3e03f */
[----:B------:R-:W-:Y:S01]  /*7b10*/  IMAD.U32 R24, RZ, RZ, UR29 ;  /* 0x0000001dff187e24 */ /* 0x000fe2000f8e00ff */
[----:B---3--:R-:W-:Y:S01]  /*7b20*/  @P1 IADD3.X R21, R53, UR11, RZ, P2, !PT ;  /* 0x0000000b35151c10 */ /* 0x008fe200097fe4ff */
[----:B------:R-:W-:Y:S01]  /*7b30*/  IMAD.U32 R25, RZ, RZ, UR28 ;  /* 0x0000001cff197e24 */ /* 0x000fe2000f8e00ff */
[----:B------:R-:W-:Y:S02]  /*7b40*/  @UP3 UIADD3.X UR11, UR11, -0x1, URZ, UP1, !UPT ;  /* 0xffffffff0b0b3890 */ /* 0x000fe40008ffe43f */
[----:B------:R-:W-:Y:S01]  /*7b50*/  IMAD.U32 R27, RZ, RZ, UR27 ;  /* 0x0000001bff1b7e24 */ /* 0x000fe2000f8e00ff */
[----:B------:R1:W5:Y:S01]  /*7b60*/  @P1 LDG.E R249, [R20.64] ;  /* 0x0000000614f91981 */ /* 0x000362000c1e1900 */
[----:B------:R-:W-:Y:S02]  /*7b70*/  IMAD.U32 R31, RZ, RZ, UR26 ;  /* 0x0000001aff1f7e24 */ /* 0x000fe4000f8e00ff */
[----:B------:R-:W-:Y:S01]  /*7b80*/  IMAD.U32 R30, RZ, RZ, UR22 ;  /* 0x00000016ff1e7e24 */ /* 0x000fe2000f8e00ff */
[----:B------:R1:W5:Y:S01]  /*7b90*/  @P1 LDG.E R250, [R20.64+0x20] ;  /* 0x0000200614fa1981 */ /* 0x000362000c1e1900 */
[----:B------:R-:W-:Y:S02]  /*7ba0*/  IMAD.U32 R33, RZ, RZ, UR18 ;  /* 0x00000012ff217e24 */ /* 0x000fe4000f8e00ff */
[----:B------:R-:W-:Y:S01]  /*7bb0*/  IMAD.U32 R26, RZ, RZ, UR20 ;  /* 0x00000014ff1a7e24 */ /* 0x000fe2000f8e00ff */
[----:B------:R1:W5:Y:S01]  /*7bc0*/  @P1 LDG.E R247, [R20.64+0x100] ;  /* 0x0001000614f71981 */ /* 0x000362000c1e1900 */
[----:B------:R-:W-:Y:S02]  /*7bd0*/  IMAD.U32 R54, RZ, RZ, UR19 ;  /* 0x00000013ff367e24 */ /* 0x000fe4000f8e00ff */
[----:B------:R-:W-:Y:S01]  /*7be0*/  IMAD.U32 R53, RZ, RZ, UR18 ;  /* 0x00000012ff357e24 */ /* 0x000fe2000f8e00ff */
[----:B------:R1:W5:Y:S02]  /*7bf0*/  @P1 LDG.E R248, [R20.64+0x120] ;  /* 0x0001200614f81981 */ /* 0x000364000c1e1900 */
        /* <DEDUP_REMOVED lines=185> */
.L_x_121:
        /* <DEDUP_REMOVED lines=10> */
[----:B------:R-:W-:Y:S02]  /*8830*/  ULDC.64 UR12, c[0x0][0x390] ;  /* 0x0000e400000c7ab9 */ /* 0x000fe40000000a00 */
[----:B------:R-:W-:-:S02]  /*8840*/  UIMAD UR9, UR33, UR5, UR9 ;  /* 0x00000005210972a4 */ /* 0x000fc4000f8e0209 */
[----:B------:R-:W-:-:S04]  /*8850*/  UIMAD UR5, UR11, UR12, URZ ;  /* 0x0000000c0b0572a4 */ /* 0x000fc8000f8e023f */
[----:B------:R-:W-:Y:S02]  /*8860*/  UIMAD UR13, UR46, UR13, UR5 ;  /* 0x0000000d2e0d72a4 */ /* 0x000fe4000f8e0205 */
[----:B------:R-:W-:-:S04]  /*8870*/  UIMAD.WIDE.U32 UR4, UR33, UR4, URZ ;  /* 0x00000004210472a5 */ /* 0x000fc8000f8e003f */
[----:B------:R-:W-:-:S04]  /*8880*/  UIADD3 UR5, UR5, UR9, URZ ;  /* 0x0000000905057290 */ /* 0x000fc8000fffe03f */
[----:B------:R-:W-:-:S04]  /*8890*/  UIMAD.WIDE.U32 UR4, UR46, UR12, UR4 ;  /* 0x0000000c2e0472a5 */ /* 0x000fc8000f8e0004 */
[----:B------:R-:W-:-:S03]  /*88a0*/  UIADD3 UR11, UR5, UR13, URZ ;  /* 0x0000000d050b7290 */ /* 0x000fc6000fffe03f */
[----:B------:R-:W-:Y:S02]  /*88b0*/  UMOV UR9, UR4 ;  /* 0x0000000400097c82 */ /* 0x000fe40008000000 */
.L_x_122:
[----:B------:R-:W-:Y:S01]  /*88c0*/  BAR.SYNC.DEFER_BLOCKING 0x0 ;  /* 0x0000000000007b1d */ /* 0x000fe20000010000 */
[----:B------:R-:W-:Y:S01]  /*88d0*/  USHF.L.U32 UR4, UR10, 0x7, URZ ;  /* 0x000000070a047899 */ /* 0x000fe2000800063f */
[--C-:B-1----:R-:W-:Y:S01]  /*88e0*/  SHF.R.S32.HI R5, RZ, 0x1f, R228.reuse ;  /* 0x0000001fff057819 */ /* 0x102fe200000114e4 */
[----:B------:R-:W-:Y:S01]  /*88f0*/  IMAD.MOV.U32 R4, RZ, RZ, R228 ;  /* 0x000000ffff047224 */ /* 0x000fe200078e00e4 */
[----:B------:R-:W-:Y:S01]  /*8900*/  UIMAD UR8, UR10, -0x80, UR8 ;  /* 0xffffff800a0878a4 */ /* 0x000fe2000f8e0208 */
[----:B------:R-:W-:Y:S01]  /*8910*/  ISETP.GE.AND P1, PT, R228, c[0x0][0x220], PT ;  /* 0x00008800e4007a0c */ /* 0x000fe20003f26270 */
[----:B------:R-:W1:Y:S01]  /*8920*/  S2R R14, SR_TID.X ;  /* 0x00000000000e7919 */ /* 0x000e620000002100 */
[----:B------:R-:W-:Y:S01]  /*8930*/  USHF.R.S32.HI UR5, URZ, 0x1f, UR4 ;  /* 0x0000001f3f057899 */ /* 0x000fe20008011404 */
[----:B------:R-:W-:Y:S01]  /*8940*/  IMAD.U32 R12, RZ, RZ, UR4 ;  /* 0x00000004ff0c7e24 */ /* 0x000fe2000f8e00ff */
[----:B------:R-:W-:Y:S01]  /*8950*/  ULDC.64 UR12, c[0x0][0x3a0] ;  /* 0x0000e800000c7ab9 */ /* 0x000fe20000000a00 */
[----:B------:R-:W2:Y:S01]  /*8960*/  S2R R15, SR_TID.X ;  /* 0x00000000000f7919 */ /* 0x000ea20000002100 */
[----:B------:R-:W-:Y:S01]  /*8970*/  UIMAD UR12, UR5, UR12, URZ ;  /* 0x0000000c050c72a4 */ /* 0x000fe2000f8e023f */
[----:B------:R-:W-:Y:S01]  /*8980*/  IMAD.WIDE.U32 R6, R12, c[0x0][0x3a0], R4 ;  /* 0x0000e8000c067a25 */ /* 0x000fe200078e0004 */
[----:B------:R-:W-:Y:S01]  /*8990*/  USHF.R.S32.HI UR16, URZ, 0x1f, UR51 ;  /* 0x0000001f3f107899 */ /* 0x000fe20008011433 */
[----:B------:R-:W-:Y:S01]  /*89a0*/  BSSY B0, `(.L_x_123) ;  /* 0x000001e000007945 */ /* 0x000fe20003800000 */
[----:B------:R-:W-:-:S02]  /*89b0*/  UIMAD UR12, UR4, UR13, UR12 ;  /* 0x0000000d040c72a4 */ /* 0x000fc4000f8e020c */
[----:B------:R-:W-:-:S04]  /*89c0*/  IADD3 R6, P0, R6, UR14, RZ ;  /* 0x0000000e06067c10 */ /* 0x000fc8000ff1e0ff */
[----:B------:R-:W-:Y:S01]  /*89d0*/  IMAD.U32 R0, RZ, RZ, UR12 ;  /* 0x0000000cff007e24 */ /* 0x000fe2000f8e00ff */
[----:B------:R-:W-:Y:S01]  /*89e0*/  ULDC.64 UR12, c[0x0][0x3b8] ;  /* 0x0000ee00000c7ab9 */ /* 0x000fe20000000a00 */
[----:B------:R3:W4:Y:S01]  /*89f0*/  LDS.128 R16, [R52+0x7000] ;  /* 0x0070000034107984 */ /* 0x0007220000000c00 */
[----:B------:R-:W-:Y:S02]  /*8a00*/  UIMAD UR12, UR16, UR12, URZ ;  /* 0x0000000c100c72a4 */ /* 0x000fe4000f8e023f */
[----:B------:R-:W-:Y:S01]  /*8a10*/  IADD3.X R7, R7, UR15, R0, P0, !PT ;  /* 0x0000000f07077c10 */ /* 0x000fe200087fe400 */
[----:B------:R-:W-:Y:S01]  /*8a20*/  IMAD.U32 R0, RZ, RZ, UR51 ;  /* 0x00000033ff007e24 */ /* 0x000fe2000f8e00ff */
[----:B------:R3:W3:Y:S01]  /*8a30*/  LDS.128 R20, [R52+0x8000] ;  /* 0x0080000034147984 */ /* 0x0006e20000000c00 */
[----:B------:R-:W-:Y:S01]  /*8a40*/  UIMAD UR12, UR51, UR13, UR12 ;  /* 0x0000000d330c72a4 */ /* 0x000fe2000f8e020c */
[----:B-1----:R-:W-:Y:S01]  /*8a50*/  SHF.R.S32.HI R14, RZ, 0x1f, R14 ;  /* 0x0000001fff0e7819 */ /* 0x002fe2000001140e */
[----:B------:R-:W-:Y:S01]  /*8a60*/  IMAD.WIDE.U32 R6, R0, c[0x0][0x3b8], R6 ;  /* 0x0000ee0000067a25 */ /* 0x000fe200078e0006 */
[----:B------:R1:W1:Y:S02]  /*8a70*/  LDS.128 R24, [R52+0x9000] ;  /* 0x0090000034187984 */ /* 0x0002640000000c00 */
[----:B--2---:R-:W-:-:S02]  /*8a80*/  LEA.HI R14, R14, R15, RZ, 0x2 ;  /* 0x0000000f0e0e7211 */ /* 0x004fc400078f10ff */
[----:B------:R-:W-:Y:S02]  /*8a90*/  IADD3 R3, R7, UR12, RZ ;  /* 0x0000000c07037c10 */ /* 0x000fe4000fffe0ff */
[----:B------:R-:W-:-:S04]  /*8aa0*/  SHF.R.S32.HI R14, RZ, 0x2, R14 ;  /* 0x00000002ff0e7819 */ /* 0x000fc8000001140e */
[----:B------:R-:W-:Y:S02]  /*8ab0*/  ISETP.GE.OR P2, PT, R14, UR8, P1 ;  /* 0x000000080e007c0c */ /* 0x000fe40008f46670 */
[----:B------:R-:W-:-:S11]  /*8ac0*/  SHF.R.S32.HI R13, RZ, 0x1f, R14 ;  /* 0x0000001fff0d7819 */ /* 0x000fd6000001140e */
[----:B------:R-:W-:Y:S05]  /*8ad0*/  @P2 BRA `(.L_x_124) ;  /* 0x000000a000002947 */ /* 0x000fea0003800000 */
[----:B-1-3--:R-:W1:Y:S01]  /*8ae0*/  LDS.128 R52, [R52+0x6000] ;  /* 0x0060000034347984 */ /* 0x00ae620000000c00 */
        /* <DEDUP_REMOVED lines=9> */
.L_x_124:
[----:B------:R-:W-:Y:S05]  /*8b80*/  BSYNC B0 ;  /* 0x0000000000007941 */ /* 0x000fea0003800000 */
.L_x_123:
        /* <DEDUP_REMOVED lines=13> */
[----:B----4-:R1:W-:Y:S02]  /*8c60*/  STG.E.128 [R6.64], R16 ;  /* 0x0000001006007986 */ /* 0x0103e4000c101d06 */
.L_x_126:
[----:B------:R-:W-:Y:S05]  /*8c70*/  BSYNC B0 ;  /* 0x0000000000007941 */ /* 0x000fea0003800000 */
.L_x_125:
        /* <DEDUP_REMOVED lines=25> */
.L_x_128:
[----:B------:R-:W-:Y:S05]  /*8e10*/  BSYNC B0 ;  /* 0x0000000000007941 */ /* 0x000fea0003800000 */
.L_x_127:
        /* <DEDUP_REMOVED lines=10> */
[----:B------:R1:W-:Y:S02]  /*8ec0*/  STG.E.128 [R4.64], R24 ;  /* 0x0000001804007986 */ /* 0x0003e4000c101d06 */
.L_x_101:
[----:B------:R-:W-:Y:S05]  /*8ed0*/  BSYNC B1 ;  /* 0x0000000000017941 */ /* 0x000fea0003800000 */
.L_x_87:
        /* <DEDUP_REMOVED lines=11> */
.L_x_129:
[----:B------:R-:W-:Y:S05]  /*8f90*/  EXIT ;  /* 0x000000000000794d */ /* 0x000fea0003800000 */
.L_x_131:
        /* <DEDUP_REMOVED lines=14> */
.L_x_687:


//--------------------- .text._ZN5flash27flash_bwd_convert_dq_kernelI23Flash_bwd_kernel_traitsILi32ELi128ELi128ELi8ELi4ELi4ELi4ELb1ELb0EN7cutlass10bfloat16_tE19Flash_kernel_traitsILi32ELi128ELi128ELi8ES3_EEEEvNS_16Flash_bwd_paramsEi --------------------------
	.section	.text._ZN5flash27flash_bwd_convert_dq_kernelI23Flash_bwd_kernel_traitsILi32ELi128ELi128ELi8ELi4ELi4ELi4ELb1ELb0EN7cutlass10bfloat16_tE19Flash_kernel_traitsILi32ELi128ELi128ELi8ES3_EEEEvNS_16Flash_bwd_paramsEi,"ax",@progbits
	.sectioninfo	@"SHI_REGISTERS=48"
	.align	128
        .global         _ZN5flash27flash_bwd_convert_dq_kernelI23Flash_bwd_kernel_traitsILi32ELi128ELi128ELi8ELi4ELi4ELi4ELb1ELb0EN7cutlass10bfloat16_tE19Flash_kernel_traitsILi32ELi128ELi128ELi8ES3_EEEEvNS_16Flash_bwd_paramsEi
        .type           _ZN5flash27flash_bwd_convert_dq_kernelI23Flash_bwd_kernel_traitsILi32ELi128ELi128ELi8ELi4ELi4ELi4ELb1ELb0EN7cutlass10bfloat16_tE19Flash_kernel_traitsILi32ELi128ELi128ELi8ES3_EEEEvNS_16Flash_bwd_paramsEi,@function
        .size           _ZN5flash27flash_bwd_convert_dq_kernelI23Flash_bwd_kernel_traitsILi32ELi128ELi128ELi8ELi4ELi4ELi4ELb1ELb0EN7cutlass10bfloat16_tE19Flash_kernel_traitsILi32ELi128ELi128ELi8ES3_EEEEvNS_16Flash_bwd_paramsEi,(.L_x_688 - _ZN5flash27flash_bwd_convert_dq_kernelI23Flash_bwd_kernel_traitsILi32ELi128ELi128ELi8ELi4ELi4ELi4ELb1ELb0EN7cutlass10bfloat16_tE19Flash_kernel_traitsILi32ELi128ELi128ELi8ES3_EEEEvNS_16Flash_bwd_paramsEi)
        .other          _ZN5flash27flash_bwd_convert_dq_kernelI23Flash_bwd_kernel_traitsILi32ELi128ELi128ELi8ELi4ELi4ELi4ELb1ELb0EN7cutlass10bfloat16_tE19Flash_kernel_traitsILi32ELi128ELi128ELi8ES3_EEEEvNS_16Flash_bwd_paramsEi,@"STO_CUDA_ENTRY STV_DEFAULT"
_ZN5flash27flash_bwd_convert_dq_kernelI23Flash_bwd_kernel_traitsILi32ELi128ELi128ELi8ELi4ELi4ELi4ELb1ELb0EN7cutlass10bfloat16_tE19Flash_kernel_traitsILi32ELi128ELi128ELi8ES3_EEEEvNS_16Flash_bwd_paramsEi:
.text._ZN5flash27flash_bwd_convert_dq_kernelI23Flash_bwd_kernel_traitsILi32ELi128ELi128ELi8ELi4ELi4ELi4ELb1ELb0EN7cutlass10bfloat16_tE19Flash_kernel_traitsILi32ELi128ELi128ELi8ES3_EEEEvNS_16Flash_bwd_paramsEi:
[----:B------:R-:W-:Y:S02]  /*0000*/  MOV R1, c[0x0][0x28] ;  /* 0x00000a0000017a02 */ /* 0x000fe40000000f00 */
[----:B------:R-:W0:Y:S01]  /*0010*/  S2R R9, SR_CTAID.Y ;  /* 0x0000000000097919 */ /* 0x000e220000002600 */
[----:B------:R-:W-:Y:S01]  /*0020*/  ISETP.NE.U32.AND P0, PT, RZ, c[0x0][0x240], PT ;  /* 0x00009000ff007a0c */ /* 0x000fe20003f05070 */
[----:B------:R-:W-:Y:S01]  /*0030*/  HFMA2.MMA R4, -RZ, RZ, 0, 2.384185791015625e-07 ;  /* 0x00000004ff047435 */ /* 0x000fe200000001ff */
[----:B------:R-:W-:Y:S01]  /*0040*/  MOV R13, 0xffffffff ;  /* 0xffffffff000d7802 */ /* 0x000fe20000000f00 */
[----:B------:R-:W-:Y:S01]  /*0050*/  ULDC.64 UR4, c[0x0][0x118] ;  /* 0x0000460000047ab9 */ /* 0x000fe20000000a00 */
[----:B------:R-:W-:-:S07]  /*0060*/  ISETP.NE.AND.EX P0, PT, RZ, c[0x0][0x244], PT, P0 ;  /* 0x00009100ff007a0c */ /* 0x000fce0003f05300 */
[----:B0-----:R-:W-:-:S06]  /*0070*/  IMAD.WIDE R4, R9, R4, c[0x0][0x240] ;  /* 0x0000900009047625 */ /* 0x001fcc00078e0204 */
[----:B------:R-:W2:Y:S04]  /*0080*/  @P0 LDG.E R13, [R4.64] ;  /* 0x00000004040d0981 */ /* 0x000ea8000c1e1900 */
[----:B------:R-:W2:Y:S04]  /*0090*/  @P0 LDG.E R2, [R4.64+0x4] ;  /* 0x0000040404020981 */ /* 0x000ea8000c1e1900 */
[----:B------:R-:W0:Y:S01]  /*00a0*/  S2R R0, SR_CTAID.X ;  /* 0x0000000000007919 */ /* 0x000e220000002500 */
[----:B--2---:R-:W-:Y:S02]  /*00b0*/  @P0 IADD3 R3, R2, -R13, RZ ;  /* 0x8000000d02030210 */ /* 0x004fe40007ffe0ff */
[----:B0-----:R-:W-:-:S02]  /*00c0*/  SHF.L.U32 R2, R0, 0x7, RZ ;  /* 0x0000000700027819 */ /* 0x001fc400000006ff */
[----:B------:R-:W-:-:S04]  /*00d0*/  @!P0 MOV R3, c[0x0][0x214] ;  /* 0x0000850000038a02 */ /* 0x000fc80000000f00 */
[----:B------:R-:W-:-:S13]  /*00e0*/  ISETP.GT.AND P1, PT, R3, R2, PT ;  /* 0x000000020300720c */ /* 0x000fda0003f24270 */
[----:B------:R-:W-:Y:S05]  /*00f0*/  @!P1 EXIT ;  /* 0x000000000000994d */ /* 0x000fea0003800000 */
[----:B------:R-:W-:Y:S01]  /*0100*/  ISETP.NE.AND P1, PT, R13, -0x1, PT ;  /* 0xffffffff0d00780c */ /* 0x000fe20003f25270 */
[----:B------:R-:W0:Y:S01]  /*0110*/  S2R R7, SR_TID.X ;  /* 0x0000000000077919 */ /* 0x000e220000002100 */
[----:B------:R-:W-:Y:S01]  /*0120*/  MOV R16, c[0x0][0x1c0] ;  /* 0x0000700000107a02 */ /* 0x000fe20000000f00 */
[----:B------:R-:W-:Y:S01]  /*0130*/  IMAD.WIDE R20, R9, c[0x0][0x224], RZ ;  /* 0x0000890009147a25 */ /* 0x000fe200078e02ff */
[----:B------:R-:W-:Y:S01]  /*0140*/  MOV R22, c[0x0][0x22c] ;  /* 0x00008b0000167a02 */ /* 0x000fe20000000f00 */
[----:B------:R-:W-:Y:S01]  /*0150*/  CS2R R34, SRZ ;  /* 0x0000000000227805 */ /* 0x000fe2000001ff00 */
[----:B------:R-:W-:Y:S01]  /*0160*/  SHF.R.S32.HI R5, RZ, 0x1f, R16 ;  /* 0x0000001fff057819 */ /* 0x000fe20000011410 */
[----:B------:R-:W-:Y:S01]  /*0170*/  IMAD R8, R21, c[0x0][0x1c0], RZ ;  /* 0x0000700015087a24 */ /* 0x000fe200078e02ff */
[----:B------:R-:W-:Y:S01]  /*0180*/  MOV R23, RZ ;  /* 0x000000ff00177202 */ /* 0x000fe20000000f00 */
[----:B------:R-:W-:Y:S01]  /*0190*/  IMAD.WIDE R14, R9, 0x80, RZ ;  /* 0x00000080090e7825 */ /* 0x000fe200078e02ff */
[----:B------:R-:W-:Y:S01]  /*01a0*/  CS2R R32, SRZ ;  /* 0x0000000000207805 */ /* 0x000fe2000001ff00 */
[----:B------:R-:W-:Y:S01]  /*01b0*/  CS2R R30, SRZ ;  /* 0x00000000001e7805 */ /* 0x000fe2000001ff00 */
[----:B------:R-:W-:Y:S01]  /*01c0*/  CS2R R36, SRZ ;  /* 0x0000000000247805 */ /* 0x000fe2000001ff00 */
[----:B------:R-:W-:Y:S01]  /*01d0*/  @P1 IMAD.WIDE.U32 R10, R13, c[0x0][0x398], RZ ;  /* 0x0000e6000d0a1a25 */ /* 0x000fe200078e00ff */
[----:B------:R-:W-:Y:S01]  /*01e0*/  SEL R19, R14, RZ, P0 ;  /* 0x000000ff0e137207 */ /* 0x000fe20000000000 */
[----:B------:R-:W-:Y:S01]  /*01f0*/  CS2R R38, SRZ ;  /* 0x0000000000267805 */ /* 0x000fe2000001ff00 */
[----:B------:R-:W-:Y:S01]  /*0200*/  SEL R14, R15, RZ, P0 ;  /* 0x000000ff0f0e7207 */ /* 0x000fe20000000000 */
[----:B------:R-:W-:Y:S01]  /*0210*/  @P1 IMAD R4, R13, c[0x0][0x39c], R11 ;  /* 0x0000e7000d041a24 */ /* 0x000fe200078e020b */
[----:B------:R-:W-:Y:S01]  /*0220*/  @P1 MOV R6, R10 ;  /* 0x0000000a00061202 */ /* 0x000fe20000000f00 */
[C---:B------:R-:W-:Y:S01]  /*0230*/  IMAD R11, R20.reuse, R5, R8 ;  /* 0x00000005140b7224 */ /* 0x040fe200078e0208 */
[----:B------:R-:W-:Y:S01]  /*0240*/  @!P1 MOV R13, 0xffffffff ;  /* 0xffffffff000d9802 */ /* 0x000fe20000000f00 */
[----:B------:R-:W-:Y:S01]  /*0250*/  IMAD.WIDE.U32 R20, R20, c[0x0][0x1c0], RZ ;  /* 0x0000700014147a25 */ /* 0x000fe200078e00ff */
[----:B------:R-:W1:Y:S01]  /*0260*/  S2R R5, SR_CTAID.Z ;  /* 0x0000000000057919 */ /* 0x000e620000002700 */
[----:B------:R-:W-:-:S02]  /*0270*/  SHF.R.S32.HI R15, RZ, 0x1f, R22 ;  /* 0x0000001fff0f7819 */ /* 0x000fc40000011416 */
[----:B0-----:R-:W-:Y:S02]  /*0280*/  SHF.R.S32.HI R8, RZ, 0x1f, R7 ;  /* 0x0000001fff087819 */ /* 0x001fe40000011407 */
[----:B------:R-:W-:Y:S01]  /*0290*/  IADD3 R12, R21, R11, RZ ;  /* 0x0000000b150c7210 */ /* 0x000fe20007ffe0ff */
[----:B------:R-:W-:Y:S01]  /*02a0*/  IMAD.WIDE R10, R16, c[0x0][0x22c], RZ ;  /* 0x00008b00100a7a25 */ /* 0x000fe200078e02ff */
[----:B------:R-:W-:Y:S02]  /*02b0*/  LEA.HI R25, R8, R7, RZ, 0x5 ;  /* 0x0000000708197211 */ /* 0x000fe400078f28ff */
[----:B------:R-:W-:Y:S01]  /*02c0*/  MOV R40, RZ ;  /* 0x000000ff00287202 */ /* 0x000fe20000000f00 */
[----:B------:R-:W-:Y:S01]  /*02d0*/  IMAD R18, R12, c[0x0][0x22c], RZ ;  /* 0x00008b000c127a24 */ /* 0x000fe200078e02ff */
[--C-:B------:R-:W-:Y:S01]  /*02e0*/  SHF.R.S32.HI R27, RZ, 0x5, R25.reuse ;  /* 0x00000005ff1b7819 */ /* 0x100fe20000011419 */
[----:B------:R-:W-:Y:S01]  /*02f0*/  IMAD R21, R11, R13, RZ ;  /* 0x0000000d0b157224 */ /* 0x000fe200078e02ff */
[----:B------:R-:W-:Y:S01]  /*0300*/  SHF.R.S32.HI R26, RZ, 0x1f, R25 ;  /* 0x0000001fff1a7819 */ /* 0x000fe20000011419 */
[----:B------:R-:W-:-:S03]  /*0310*/  IMAD.WIDE.U32 R16, R20, c[0x0][0x22c], RZ ;  /* 0x00008b0014107a25 */ /* 0x000fc600078e00ff */
[----:B------:R-:W-:Y:S01]  /*0320*/  LEA.HI R26, R26, R27, RZ, 0x2 ;  /* 0x0000001b1a1a7211 */ /* 0x000fe200078f10ff */
[----:B------:R-:W-:Y:S01]  /*0330*/  IMAD R15, R15, R20, R18 ;  /* 0x000000140f0f7224 */ /* 0x000fe200078e0212 */
[----:B------:R-:W-:Y:S01]  /*0340*/  LEA.HI R20, R8, R7, RZ, 0x3 ;  /* 0x0000000708147211 */ /* 0x000fe200078f18ff */
[----:B------:R-:W-:Y:S01]  /*0350*/  IMAD.WIDE.U32 R12, R10, R13, RZ ;  /* 0x0000000d0a0c7225 */ /* 0x000fe200078e00ff */
[----:B------:R-:W-:Y:S02]  /*0360*/  LOP3.LUT R26, R26, 0x7ffffc, RZ, 0xc0, !PT ;  /* 0x007ffffc1a1a7812 */ /* 0x000fe400078ec0ff */
[----:B------:R-:W-:Y:S01]  /*0370*/  IADD3 R15, R17, R15, RZ ;  /* 0x0000000f110f7210 */ /* 0x000fe20007ffe0ff */
[----:B------:R-:W-:Y:S01]  /*0380*/  IMAD R21, R10, R23, R21 ;  /* 0x000000170a157224 */ /* 0x000fe200078e0215 */
[CC--:B------:R-:W-:Y:S02]  /*0390*/  LEA.HI R23, R8.reuse, R7.reuse, RZ, 0x2 ;  /* 0x0000000708177211 */ /* 0x0c0fe400078f10ff */
[----:B------:R-:W-:Y:S01]  /*03a0*/  LEA.HI R17, R8, R7, RZ, 0x7 ;  /* 0x0000000708117211 */ /* 0x000fe200078f38ff */
[----:B------:R-:W-:Y:S01]  /*03b0*/  @P1 IMAD.IADD R15, R13, 0x1, R21 ;  /* 0x000000010d0f1824 */ /* 0x000fe200078e0215 */
[--C-:B------:R-:W-:Y:S01]  /*03c0*/  SHF.R.S32.HI R13, RZ, 0x1f, R23.reuse ;  /* 0x0000001fff0d7819 */ /* 0x100fe20000011417 */
[----:B-1----:R-:W-:Y:S01]  /*03d0*/  IMAD R21, R5, c[0x0][0x22c], RZ ;  /* 0x00008b0005157a24 */ /* 0x002fe200078e02ff */
[----:B------:R-:W-:-:S02]  /*03e0*/  SHF.R.S32.HI R8, RZ, 0x2, R23 ;  /* 0x00000002ff087819 */ /* 0x000fc40000011417 */
[----:B------:R-:W-:Y:S02]  /*03f0*/  SEL R18, R16, R12, !P1 ;  /* 0x0000000c10127207 */ /* 0x000fe40004800000 */
[----:B------:R-:W-:Y:S02]  /*0400*/  LEA.HI R24, R13, R8, RZ, 0x3 ;  /* 0x000000080d187211 */ /* 0x000fe400078f18ff */
[----:B------:R-:W-:Y:S02]  /*0410*/  LOP3.LUT R16, R23, 0xfffffffc, RZ, 0xc0, !PT ;  /* 0xfffffffc17107812 */ /* 0x000fe400078ec0ff */
[----:B------:R-:W-:Y:S02]  /*0420*/  LOP3.LUT R12, R25, 0xffffffe0, RZ, 0xc0, !PT ;  /* 0xffffffe0190c7812 */ /* 0x000fe400078ec0ff */
[----:B------:R-:W-:Y:S02]  /*0430*/  IADD3 R13, P0, R2, R19, RZ ;  /* 0x00000013020d7210 */ /* 0x000fe40007f1e0ff */
[----:B------:R-:W-:-:S02]  /*0440*/  LOP3.LUT R19, R24, 0xfffffff8, RZ, 0xc0, !PT ;  /* 0xfffffff818137812 */ /* 0x000fc400078ec0ff */
[-C--:B------:R-:W-:Y:S02]  /*0450*/  IADD3 R16, -R16, R7.reuse, RZ ;  /* 0x0000000710107210 */ /* 0x080fe40007ffe1ff */
[----:B------:R-:W-:Y:S01]  /*0460*/  IADD3 R28, -R12, R7, RZ ;  /* 0x000000070c1c7210 */ /* 0x000fe20007ffe1ff */
[----:B------:R-:W-:Y:S01]  /*0470*/  IMAD R12, R22, c[0x0][0x1c0], RZ ;  /* 0x00007000160c7a24 */ /* 0x000fe200078e02ff */
[----:B------:R-:W-:Y:S02]  /*0480*/  SHF.R.S32.HI R7, RZ, 0x1f, R2 ;  /* 0x0000001fff077819 */ /* 0x000fe40000011402 */
[----:B------:R-:W-:Y:S02]  /*0490*/  LEA.HI R24, R23, R8, RZ, 0x1 ;  /* 0x0000000817187211 */ /* 0x000fe400078f08ff */
[----:B------:R-:W-:Y:S02]  /*04a0*/  IADD3 R23, R8, -R19, RZ ;  /* 0x8000001308177210 */ /* 0x000fe40007ffe0ff */
[----:B------:R-:W-:-:S02]  /*04b0*/  IADD3.X R29, R7, R14, RZ, P0, !PT ;  /* 0x0000000e071d7210 */ /* 0x000fc400007fe4ff */
[----:B------:R-:W-:Y:S02]  /*04c0*/  LOP3.LUT R19, R24, 0x7fffffe, RZ, 0xc0, !PT ;  /* 0x07fffffe18137812 */ /* 0x000fe400078ec0ff */
[----:B------:R-:W-:Y:S01]  /*04d0*/  IADD3 R14, P0, R21, R18, RZ ;  /* 0x00000012150e7210 */ /* 0x000fe20007f1e0ff */
[----:B------:R-:W-:Y:S01]  /*04e0*/  IMAD R29, R29, R10, RZ ;  /* 0x0000000a1d1d7224 */ /* 0x000fe200078e02ff */
[----:B------:R-:W-:Y:S02]  /*04f0*/  LEA.HI R24, R23, R23, RZ, 0x1 ;  /* 0x0000001717187211 */ /* 0x000fe400078f08ff */
[----:B------:R-:W-:Y:S02]  /*0500*/  IADD3 R25, R27, -R26, RZ ;  /* 0x8000001a1b197210 */ /* 0x000fe40007ffe0ff */
[----:B------:R-:W-:Y:S02]  /*0510*/  LOP3.LUT R26, R24, 0x7fffffe, RZ, 0xc0, !PT ;  /* 0x07fffffe181a7812 */ /* 0x000fe400078ec0ff */
[----:B------:R-:W-:-:S02]  /*0520*/  LEA.HI.X.SX32 R15, R21, R15, 0x1, P0 ;  /* 0x0000000f150f7211 */ /* 0x000fc400000f0eff */
[----:B------:R-:W-:Y:S02]  /*0530*/  @!P1 SHF.R.S32.HI R22, RZ, 0x1f, R9 ;  /* 0x0000001fff169819 */ /* 0x000fe40000011409 */
[----:B------:R-:W-:Y:S01]  /*0540*/  IADD3 R21, R23, -R26, RZ ;  /* 0x8000001a17157210 */ /* 0x000fe20007ffe0ff */
[-C--:B------:R-:W-:Y:S01]  /*0550*/  IMAD R23, R11, R13.reuse, R29 ;  /* 0x0000000d0b177224 */ /* 0x080fe200078e021d */
[----:B------:R-:W-:Y:S01]  /*0560*/  SHF.R.S32.HI R20, RZ, 0x3, R20 ;  /* 0x00000003ff147819 */ /* 0x000fe20000011414 */
[----:B------:R-:W-:Y:S01]  /*0570*/  IMAD.WIDE.U32 R14, R10, R13, R14 ;  /* 0x0000000d0a0e7225 */ /* 0x000fe200078e000e */
[----:B------:R-:W-:Y:S02]  /*0580*/  SHF.R.S32.HI R13, RZ, 0x1, R24 ;  /* 0x00000001ff0d7819 */ /* 0x000fe40000011418 */
[----:B------:R-:W-:Y:S01]  /*0590*/  SHF.L.U32 R10, R20, 0x6, RZ ;  /* 0x00000006140a7819 */ /* 0x000fe200000006ff */
[----:B------:R-:W-:Y:S01]  /*05a0*/  @!P1 IMAD R22, R22, c[0x0][0x380], RZ ;  /* 0x0000e00016169a24 */ /* 0x000fe200078e02ff */
[----:B------:R-:W-:-:S02]  /*05b0*/  SHF.L.U32 R20, R13, 0x6, RZ ;  /* 0x000000060d147819 */ /* 0x000fc400000006ff */
[----:B------:R-:W-:Y:S01]  /*05c0*/  LEA R24, R25, R16, 0x8 ;  /* 0x0000001019187211 */ /* 0x000fe200078e40ff */
[C---:B------:R-:W-:Y:S01]  /*05d0*/  @!P1 IMAD R29, R9.reuse, c[0x0][0x384], R22 ;  /* 0x0000e100091d9a24 */ /* 0x040fe200078e0216 */
[----:B------:R-:W-:Y:S01]  /*05e0*/  IADD3 R18, R8, -R19, RZ ;  /* 0x8000001308127210 */ /* 0x000fe20007ffe0ff */
[----:B------:R-:W-:Y:S01]  /*05f0*/  IMAD R19, R12, R27, R28 ;  /* 0x0000001b0c137224 */ /* 0x000fe200078e021c */
[----:B------:R-:W-:Y:S01]  /*0600*/  LOP3.LUT R25, R10, 0xc0, RZ, 0xc0, !PT ;  /* 0x000000c00a197812 */ /* 0x000fe200078ec0ff */
[----:B------:R-:W-:Y:S01]  /*0610*/  @!P1 IMAD.WIDE.U32 R10, R9, c[0x0][0x380], RZ ;  /* 0x0000e000090a9a25 */ /* 0x000fe200078e00ff */
[----:B------:R-:W-:Y:S02]  /*0620*/  SHF.L.U32 R16, R16, 0x3, RZ ;  /* 0x0000000310107819 */ /* 0x000fe400000006ff */
[----:B------:R-:W-:Y:S01]  /*0630*/  SHF.R.U32.HI R9, RZ, 0x4, R17 ;  /* 0x00000004ff097819 */ /* 0x000fe20000011611 */
[----:B------:R-:W-:Y:S01]  /*0640*/  @!P1 IMAD.MOV.U32 R6, RZ, RZ, R10 ;  /* 0x000000ffff069224 */ /* 0x000fe200078e000a */
[----:B------:R-:W-:-:S02]  /*0650*/  LOP3.LUT R20, R20, 0xc0, RZ, 0xc0, !PT ;  /* 0x000000c014147812 */ /* 0x000fc400078ec0ff */
[----:B------:R-:W-:Y:S02]  /*0660*/  LEA R18, R27, R18, 0x3 ;  /* 0x000000121b127211 */ /* 0x000fe400078e18ff */
[----:B------:R-:W-:Y:S02]  /*0670*/  LOP3.LUT R22, R25, 0x18, R16, 0xf8, !PT ;  /* 0x0000001819167812 */ /* 0x000fe400078ef810 */
[----:B------:R-:W-:Y:S02]  /*0680*/  SHF.R.U32.HI R25, RZ, 0x3, R25 ;  /* 0x00000003ff197819 */ /* 0x000fe40000011619 */
[----:B------:R-:W-:Y:S02]  /*0690*/  SHF.R.S32.HI R26, RZ, 0x1f, R19 ;  /* 0x0000001fff1a7819 */ /* 0x000fe40000011413 */
[----:B------:R-:W-:Y:S02]  /*06a0*/  LOP3.LUT R9, R20, 0x8, R9, 0xf8, !PT ;  /* 0x0000000814097812 */ /* 0x000fe400078ef809 */
[----:B------:R-:W-:-:S02]  /*06b0*/  IADD3 R27, P0, R19, R14, RZ ;  /* 0x0000000e131b7210 */ /* 0x000fc40007f1e0ff */
[----:B------:R-:W-:Y:S02]  /*06c0*/  SHF.R.U32.HI R20, RZ, 0x3, R20 ;  /* 0x00000003ff147819 */ /* 0x000fe40000011614 */
[----:B------:R-:W-:Y:S02]  /*06d0*/  LOP3.LUT R25, R22, R25, RZ, 0x3c, !PT ;  /* 0x0000001916197212 */ /* 0x000fe400078e3cff */
[----:B------:R-:W-:Y:S02]  /*06e0*/  IADD3.X R26, R26, R15, R23, P0, !PT ;  /* 0x0000000f1a1a7210 */ /* 0x000fe400007fe417 */
[----:B------:R-:W-:Y:S02]  /*06f0*/  LOP3.LUT R9, R9, R20, RZ, 0x3c, !PT ;  /* 0x0000001409097212 */ /* 0x000fe400078e3cff */
[----:B------:R-:W-:Y:S02]  /*0700*/  LEA R19, P0, R27, c[0x0][0x350], 0x2 ;  /* 0x0000d4001b137a11 */ /* 0x000fe400078010ff */
[----:B------:R-:W-:-:S02]  /*0710*/  MOV R20, c[0x0][0x3e0] ;  /* 0x0000f80000147a02 */ /* 0x000fc40000000f00 */
[----:B------:R-:W-:Y:S02]  /*0720*/  LEA R14, R18, R25, 0x5 ;  /* 0x00000019120e7211 */ /* 0x000fe400078e28ff */
[----:B------:R-:W-:Y:S02]  /*0730*/  LEA.HI.X R18, R27, c[0x0][0x354], R26, 0x2, P0 ;  /* 0x0000d5001b127a11 */ /* 0x000fe400000f141a */
[----:B------:R-:W-:Y:S02]  /*0740*/  ISETP.GE.AND P0, PT, R20, 0x1, PT ;  /* 0x000000011400780c */ /* 0x000fe40003f06270 */
[----:B------:R-:W-:Y:S02]  /*0750*/  LEA R24, R21, R24, 0x4 ;  /* 0x0000001815187211 */ /* 0x000fe400078e20ff */
[----:B------:R-:W-:Y:S02]  /*0760*/  @!P1 IADD3 R4, R11, R29, RZ ;  /* 0x0000001d0b049210 */ /* 0x000fe40007ffe0ff */
[----:B------:R-:W-:Y:S01]  /*0770*/  LEA R15, R24, R9, 0x1 ;  /* 0x00000009180f7211 */ /* 0x000fe200078e08ff */
[----:B------:R-:W-:Y:S01]  /*0780*/  CS2R R28, SRZ ;  /* 0x00000000001c7805 */ /* 0x000fe2000001ff00 */
[----:B------:R-:W-:-:S02]  /*0790*/  MOV R27, RZ ;  /* 0x000000ff001b7202 */ /* 0x000fc40000000f00 */
[----:B------:R-:W-:Y:S02]  /*07a0*/  MOV R25, RZ ;  /* 0x000000ff00197202 */ /* 0x000fe40000000f00 */
[----:B------:R-:W-:Y:S02]  /*07b0*/  MOV R11, RZ ;  /* 0x000000ff000b7202 */ /* 0x000fe40000000f00 */
[----:B------:R-:W-:Y:S02]  /*07c0*/  SHF.R.S32.HI R9, RZ, 0x1f, R5 ;  /* 0x0000001fff097819 */ /* 0x000fe40000011405 */
[----:B------:R-:W-:Y:S01]  /*07d0*/  SHF.R.S32.HI R10, RZ, 0x1f, R8 ;  /* 0x0000001fff0a7819 */ /* 0x000fe20000011408 */
[----:B------:R-:W-:Y:S05]  /*07e0*/  @!P0 BRA `(.L_x_132) ;  /* 0x00000b6000008947 */ /* 0x000fea0003800000 */
[----:B------:R-:W-:Y:S01]  /*07f0*/  ISETP.NE.AND P1, PT, R20, 0x1, PT ;  /* 0x000000011400780c */ /* 0x000fe20003f25270 */
[----:B------:R-:W-:Y:S01]  /*0800*/  HFMA2.MMA R21, -RZ, RZ, 0, 5.9604644775390625e-08 ;  /* 0x00000001ff157435 */ /* 0x000fe200000001ff */
[----:B------:R-:W-:Y:S01]  /*0810*/  MOV R24, R19 ;  /* 0x0000001300187202 */ /* 0x000fe20000000f00 */
[----:B------:R-:W-:Y:S01]  /*0820*/  IMAD.MOV.U32 R34, RZ, RZ, RZ ;  /* 0x000000ffff227224 */ /* 0x000fe200078e00ff */
[----:B------:R-:W-:-:S07]  /*0830*/  MOV R19, R18 ;  /* 0x0000001200137202 */ /* 0x000fce0000000f00 */
[----:B------:R-:W-:Y:S02]  /*0840*/  LOP3.LUT P0, RZ, R21, c[0x0][0x3e0], RZ, 0xc0, !PT ;  /* 0x0000f80015ff7a12 */ /* 0x000fe4000780c0ff */
[----:B------:R-:W-:Y:S01]  /*0850*/  SHF.L.U32 R21, R12, 0x3, RZ ;  /* 0x000000030c157819 */ /* 0x000fe200000006ff */
[----:B------:R-:W-:Y:S07]  /*0860*/  @!P1 BRA `(.L_x_133) ;  /* 0x000007c000009947 */ /* 0x000fee0003800000 */
[----:B------:R-:W-:Y:S01]  /*0870*/  MOV R22, c[0x0][0x3d8] ;  /* 0x0000f60000167a02 */ /* 0x000fe20000000f00 */
[----:B------:R-:W-:Y:S01]  /*0880*/  CS2R R34, SRZ ;  /* 0x0000000000227805 */ /* 0x000fe2000001ff00 */
[----:B------:R-:W-:Y:S01]  /*0890*/  MOV R11, 0x1 ;  /* 0x00000001000b7802 */ /* 0x000fe20000000f00 */
[----:B------:R-:W-:Y:S01]  /*08a0*/  CS2R R32, SRZ ;  /* 0x0000000000207805 */ /* 0x000fe2000001ff00 */
[----:B------:R-:W-:Y:S01]  /*08b0*/  LOP3.LUT R18, R20, 0x1, RZ, 0xc0, !PT ;  /* 0x0000000114127812 */ /* 0x000fe200078ec0ff */
[----:B------:R-:W-:Y:S01]  /*08c0*/  CS2R R30, SRZ ;  /* 0x00000000001e7805 */ /* 0x000fe2000001ff00 */
[----:B------:R-:W-:Y:S01]  /*08d0*/  SHF.R.S32.HI R26, RZ, 0x1f, R21 ;  /* 0x0000001fff1a7819 */ /* 0x000fe20000011415 */
[----:B------:R-:W-:Y:S01]  /*08e0*/  CS2R R28, SRZ ;  /* 0x00000000001c7805 */ /* 0x000fe2000001ff00 */
[C---:B------:R-:W-:Y:S01]  /*08f0*/  SHF.L.U64.HI R20, R22.reuse, R11, c[0x0][0x3dc] ;  /* 0x0000f70016147619 */ /* 0x040fe2000001020b */
[----:B------:R-:W-:Y:S01]  /*0900*/  CS2R R36, SRZ ;  /* 0x0000000000247805 */ /* 0x000fe2000001ff00 */
[----:B------:R-:W-:Y:S01]  /*0910*/  SHF.L.U32 R23, R22, 0x1, RZ ;  /* 0x0000000116177819 */ /* 0x000fe200000006ff */
[----:B------:R-:W-:Y:S01]  /*0920*/  CS2R R38, SRZ ;  /* 0x0000000000267805 */ /* 0x000fe2000001ff00 */
[----:B------:R-:W-:-:S02]  /*0930*/  MOV R27, RZ ;  /* 0x000000ff001b7202 */ /* 0x000fc40000000f00 */
[----:B------:R-:W-:Y:S02]  /*0940*/  MOV R25, RZ ;  /* 0x000000ff00197202 */ /* 0x000fe40000000f00 */
[----:B------:R-:W-:Y:S02]  /*0950*/  MOV R40, RZ ;  /* 0x000000ff00287202 */ /* 0x000fe40000000f00 */
[----:B------:R-:W-:Y:S02]  /*0960*/  MOV R11, RZ ;  /* 0x000000ff000b7202 */ /* 0x000fe40000000f00 */
[----:B------:R-:W-:Y:S02]  /*0970*/  IADD3 R18, -R18, c[0x0][0x3e0], RZ ;  /* 0x0000f80012127a10 */ /* 0x000fe40007ffe1ff */
[----:B------:R-:W-:Y:S02]  /*0980*/  SHF.L.U64.HI R26, R21, 0x2, R26 ;  /* 0x00000002151a7819 */ /* 0x000fe4000001021a */
[----:B------:R-:W-:-:S02]  /*0990*/  SHF.L.U64.HI R20, R23, 0x2, R20 ;  /* 0x0000000217147819 */ /* 0x000fc40000010214 */
.L_x_134:
[----:B------:R-:W-:-:S04]  /*09a0*/  LEA R42, P1, R21, R24, 0x2 ;  /* 0x00000018152a7211 */ /* 0x000fc800078210ff */
[----:B------:R-:W-:-:S05]  /*09b0*/  IADD3.X R43, R19, R26, RZ, P1, !PT ;  /* 0x0000001a132b7210 */ /* 0x000fca0000ffe4ff */
[----:B------:R0:W2:Y:S02]  /*09c0*/  LDG.E R41, [R42.64] ;  /* 0x000000042a297981 */ /* 0x0000a4000c1e1900 */
[----:B0-----:R-:W-:-:S05]  /*09d0*/  IMAD.WIDE R42, R12, 0x20, R42 ;  /* 0x000000200c2a7825 */ /* 0x001fca00078e022a */
[----:B------:R0:W3:Y:S02]  /*09e0*/  LDG.E R44, [R42.64] ;  /* 0x000000042a2c7981 */ /* 0x0000e4000c1e1900 */
[----:B0-----:R-:W-:-:S04]  /*09f0*/  IMAD.WIDE R42, R12, 0x20, R42 ;  /* 0x000000200c2a7825 */ /* 0x001fc800078e022a */
[----:B--2---:R-:W-:Y:S02]  /*0a00*/  FADD.FTZ R40, R41, R40 ;  /* 0x0000002829287221 */ /* 0x004fe40000010000 */
[----:B------:R0:W2:Y:S01]  /*0a10*/  LDG.E R41, [R42.64] ;  /* 0x000000042a297981 */ /* 0x0000a2000c1e1900 */
[----:B---3--:R-:W-:Y:S02]  /*0a20*/  FADD.FTZ R39, R44, R39 ;  /* 0x000000272c277221 */ /* 0x008fe40000010000 */
[----:B------:R-:W-:-:S05]  /*0a30*/  IMAD.WIDE R44, R12, 0x20, R42 ;  /* 0x000000200c2c7825 */ /* 0x000fca00078e022a */
[----:B0-----:R0:W3:Y:S02]  /*0a40*/  LDG.E R42, [R44.64] ;  /* 0x000000042c2a7981 */ /* 0x0010e4000c1e1900 */
[----:B0-----:R-:W-:-:S04]  /*0a50*/  IMAD.WIDE R44, R12, 0x20, R44 ;  /* 0x000000200c2c7825 */ /* 0x001fc800078e022c */
[----:B--2---:R-:W-:Y:S02]  /*0a60*/  FADD.FTZ R38, R41, R38 ;  /* 0x0000002629267221 */ /* 0x004fe40000010000 */
[----:B------:R0:W2:Y:S02]  /*0a70*/  LDG.E R41, [R44.64] ;  /* 0x000000042c297981 */ /* 0x0000a4000c1e1900 */
[----:B0-----:R-:W-:-:S04]  /*0a80*/  IMAD.WIDE R44, R12, 0x20, R44 ;  /* 0x000000200c2c7825 */ /* 0x001fc800078e022c */
[----:B---3--:R-:W-:Y:S02]  /*0a90*/  FADD.FTZ R37, R42, R37 ;  /* 0x000000252a257221 */ /* 0x008fe40000010000 */
        /* <DEDUP_REMOVED lines=27> */
[----:B------:R0:W2:Y:S02]  /*0c50*/  LDG.E R41, [R44.64] ;  /* 0x000000042c297981 */ /* 0x0000a4000c1e1900 */
[----:B0-----:R-:W-:Y:S02]  /*0c60*/  MOV R44, R24 ;  /* 0x00000018002c7202 */ /* 0x001fe40000000f00 */
[----:B------:R-:W-:-:S05]  /*0c70*/  MOV R45, R19 ;  /* 0x00000013002d7202 */ /* 0x000fca0000000f00 */
[----:B------:R-:W4:Y:S01]  /*0c80*/  LDG.E R44, [R44.64] ;  /* 0x000000042c2c7981 */ /* 0x000f22000c1e1900 */
[----:B---3--:R-:W-:Y:S01]  /*0c90*/  FADD.FTZ R33, R42, R33 ;  /* 0x000000212a217221 */ /* 0x008fe20000010000 */
[----:B------:R-:W-:Y:S01]  /*0ca0*/  LEA R42, P1, R22, R24, 0x2 ;  /* 0x00000018162a7211 */ /* 0x000fe200078210ff */
[----:B--2---:R-:W-:Y:S02]  /*0cb0*/  FADD.FTZ R34, R41, R34 ;  /* 0x0000002229227221 */ /* 0x004fe40000010000 */
[----:B------:R-:W-:-:S05]  /*0cc0*/  IMAD.MOV.U32 R41, RZ, RZ, c[0x0][0x3dc] ;  /* 0x0000f700ff297624 */ /* 0x000fca00078e00ff */
[----:B------:R-:W-:Y:S01]  /*0cd0*/  LEA.HI.X R43, R22, R19, R41, 0x2, P1 ;  /* 0x00000013162b7211 */ /* 0x000fe200008f1429 */
[----:B----4-:R-:W-:-:S04]  /*0ce0*/  FADD.FTZ R11, R44, R11 ;  /* 0x0000000b2c0b7221 */ /* 0x010fc80000010000 */
[----:B------:R0:W2:Y:S02]  /*0cf0*/  LDG.E R44, [R42.64] ;  /* 0x000000042a2c7981 */ /* 0x0000a4000c1e1900 */
[----:B0-----:R-:W-:-:S05]  /*0d00*/  IMAD.WIDE R42, R21, 0x4, R42 ;  /* 0x00000004152a7825 */ /* 0x001fca00078e022a */
[----:B------:R0:W3:Y:S01]  /*0d10*/  LDG.E R41, [R42.64] ;  /* 0x000000042a297981 */ /* 0x0000e2000c1e1900 */
[----:B--2---:R-:W-:Y:S02]  /*0d20*/  FADD.FTZ R11, R11, R44 ;  /* 0x0000002c0b0b7221 */ /* 0x004fe40000010000 */
[----:B------:R-:W-:-:S05]  /*0d30*/  IMAD.WIDE R44, R21, 0x4, R42 ;  /* 0x00000004152c7825 */ /* 0x000fca00078e022a */
[----:B0-----:R0:W2:Y:S02]  /*0d40*/  LDG.E R42, [R44.64] ;  /* 0x000000042c2a7981 */ /* 0x0010a4000c1e1900 */
[----:B0-----:R-:W-:-:S04]  /*0d50*/  IMAD.WIDE R44, R21, 0x4, R44 ;  /* 0x00000004152c7825 */ /* 0x001fc800078e022c */
[----:B---3--:R-:W-:Y:S02]  /*0d60*/  FADD.FTZ R40, R40, R41 ;  /* 0x0000002928287221 */ /* 0x008fe40000010000 */
[----:B------:R0:W3:Y:S02]  /*0d70*/  LDG.E R41, [R44.64] ;  /* 0x000000042c297981 */ /* 0x0000e4000c1e1900 */
[----:B0-----:R-:W-:-:S04]  /*0d80*/  IMAD.WIDE R44, R21, 0x4, R44 ;  /* 0x00000004152c7825 */ /* 0x001fc800078e022c */
[----:B--2---:R-:W-:Y:S02]  /*0d90*/  FADD.FTZ R39, R39, R42 ;  /* 0x0000002a27277221 */ /* 0x004fe40000010000 */
[----:B------:R0:W2:Y:S02]  /*0da0*/  LDG.E R42, [R44.64] ;  /* 0x000000042c2a7981 */ /* 0x0000a4000c1e1900 */
[----:B0-----:R-:W-:-:S04]  /*0db0*/  IMAD.WIDE R44, R21, 0x4, R44 ;  /* 0x00000004152c7825 */ /* 0x001fc800078e022c */
[----:B---3--:R-:W-:Y:S02]  /*0dc0*/  FADD.FTZ R38, R38, R41 ;  /* 0x0000002926267221 */ /* 0x008fe40000010000 */
[----:B------:R-:W3:Y:S01]  /*0dd0*/  LDG.E R41, [R44.64] ;  /* 0x000000042c297981 */ /* 0x000ee2000c1e1900 */
[----:B--2---:R-:W-:Y:S02]  /*0de0*/  FADD.FTZ R37, R37, R42 ;  /* 0x0000002a25257221 */ /* 0x004fe40000010000 */
[----:B------:R-:W-:-:S04]  /*0df0*/  IMAD.WIDE R42, R21, 0x4, R44 ;  /* 0x00000004152a7825 */ /* 0x000fc800078e022c */
[----:B---3--:R-:W-:Y:S02]  /*0e00*/  FADD.FTZ R36, R36, R41 ;  /* 0x0000002924247221 */ /* 0x008fe40000010000 */
[----:B------:R0:W2:Y:S02]  /*0e10*/  LDG.E R41, [R42.64] ;  /* 0x000000042a297981 */ /* 0x0000a4000c1e1900 */
[----:B0-----:R-:W-:-:S05]  /*0e20*/  IMAD.WIDE R42, R21, 0x4, R42 ;  /* 0x00000004152a7825 */ /* 0x001fca00078e022a */
[----:B------:R0:W3:Y:S02]  /*0e30*/  LDG.E R44, [R42.64] ;  /* 0x000000042a2c7981 */ /* 0x0000e4000c1e1900 */
[----:B0-----:R-:W-:-:S04]  /*0e40*/  IMAD.WIDE R42, R21, 0x4, R42 ;  /* 0x00000004152a7825 */ /* 0x001fc800078e022a */
[----:B---3--:R-:W-:Y:S02]  /*0e50*/  FADD.FTZ R25, R25, R44 ;  /* 0x0000002c19197221 */ /* 0x008fe40000010000 */
[----:B------:R0:W3:Y:S01]  /*0e60*/  LDG.E R44, [R42.64] ;  /* 0x000000042a2c7981 */ /* 0x0000e2000c1e1900 */
[----:B--2---:R-:W-:Y:S02]  /*0e70*/  FADD.FTZ R35, R35, R41 ;  /* 0x0000002923237221 */ /* 0x004fe40000010000 */
[----:B0-----:R-:W-:-:S05]  /*0e80*/  IMAD.WIDE R42, R21, 0x4, R42 ;  /* 0x00000004152a7825 */ /* 0x001fca00078e022a */
        /* <DEDUP_REMOVED lines=14> */
[----:B------:R-:W-:-:S06]  /*0f70*/  IMAD.WIDE R42, R21, 0x4, R44 ;  /* 0x00000004152a7825 */ /* 0x000fcc00078e022c */
[----:B0-----:R-:W-:Y:S02]  /*0f80*/  IMAD.WIDE R44, R21, 0x4, R42 ;  /* 0x00000004152c7825 */ /* 0x001fe400078e022a */
[----:B------:R-:W3:Y:S02]  /*0f90*/  LDG.E R42, [R42.64] ;  /* 0x000000042a2a7981 */ /* 0x000ee4000c1e1900 */
[----:B--2---:R-:W-:Y:S02]  /*0fa0*/  FADD.FTZ R32, R32, R41 ;  /* 0x0000002920207221 */ /* 0x004fe40000010000 */
[----:B------:R-:W2:Y:S01]  /*0fb0*/  LDG.E R41, [R44.64] ;  /* 0x000000042c297981 */ /* 0x000ea2000c1e1900 */
[----:B------:R-:W-:-:S04]  /*0fc0*/  IADD3 R18, R18, -0x2, RZ ;  /* 0xfffffffe12127810 */ /* 0x000fc80007ffe0ff */
[----:B------:R-:W-:Y:S02]  /*0fd0*/  ISETP.NE.AND P1, PT, R18, RZ, PT ;  /* 0x000000ff1200720c */ /* 0x000fe40003f25270 */
[----:B------:R-:W-:-:S04]  /*0fe0*/  LEA R24, P2, R23, R24, 0x2 ;  /* 0x0000001817187211 */ /* 0x000fc800078410ff */
[----:B------:R-:W-:Y:S01]  /*0ff0*/  IADD3.X R19, R19, R20, RZ, P2, !PT ;  /* 0x0000001413137210 */ /* 0x000fe200017fe4ff */
[----:B---3--:R-:W-:Y:S02]  /*1000*/  FADD.FTZ R33, R33, R42 ;  /* 0x0000002a21217221 */ /* 0x008fe40000010000 */
[----:B--2---:R-:W-:-:S04]  /*1010*/  FADD.FTZ R34, R34, R41 ;  /* 0x0000002922227221 */ /* 0x004fc80000010000 */
[----:B------:R-:W-:Y:S05]  /*1020*/  @P1 BRA `(.L_x_134) ;  /* 0xfffff97000001947 */ /* 0x000fea000383ffff */
.L_x_133:
[----:B------:R-:W-:Y:S02]  /*1030*/  MOV R22, R24 ;  /* 0x0000001800167202 */ /* 0x000fe40000000f00 */
[----:B------:R-:W-:Y:S01]  /*1040*/  MOV R23, R19 ;  /* 0x0000001300177202 */ /* 0x000fe20000000f00 */
[----:B------:R-:W-:Y:S05]  /*1050*/  @!P0 BRA `(.L_x_132) ;  /* 0x000002f000008947 */ /* 0x000fea0003800000 */
[----:B------:R0:W2:Y:S01]  /*1060*/  LDG.E R20, [R22.64] ;  /* 0x0000000416147981 */ /* 0x0000a2000c1e1900 */
[----:B------:R-:W-:-:S05]  /*1070*/  IMAD.WIDE R42, R21, 0x4, R22 ;  /* 0x00000004152a7825 */ /* 0x000fca00078e0216 */
[----:B0-----:R0:W3:Y:S02]  /*1080*/  LDG.E R23, [R42.64] ;  /* 0x000000042a177981 */ /* 0x0010e4000c1e1900 */
[----:B0-----:R-:W-:-:S05]  /*1090*/  IMAD.WIDE R42, R12, 0x20, R42 ;  /* 0x000000200c2a7825 */ /* 0x001fca00078e022a */
[----:B------:R0:W4:Y:S01]  /*10a0*/  LDG.E R26, [R42.64] ;  /* 0x000000042a1a7981 */ /* 0x000122000c1e1900 */
[----:B------:R-:W-:-:S05]  /*10b0*/  IMAD.WIDE R18, R12, 0x20, R42 ;  /* 0x000000200c127825 */ /* 0x000fca00078e022a */
[----:B------:R1:W5:Y:S01]  /*10c0*/  LDG.E R41, [R18.64] ;  /* 0x0000000412297981 */ /* 0x000362000c1e1900 */
[----:B------:R-:W-:-:S05]  /*10d0*/  IMAD.WIDE R44, R12, 0x20, R18 ;  /* 0x000000200c2c7825 */ /* 0x000fca00078e0212 */
[----:B-1----:R1:W5:Y:S02]  /*10e0*/  LDG.E R18, [R44.64] ;  /* 0x000000042c127981 */ /* 0x002364000c1e1900 */
[----:B-1----:R-:W-:-:S05]  /*10f0*/  IMAD.WIDE R44, R12, 0x20, R44 ;  /* 0x000000200c2c7825 */ /* 0x002fca00078e022c */
[----:B------:R1:W5:Y:S01]  /*1100*/  LDG.E R19, [R44.64] ;  /* 0x000000042c137981 */ /* 0x000362000c1e1900 */
[----:B0-----:R-:W-:-:S05]  /*1110*/  IMAD.WIDE R42, R12, 0x20, R44 ;  /* 0x000000200c2a7825 */ /* 0x001fca00078e022c */
[----:B------:R0:W5:Y:S01]  /*1120*/  LDG.E R24, [R42.64] ;  /* 0x000000042a187981 */ /* 0x000162000c1e1900 */
[----:B-1----:R-:W-:-:S06]  /*1130*/  IMAD.WIDE R44, R12, 0x20, R42 ;  /* 0x000000200c2c7825 */ /* 0x002fcc00078e022a */
[C---:B0-----:R-:W-:Y:S02]  /*1140*/  IMAD.WIDE R42, R12.reuse, 0x20, R44 ;  /* 0x000000200c2a7825 */ /* 0x041fe400078e022c */
[----:B------:R0:W5:Y:S02]  /*1150*/  LDG.E R44, [R44.64] ;  /* 0x000000042c2c7981 */ /* 0x000164000c1e1900 */
[----:B--2---:R-:W-:Y:S02]  /*1160*/  FADD.FTZ R11, R11, R20 ;  /* 0x000000140b0b7221 */ /* 0x004fe40000010000 */
[----:B------:R-:W-:Y:S02]  /*1170*/  IMAD.WIDE R20, R12, 0x20, R42 ;  /* 0x000000200c147825 */ /* 0x000fe400078e022a */
[----:B------:R1:W2:Y:S02]  /*1180*/  LDG.E R42, [R42.64] ;  /* 0x000000042a2a7981 */ /* 0x0002a4000c1e1900 */
[----:B---3--:R-:W-:-:S02]  /*1190*/  FADD.FTZ R40, R40, R23 ;  /* 0x0000001728287221 */ /* 0x008fc40000010000 */
[C---:B------:R-:W-:Y:S01]  /*11a0*/  IMAD.WIDE R22, R12.reuse, 0x20, R20 ;  /* 0x000000200c167825 */ /* 0x040fe200078e0214 */
[----:B-1----:R1:W3:Y:S05]  /*11b0*/  LDG.E R43, [R20.64] ;  /* 0x00000004142b7981 */ /* 0x0022ea000c1e1900 */
[----:B-1----:R-:W-:-:S04]  /*11c0*/  IMAD.WIDE R20, R12, 0x20, R22 ;  /* 0x000000200c147825 */ /* 0x002fc800078e0216 */
[----:B----4-:R-:W-:Y:S02]  /*11d0*/  FADD.FTZ R39, R39, R26 ;  /* 0x0000001a27277221 */ /* 0x010fe40000010000 */
[----:B------:R1:W4:Y:S01]  /*11e0*/  LDG.E R26, [R22.64] ;  /* 0x00000004161a7981 */ /* 0x000322000c1e1900 */
[----:B-----5:R-:W-:-:S03]  /*11f0*/  FADD.FTZ R38, R38, R41 ;  /* 0x0000002926267221 */ /* 0x020fc60000010000 */
[----:B------:R5:W4:Y:S01]  /*1200*/  LDG.E R41, [R20.64] ;  /* 0x0000000414297981 */ /* 0x000b22000c1e1900 */
[----:B-1----:R-:W-:-:S06]  /*1210*/  IMAD.WIDE R22, R12, 0x20, R20 ;  /* 0x000000200c167825 */ /* 0x002fcc00078e0214 */
[----:B-----5:R-:W-:Y:S02]  /*1220*/  IMAD.WIDE R20, R12, 0x20, R22 ;  /* 0x000000200c147825 */ /* 0x020fe400078e0216 */
[----:B------:R-:W5:Y:S02]  /*1230*/  LDG.E R22, [R22.64] ;  /* 0x0000000416167981 */ /* 0x000f64000c1e1900 */
[----:B------:R-:W-:Y:S02]  /*1240*/  FADD.FTZ R37, R37, R18 ;  /* 0x0000001225257221 */ /* 0x000fe40000010000 */
[----:B0-----:R0:W5:Y:S01]  /*1250*/  LDG.E R45, [R20.64] ;  /* 0x00000004142d7981 */ /* 0x001162000c1e1900 */
[----:B------:R-:W-:Y:S02]  /*1260*/  FADD.FTZ R36, R36, R19 ;  /* 0x0000001324247221 */ /* 0x000fe40000010000 */
[----:B------:R-:W-:-:S06]  /*1270*/  IMAD.WIDE R18, R12, 0x20, R20 ;  /* 0x000000200c127825 */ /* 0x000fcc00078e0214 */
[----:B0-----:R-:W-:Y:S02]  /*1280*/  IMAD.WIDE R20, R12, 0x20, R18 ;  /* 0x000000200c147825 */ /* 0x001fe400078e0212 */
[----:B------:R-:W5:Y:S04]  /*1290*/  LDG.E R18, [R18.64] ;  /* 0x0000000412127981 */ /* 0x000f68000c1e1900 */
[----:B------:R-:W5:Y:S01]  /*12a0*/  LDG.E R12, [R20.64] ;  /* 0x00000004140c7981 */ /* 0x000f62000c1e1900 */
[----:B------:R-:W-:Y:S02]  /*12b0*/  FADD.FTZ R35, R35, R24 ;  /* 0x0000001823237221 */ /* 0x000fe40000010000 */
[----:B------:R-:W-:Y:S02]  /*12c0*/  FADD.FTZ R25, R25, R44 ;  /* 0x0000002c19197221 */ /* 0x000fe40000010000 */
[----:B--2---:R-:W-:-:S02]  /*12d0*/  FADD.FTZ R27, R27, R42 ;  /* 0x0000002a1b1b7221 */ /* 0x004fc40000010000 */
[----:B---3--:R-:W-:Y:S02]  /*12e0*/  FADD.FTZ R28, R28, R43 ;  /* 0x0000002b1c1c7221 */ /* 0x008fe40000010000 */
[----:B----4-:R-:W-:Y:S02]  /*12f0*/  FADD.FTZ R29, R29, R26 ;  /* 0x0000001a1d1d7221 */ /* 0x010fe40000010000 */
[----:B------:R-:W-:Y:S02]  /*1300*/  FADD.FTZ R30, R30, R41 ;  /* 0x000000291e1e7221 */ /* 0x000fe40000010000 */
[----:B-----5:R-:W-:Y:S02]  /*1310*/  FADD.FTZ R31, R31, R22 ;  /* 0x000000161f1f7221 */ /* 0x020fe40000010000 */
[----:B------:R-:W-:Y:S02]  /*1320*/  FADD.FTZ R32, R32, R45 ;  /* 0x0000002d20207221 */ /* 0x000fe40000010000 */
[----:B------:R-:W-:-:S02]  /*1330*/  FADD.FTZ R33, R33, R18 ;  /* 0x0000001221217221 */ /* 0x000fc40000010000 */
[----:B------:R-:W-:Y:S02]  /*1340*/  FADD.FTZ R34, R34, R12 ;  /* 0x0000000c22227221 */ /* 0x000fe40000010000 */
.L_x_132:
[----:B------:R-:W-:Y:S01]  /*1350*/  LOP3.LUT P0, RZ, R13, 0x2, RZ, 0xc0, !PT ;  /* 0x000000020dff7812 */ /* 0x000fe2000780c0ff */
[----:B------:R-:W-:Y:S01]  /*1360*/  FMUL.FTZ R11, R11, c[0x0][0x2e0] ;  /* 0x0000b8000b0b7a20 */ /* 0x000fe20000410000 */
[----:B------:R-:W-:Y:S01]  /*1370*/  SHF.L.U32 R20, R15, 0x1, RZ ;  /* 0x000000010f147819 */ /* 0x000fe200000006ff */
[----:B------:R-:W-:Y:S01]  /*1380*/  FMUL.FTZ R40, R40, c[0x0][0x2e0] ;  /* 0x0000b80028287a20 */ /* 0x000fe20000410000 */
[----:B------:R-:W-:Y:S01]  /*1390*/  SHF.L.U32 R23, R14, 0x1, RZ ;  /* 0x000000010e177819 */ /* 0x000fe200000006ff */
[----:B------:R-:W-:Y:S01]  /*13a0*/  FMUL.FTZ R39, R39, c[0x0][0x2e0] ;  /* 0x0000b80027277a20 */ /* 0x000fe20000410000 */
[----:B------:R-:W-:Y:S01]  /*13b0*/  IADD3 R22, R20, 0x20, RZ ;  /* 0x0000002014167810 */ /* 0x000fe20007ffe0ff */
[----:B------:R-:W-:Y:S01]  /*13c0*/  FMUL.FTZ R38, R38, c[0x0][0x2e0] ;  /* 0x0000b80026267a20 */ /* 0x000fe20000410000 */
[----:B------:R-:W-:Y:S01]  /*13d0*/  F2FP.BF16.PACK_AB R11, R40, R11 ;  /* 0x0000000b280b723e */ /* 0x000fe200000010ff */
[----:B------:R-:W-:Y:S01]  /*13e0*/  FMUL.FTZ R27, R27, c[0x0][0x2e0] ;  /* 0x0000b8001b1b7a20 */ /* 0x000fe20000410000 */
[--C-:B------:R-:W-:Y:S01]  /*13f0*/  SHF.R.S32.HI R17, RZ, 0x1f, R16.reuse ;  /* 0x0000001fff117819 */ /* 0x100fe20000011410 */
[----:B------:R-:W-:Y:S01]  /*1400*/  FMUL.FTZ R28, R28, c[0x0][0x2e0] ;  /* 0x0000b8001c1c7a20 */ /* 0x000fe20000410000 */
[----:B------:R-:W-:Y:S01]  /*1410*/  F2FP.BF16.PACK_AB R38, R38, R39 ;  /* 0x000000272626723e */ /* 0x000fe200000010ff */
[----:B------:R-:W-:Y:S01]  /*1420*/  FMUL.FTZ R29, R29, c[0x0][0x2e0] ;  /* 0x0000b8001d1d7a20 */ /* 0x000fe20000410000 */
[----:B------:R-:W-:Y:S01]  /*1430*/  @P0 IADD3 R22, R20, -0x20, RZ ;  /* 0xffffffe014160810 */ /* 0x000fe20007ffe0ff */
[----:B------:R-:W-:Y:S01]  /*1440*/  FMUL.FTZ R30, R30, c[0x0][0x2e0] ;  /* 0x0000b8001e1e7a20 */ /* 0x000fe20000410000 */
[----:B------:R-:W-:Y:S01]  /*1450*/  F2FP.BF16.PACK_AB R27, R28, R27 ;  /* 0x0000001b1c1b723e */ /* 0x000fe200000010ff */
[----:B------:R-:W-:Y:S01]  /*1460*/  FMUL.FTZ R37, R37, c[0x0][0x2e0] ;  /* 0x0000b80025257a20 */ /* 0x000fe20000410000 */
[----:B------:R-:W-:Y:S01]  /*1470*/  STS [R20], R11 ;  /* 0x0000000b14007388 */ /* 0x000fe20000000800 */
[----:B------:R-:W-:Y:S01]  /*1480*/  FMUL.FTZ R36, R36, c[0x0][0x2e0] ;  /* 0x0000b80024247a20 */ /* 0x000fe20000410000 */
[----:B------:R-:W-:Y:S01]  /*1490*/  F2FP.BF16.PACK_AB R29, R30, R29 ;  /* 0x0000001d1e1d723e */ /* 0x000fe200000010ff */
[----:B------:R-:W-:Y:S01]  /*14a0*/  FMUL.FTZ R35, R35, c[0x0][0x2e0] ;  /* 0x0000b80023237a20 */ /* 0x000fe20000410000 */
[----:B------:R-:W-:Y:S01]  /*14b0*/  STS [R20+0x200], R38 ;  /* 0x0002002614007388 */ /* 0x000fe20000000800 */
        /* <DEDUP_REMOVED lines=10> */
[----:B------:R-:W-:Y:S01]  /*1560*/  IMAD R7, R7, c[0x0][0x398], RZ ;  /* 0x0000e60007077a24 */ /* 0x000fe200078e02ff */
[----:B------:R-:W-:Y:S01]  /*1570*/  STS [R20+0x1000], R36 ;  /* 0x0010002414007388 */ /* 0x000fe20000000800 */
[----:B------:R-:W-:Y:S01]  /*1580*/  IMAD.WIDE.U32 R18, R2, c[0x0][0x398], R16 ;  /* 0x0000e60002127a25 */ /* 0x000fe200078e0010 */
[----:B------:R-:W-:Y:S01]  /*1590*/  F2FP.BF16.PACK_AB R33, R34, R33 ;  /* 0x000000212221723e */ /* 0x000fe200000010ff */
[----:B------:R-:W-:Y:S01]  /*15a0*/  BSSY B0, `(.L_x_135) ;  /* 0x000001c000007945 */ /* 0x000fe20003800000 */
[----:B------:R0:W-:Y:S01]  /*15b0*/  STS [R20+0x1200], R35 ;  /* 0x0012002314007388 */ /* 0x0001e20000000800 */
[----:B------:R-:W-:Y:S01]  /*15c0*/  IMAD R7, R2, c[0x0][0x39c], R7 ;  /* 0x0000e70002077a24 */ /* 0x000fe200078e0207 */
[----:B------:R-:W-:Y:S01]  /*15d0*/  IADD3 R6, P1, R6, R18, RZ ;  /* 0x0000001206067210 */ /* 0x000fe20007f3e0ff */
[----:B------:R-:W-:Y:S01]  /*15e0*/  IMAD R3, R0, -0x80, R3 ;  /* 0xffffff8000037824 */ /* 0x000fe200078e0203 */
[----:B------:R1:W-:Y:S01]  /*15f0*/  STS [R22+0x1000], R31 ;  /* 0x0010001f16007388 */ /* 0x0003e20000000800 */
[----:B------:R-:W-:Y:S01]  /*1600*/  ISETP.GE.AND P0, PT, R16, c[0x0][0x220], PT ;  /* 0x0000880010007a0c */ /* 0x000fe20003f06270 */
[----:B------:R-:W-:Y:S01]  /*1610*/  IMAD R2, R9, c[0x0][0x3b0], RZ ;  /* 0x0000ec0009027a24 */ /* 0x000fe200078e02ff */
[----:B------:R-:W-:Y:S01]  /*1620*/  IADD3 R0, R8, 0x40, RZ ;  /* 0x0000004008007810 */ /* 0x000fe20007ffe0ff */
[----:B------:R1:W-:Y:S01]  /*1630*/  STS [R22+0x1200], R33 ;  /* 0x0012002116007388 */ /* 0x0003e20000000800 */
[----:B------:R-:W-:Y:S01]  /*1640*/  IADD3.X R7, R4, R19, R7, P1, !PT ;  /* 0x0000001304077210 */ /* 0x000fe20000ffe407 */
[----:B------:R-:W-:-:S02]  /*1650*/  IMAD R17, R5, c[0x0][0x3b4], R2 ;  /* 0x0000ed0005117a24 */ /* 0x000fc400078e0202 */
[----:B------:R-:W-:Y:S01]  /*1660*/  BAR.SYNC.DEFER_BLOCKING 0x0 ;  /* 0x0000000000007b1d */ /* 0x000fe20000010000 */
[-C--:B------:R-:W-:Y:S01]  /*1670*/  ISETP.GE.OR P1, PT, R0, R3.reuse, P0 ;  /* 0x000000030000720c */ /* 0x080fe20000726670 */
[----:B0-----:R-:W-:Y:S01]  /*1680*/  IMAD.WIDE.U32 R20, R5, c[0x0][0x3b0], R6 ;  /* 0x0000ec0005147a25 */ /* 0x001fe200078e0006 */
[----:B------:R-:W-:-:S04]  /*1690*/  ISETP.GE.OR P0, PT, R8, R3, P0 ;  /* 0x000000030800720c */ /* 0x000fc80000706670 */
[----:B------:R-:W-:Y:S01]  /*16a0*/  IADD3 R17, R21, R17, RZ ;  /* 0x0000001115117210 */ /* 0x000fe20007ffe0ff */
[----:B------:R1:W0:Y:S08]  /*16b0*/  LDS.128 R12, [R23+0x1000] ;  /* 0x00100000170c7984 */ /* 0x0002300000000c00 */
[----:B------:R-:W-:Y:S05]  /*16c0*/  @P0 BRA `(.L_x_136) ;  /* 0x0000009000000947 */ /* 0x000fea0003800000 */
[----:B------:R-:W2:Y:S01]  /*16d0*/  LDS.128 R4, [R23] ;  /* 0x0000000017047984 */ /* 0x000ea20000000c00 */
[----:B------:R-:W-:Y:S01]  /*16e0*/  MOV R16, R20 ;  /* 0x0000001400107202 */ /* 0x000fe20000000f00 */
[----:B------:R-:W-:-:S04]  /*16f0*/  IMAD R9, R10, c[0x0][0x398], RZ ;  /* 0x0000e6000a097a24 */ /* 0x000fc800078e02ff */
[----:B------:R-:W-:-:S04]  /*1700*/  IMAD.WIDE.U32 R2, R8, c[0x0][0x398], R16 ;  /* 0x0000e60008027a25 */ /* 0x000fc800078e0010 */
[----:B------:R-:W-:Y:S01]  /*1710*/  IMAD R9, R8, c[0x0][0x39c], R9 ;  /* 0x0000e70008097a24 */ /* 0x000fe200078e0209 */
[----:B------:R-:W-:-:S04]  /*1720*/  LEA R18, P0, R2, c[0x0][0x338], 0x1 ;  /* 0x0000ce0002127a11 */ /* 0x000fc800078008ff */
[----:B------:R-:W-:-:S04]  /*1730*/  IADD3 R3, R3, R9, RZ ;  /* 0x0000000903037210 */ /* 0x000fc80007ffe0ff */
[----:B------:R-:W-:-:S05]  /*1740*/  LEA.HI.X R19, R2, c[0x0][0x33c], R3, 0x1, P0 ;  /* 0x0000cf0002137a11 */ /* 0x000fca00000f0c03 */
[----:B--2---:R2:W-:Y:S02]  /*1750*/  STG.E.128 [R18.64], R4 ;  /* 0x0000000412007986 */ /* 0x0045e4000c101d04 */
.L_x_136:
[----:B------:R-:W-:Y:S05]  /*1760*/  BSYNC B0 ;  /* 0x0000000000007941 */ /* 0x000fea0003800000 */
.L_x_135:
[----:B------:R-:W-:Y:S05]  /*1770*/  @P1 EXIT ;  /* 0x000000000000194d */ /* 0x000fea0003800000 */
[----:B--2---:R-:W-:Y:S02]  /*1780*/  IADD3 R5, P0, R8, 0x40, RZ ;  /* 0x0000004008057810 */ /* 0x004fe40007f1e0ff */
[----:B------:R-:W-:Y:S02]  /*1790*/  MOV R2, R20 ;  /* 0x0000001400027202 */ /* 0x000fe40000000f00 */
[----:B------:R-:W-:Y:S02]  /*17a0*/  IADD3.X R10, RZ, R10, RZ, P0, !PT ;  /* 0x0000000aff0a7210 */ /* 0x000fe400007fe4ff */
[----:B------:R-:W-:-:S03]  /*17b0*/  MOV R3, R17 ;  /* 0x0000001100037202 */ /* 0x000fc60000000f00 */
[----:B------:R-:W-:Y:S02]  /*17c0*/  IMAD R10, R10, c[0x0][0x398], RZ ;  /* 0x0000e6000a0a7a24 */ /* 0x000fe400078e02ff */
[----:B------:R-:W-:-:S04]  /*17d0*/  IMAD.WIDE.U32 R2, R5, c[0x0][0x398], R2 ;  /* 0x0000e60005027a25 */ /* 0x000fc800078e0002 */
[----:B------:R-:W-:Y:S01]  /*17e0*/  IMAD R5, R5, c[0x0][0x39c], R10 ;  /* 0x0000e70005057a24 */ /* 0x000fe200078e020a */
[----:B------:R-:W-:-:S04]  /*17f0*/  LEA R4, P0, R2, c[0x0][0x338], 0x1 ;  /* 0x0000ce0002047a11 */ /* 0x000fc800078008ff */
[----:B------:R-:W-:-:S04]  /*1800*/  IADD3 R3, R3, R5, RZ ;  /* 0x0000000503037210 */ /* 0x000fc80007ffe0ff */
[----:B------:R-:W-:-:S05]  /*1810*/  LEA.HI.X R5, R2, c[0x0][0x33c], R3, 0x1, P0 ;  /* 0x0000cf0002057a11 */ /* 0x000fca00000f0c03 */
[----:B0-----:R-:W-:Y:S01]  /*1820*/  STG.E.128 [R4.64], R12 ;  /* 0x0000000c04007986 */ /* 0x001fe2000c101d04 */
[----:B------:R-:W-:Y:S05]  /*1830*/  EXIT ;  /* 0x000000000000794d */ /* 0x000fea0003800000 */
.L_x_137:
        /* <DEDUP_REMOVED lines=12> */
.L_x_688:


//--------------------- .text._ZN5flash44flash_bwd_dq_dk_dv_loop_seqk_parallel_kernelI23Flash_bwd_kernel_traitsILi32ELi128ELi128ELi8ELi4ELi4ELi4ELb1ELb0EN7cutlass10bfloat16_tE19Flash_kernel_traitsILi32ELi128ELi128ELi8ES3_EELb1ELb1ELb0ELb0ELb0ELb0ELb0EEEvNS_16Flash_bwd_paramsE --------------------------
	.section	.text._ZN5flash44flash_bwd_dq_dk_dv_loop_seqk_parallel_kernelI23Flash_bwd_kernel_traitsILi32ELi128ELi128ELi8ELi4ELi4ELi4ELb1ELb0EN7cutlass10bfloat16_tE19Flash_kernel_traitsILi32ELi128ELi128ELi8ES3_EELb1ELb1ELb0ELb0ELb0ELb0ELb0EEEvNS_16Flash_bwd_paramsE,"ax",@progbits
	.sectioninfo	@"SHI_REGISTERS=255"
	.align	128
        .global         _ZN5flash44flash_bwd_dq_dk_dv_loop_seqk_parallel_kernelI23Flash_bwd_kernel_traitsILi32ELi128ELi128ELi8ELi4ELi4ELi4ELb1ELb0EN7cutlass10bfloat16_tE19Flash_kernel_traitsILi32ELi128ELi128ELi8ES3_EELb1ELb1ELb0ELb0ELb0ELb0ELb0EEEvNS_16Flash_bwd_paramsE
        .type           _ZN5flash44flash_bwd_dq_dk_dv_loop_seqk_parallel_kernelI23Flash_bwd_kernel_traitsILi32ELi128ELi128ELi8ELi4ELi4ELi4ELb1ELb0EN7cutlass10bfloat16_tE19Flash_kernel_traitsILi32ELi128ELi128ELi8ES3_EELb1ELb1ELb0ELb0ELb0ELb0ELb0EEEvNS_16Flash_bwd_paramsE,@function
        .size           _ZN5flash44flash_bwd_dq_dk_dv_loop_seqk_parallel_kernelI23Flash_bwd_kernel_traitsILi32ELi128ELi128ELi8ELi4ELi4ELi4ELb1ELb0EN7cutlass10bfloat16_tE19Flash_kernel_traitsILi32ELi128ELi128ELi8ES3_EELb1ELb1ELb0ELb0ELb0ELb0ELb0EEEvNS_16Flash_bwd_paramsE,(.L_x_689 - _ZN5flash44flash_bwd_dq_dk_dv_loop_seqk_parallel_kernelI23Flash_bwd_kernel_traitsILi32ELi128ELi128ELi8ELi4ELi4ELi4ELb1ELb0EN7cutlass10bfloat16_tE19Flash_kernel_traitsILi32ELi128ELi128ELi8ES3_EELb1ELb1ELb0ELb0ELb0ELb0ELb0EEEvNS_16Flash_bwd_paramsE)
        .other          _ZN5flash44flash_bwd_dq_dk_dv_loop_seqk_parallel_kernelI23Flash_bwd_kernel_traitsILi32ELi128ELi128ELi8ELi4ELi4ELi4ELb1ELb0EN7cutlass10bfloat16_tE19Flash_kernel_traitsILi32ELi128ELi128ELi8ES3_EELb1ELb1ELb0ELb0ELb0ELb0ELb0EEEvNS_16Flash_bwd_paramsE,@"STO_CUDA_ENTRY STV_DEFAULT"
_ZN5flash44flash_bwd_dq_dk_dv_loop_seqk_parallel_kernelI23Flash_bwd_kernel_traitsILi32ELi128ELi128ELi8ELi4ELi4ELi4ELb1ELb0EN7cutlass10bfloat16_tE19Flash_kernel_traitsILi32ELi128ELi128ELi8ES3_EELb1ELb1ELb0ELb0ELb0ELb0ELb0EEEvNS_16Flash_bwd_paramsE:
.text._ZN5flash44flash_bwd_dq_dk_dv_loop_seqk_parallel_kernelI23Flash_bwd_kernel_traitsILi32ELi128ELi128ELi8ELi4ELi4ELi4ELb1ELb0EN7cutlass10bfloat16_tE19Flash_kernel_traitsILi32ELi128ELi128ELi8ES3_EELb1ELb1ELb0ELb0ELb0ELb0ELb0EEEvNS_16Flash_bwd_paramsE:
        /* <DEDUP_REMOVED lines=23> */
[----:B------:R-:W-:Y:S01]  /*0170*/  IMAD.U32 R12, RZ, RZ, UR4 ;  /* 0x00000004ff0c7e24 */ /* 0x000fe2000f8e00ff */
[----:B------:R-:W-:Y:S02]  /*0180*/  ULDC UR7, c[0x0][0x1c0] ;  /* 0x0000700000077ab9 */ /* 0x000fe40000000800 */
[----:B------:R-:W-:Y:S02]  /*0190*/  ULDC UR52, c[0x0][0x1c0] ;  /* 0x0000700000347ab9 */ /* 0x000fe40000000800 */
[----:B------:R4:W-:Y:S01]  /*01a0*/  STL [R1+0x3c], R12 ;  /* 0x00003c0c01007387 */ /* 0x0009e20000100800 */
[----:B------:R-:W-:Y:S02]  /*01b0*/  ULDC UR10, c[0x0][0x1c0] ;  /* 0x00007000000a7ab9 */ /* 0x000fe40000000800 */
[----:B------:R-:W-:Y:S01]  /*01c0*/  UIMAD.WIDE UR52, UR60, UR52, URZ ;  /* 0x000000343c3472a5 */ /* 0x000fe2000f8e023f */
[----:B-1----:R-:W-:Y:S01]  /*01d0*/  SHF.R.S32.HI R6, RZ, 0x1f, R11 ;  /* 0x0000001fff067819 */ /* 0x002fe2000001140b */
[----:B--2---:R-:W-:-:S02]  /*01e0*/  UIMAD UR17, UR54, UR60, URZ ;  /* 0x0000003c361172a4 */ /* 0x004fc4000f8e023f */
[----:B------:R-:W-:Y:S01]  /*01f0*/  ULOP3.LUT UR4, UR54, UR11, URZ, 0x3c, !UPT ;  /* 0x0000000b36047292 */ /* 0x000fe2000f8e3c3f */
[CC--:B------:R-:W-:Y:S01]  /*0200*/  LEA.HI R7, R6.reuse, R11.reuse, RZ, 0x2 ;  /* 0x0000000b06077211 */ /* 0x0c0fe200078f10ff */
[----:B------:R-:W-:Y:S01]  /*0210*/  UIMAD UR60, UR60, UR10, URZ ;  /* 0x0000000a3c3c72a4 */ /* 0x000fe2000f8e023f */
[CC--:B------:R-:W-:Y:S01]  /*0220*/  LEA.HI R5, R6.reuse, R11.reuse, RZ, 0x5 ;  /* 0x0000000b06057211 */ /* 0x0c0fe200078f28ff */
[----:B------:R-:W-:Y:S01]  /*0230*/  ULDC.U8 UR9, c[0x0][0x3d0] ;  /* 0x0000f40000097ab9 */ /* 0x000fe20000000000 */
[--C-:B------:R-:W-:Y:S01]  /*0240*/  SHF.R.S32.HI R0, RZ, 0x2, R7.reuse ;  /* 0x00000002ff007819 */ /* 0x100fe20000011407 */
[----:B---3--:R-:W-:Y:S01]  /*0250*/  UIMAD UR5, UR49, UR7, UR54 ;  /* 0x00000007310572a4 */ /* 0x008fe2000f8e0236 */
[----:B------:R-:W-:Y:S01]  /*0260*/  SHF.R.S32.HI R2, RZ, 0x1f, R7 ;  /* 0x0000001fff027819 */ /* 0x000fe20000011407 */
[----:B------:R-:W-:Y:S01]  /*0270*/  USHF.R.S32.HI UR7, URZ, 0x1f, UR54 ;  /* 0x0000001f3f077899 */ /* 0x000fe20008011436 */
[CC--:B------:R-:W-:Y:S01]  /*0280*/  LEA.HI R252, R6.reuse, R11.reuse, RZ, 0x7 ;  /* 0x0000000b06fc7211 */ /* 0x0c0fe200078f38ff */
[----:B------:R-:W-:Y:S01]  /*0290*/  USHF.L.U32 UR10, UR49, 0x7, URZ ;  /* 0x00000007310a7899 */ /* 0x000fe2000800063f */
[-C--:B------:R-:W-:Y:S01]  /*02a0*/  LEA.HI R145, R6, R11.reuse, RZ, 0x3 ;  /* 0x0000000b06917211 */ /* 0x080fe200078f18ff */
[----:B------:R-:W-:Y:S01]  /*02b0*/  ULDC.U8 UR8, c[0x0][0x328] ;  /* 0x0000ca0000087ab9 */ /* 0x000fe20000000000 */
[-C--:B------:R-:W-:Y:S01]  /*02c0*/  LEA.HI R2, R2, R0.reuse, RZ, 0x3 ;  /* 0x0000000002027211 */ /* 0x080fe200078f18ff */
[----:B------:R-:W-:Y:S01]  /*02d0*/  ULDC UR18, c[0x0][0x224] ;  /* 0x0000890000127ab9 */ /* 0x000fe20000000800 */
[----:B------:R-:W-:Y:S01]  /*02e0*/  LEA.HI R6, R6, R11, RZ, 0x4 ;  /* 0x0000000b06067211 */ /* 0x000fe200078f20ff */
[----:B------:R-:W-:Y:S01]  /*02f0*/  UISETP.NE.AND UP6, UPT, UR9, URZ, UPT ;  /* 0x0000003f0900728c */ /* 0x000fe2000bfc5270 */
[----:B------:R-:W-:Y:S01]  /*0300*/  LOP3.LUT R3, R7, 0xfffffffc, RZ, 0xc0, !PT ;  /* 0xfffffffc07037812 */ /* 0x000fe200078ec0ff */
[----:B------:R-:W-:Y:S01]  /*0310*/  UISETP.NE.AND UP5, UPT, UR8, URZ, UPT ;  /* 0x0000003f0800728c */ /* 0x000fe2000bfa5270 */
[----:B------:R-:W-:Y:S01]  /*0320*/  LOP3.LUT R4, R5, 0xffffffe0, RZ, 0xc0, !PT ;  /* 0xffffffe005047812 */ /* 0x000fe200078ec0ff */
[----:B------:R-:W-:Y:S01]  /*0330*/  UIMAD.WIDE.U32 UR8, UR49, UR18, URZ ;  /* 0x00000012310872a5 */ /* 0x000fe2000f8e003f */
[----:B------:R-:W-:Y:S01]  /*0340*/  LEA.HI R7, R7, R0, RZ, 0x1 ;  /* 0x0000000007077211 */ /* 0x000fe200078f08ff */
[C---:B------:R-:W-:Y:S01]  /*0350*/  IMAD.IADD R13, R11.reuse, 0x1, -R3 ;  /* 0x000000010b0d7824 */ /* 0x040fe200078e0a03 */
[----:B------:R-:W-:Y:S01]  /*0360*/  LOP3.LUT R2, R2, 0xfffffff8, RZ, 0xc0, !PT ;  /* 0xfffffff802027812 */ /* 0x000fe200078ec0ff */
[----:B------:R-:W-:Y:S01]  /*0370*/  IMAD.IADD R4, R11, 0x1, -R4 ;  /* 0x000000010b047824 */ /* 0x000fe200078e0a04 */
[----:B------:R-:W-:Y:S01]  /*0380*/  LOP3.LUT R8, R6, 0xfffffff0, RZ, 0xc0, !PT ;  /* 0xfffffff006087812 */ /* 0x000fe200078ec0ff */
[----:B------:R-:W-:Y:S01]  /*0390*/  IMAD.SHL.U32 R244, R13, 0x8, RZ ;  /* 0x000000080df47824 */ /* 0x000fe200078e00ff */
[----:B------:R-:W-:Y:S01]  /*03a0*/  LOP3.LUT R9, R145, 0xfffffff8, RZ, 0xc0, !PT ;  /* 0xfffffff891097812 */ /* 0x000fe200078ec0ff */
[----:B------:R-:W-:Y:S01]  /*03b0*/  ULDC UR14, c[0x0][0x214] ;  /* 0x00008500000e7ab9 */ /* 0x000fe20000000800 */
[----:B------:R-:W-:Y:S01]  /*03c0*/  LOP3.LUT R3, R7, 0x7fffffe, RZ, 0xc0, !PT ;  /* 0x07fffffe07037812 */ /* 0x000fe200078ec0ff */
[C---:B------:R-:W-:Y:S01]  /*03d0*/  IMAD.IADD R7, R0.reuse, 0x1, -R2 ;  /* 0x0000000100077824 */ /* 0x040fe200078e0a02 */
[----:B------:R-:W-:Y:S01]  /*03e0*/  SHF.R.S32.HI R2, RZ, 0x4, R6 ;  /* 0x00000004ff027819 */ /* 0x000fe20000011406 */
[C---:B------:R-:W-:Y:S01]  /*03f0*/  IMAD.IADD R8, R11.reuse, 0x1, -R8 ;  /* 0x000000010b087824 */ /* 0x040fe200078e0a08 */
[----:B------:R-:W-:Y:S01]  /*0400*/  SHF.R.S32.HI R10, RZ, 0x1f, R4 ;  /* 0x0000001fff0a7819 */ /* 0x000fe20000011404 */
[----:B------:R-:W-:Y:S01]  /*0410*/  IMAD.IADD R11, R11, 0x1, -R9 ;  /* 0x000000010b0b7824 */ /* 0x000fe200078e0a09 */
[----:B------:R-:W-:Y:S01]  /*0420*/  SHF.R.S32.HI R252, RZ, 0x7, R252 ;  /* 0x00000007fffc7819 */ /* 0x000fe200000114fc */
[----:B------:R-:W-:Y:S01]  /*0430*/  IMAD.IADD R9, R0, 0x1, -R3 ;  /* 0x0000000100097824 */ /* 0x000fe200078e0a03 */
[--C-:B------:R-:W-:Y:S01]  /*0440*/  SHF.R.S32.HI R0, RZ, 0x5, R5.reuse ;  /* 0x00000005ff007819 */ /* 0x100fe20000011405 */
[----:B------:R-:W-:Y:S01]  /*0450*/  ULDC UR16, c[0x0][0x224] ;  /* 0x0000890000107ab9 */ /* 0x000fe20000000800 */
[----:B------:R-:W-:Y:S01]  /*0460*/  SHF.R.S32.HI R3, RZ, 0x1f, R5 ;  /* 0x0000001fff037819 */ /* 0x000fe20000011405 */
[----:B------:R-:W-:Y:S01]  /*0470*/  @UP5 UIMAD UR11, UR49, UR14, URZ ;  /* 0x0000000e310b52a4 */ /* 0x000fe2000f8e023f */
[----:B------:R-:W-:Y:S01]  /*0480*/  LEA.HI R5, R6, R2, RZ, 0x1 ;  /* 0x0000000206057211 */ /* 0x000fe200078f08ff */
[----:B------:R-:W-:Y:S01]  /*0490*/  IMAD.U32 R6, RZ, RZ, UR7 ;  /* 0x00000007ff067e24 */ /* 0x000fe2000f8e00ff */
[----:B------:R-:W-:Y:S01]  /*04a0*/  LEA.HI R243, R10, R4, RZ, 0x2 ;  /* 0x000000040af37211 */ /* 0x000fe200078f10ff */
[----:B------:R-:W-:Y:S01]  /*04b0*/  USHF.R.S32.HI UR7, URZ, 0x1f, UR49 ;  /* 0x0000001f3f077899 */ /* 0x000fe20008011431 */
[----:B------:R-:W-:Y:S01]  /*04c0*/  LEA.HI R4, R3, R0, RZ, 0x2 ;  /* 0x0000000003047211 */ /* 0x000fe200078f10ff */
[----:B------:R-:W-:Y:S01]  /*04d0*/  IMAD.SHL.U32 R6, R13, 0x2, RZ ;  /* 0x000000020d067824 */ /* 0x000fe200078e00ff */
[----:B------:R-:W-:Y:S01]  /*04e0*/  LOP3.LUT R3, R5, 0xfffffffe, RZ, 0xc0, !PT ;  /* 0xfffffffe05037812 */ /* 0x000fe200078ec0ff */
[----:B------:R-:W-:Y:S01]  /*04f0*/  USHF.R.S32.HI UR6, URZ, 0x1f, UR18 ;  /* 0x0000001f3f067899 */ /* 0x000fe20008011412 */
[----:B------:R-:W-:Y:S01]  /*0500*/  SHF.R.S32.HI R5, RZ, 0x3, R145 ;  /* 0x00000003ff057819 */ /* 0x000fe20000011491 */
[----:B------:R-:W-:Y:S01]  /*0510*/  ULDC UR13, c[0x0][0x1c0] ;  /* 0x00007000000d7ab9 */ /* 0x000fe20000000800 */
[----:B------:R-:W-:Y:S01]  /*0520*/  LOP3.LUT R4, R4, 0xfffffffc, RZ, 0xc0, !PT ;  /* 0xfffffffc04047812 */ /* 0x000fe200078ec0ff */
[----:B----4-:R-:W-:Y:S01]  /*0530*/  IMAD.IADD R12, R2, 0x1, -R3 ;  /* 0x00000001020c7824 */ /* 0x010fe200078e0a03 */
[----:B------:R-:W-:Y:S01]  /*0540*/  SHF.R.S32.HI R10, RZ, 0x1f, R8 ;  /* 0x0000001fff0a7819 */ /* 0x000fe20000011408 */
[----:B------:R-:W-:Y:S01]  /*0550*/  IMAD.SHL.U32 R2, R5, 0x40, RZ ;  /* 0x0000004005027824 */ /* 0x000fe200078e00ff */
[----:B------:R-:W-:Y:S01]  /*0560*/  LOP3.LUT P5, RZ, R7, 0x2, RZ, 0xc0, !PT ;  /* 0x0000000207ff7812 */ /* 0x000fe200078ac0ff */
[----:B------:R-:W-:Y:S01]  /*0570*/  IMAD.IADD R18, R0, 0x1, -R4 ;  /* 0x0000000100127824 */ /* 0x000fe200078e0a04 */
[----:B------:R-:W-:Y:S01]  /*0580*/  LEA.HI R10, R10, R8, RZ, 0x3 ;  /* 0x000000080a0a7211 */ /* 0x000fe200078f18ff */
[----:B------:R-:W-:Y:S01]  /*0590*/  IMAD R5, R0, 0x8, R9 ;  /* 0x0000000800057824 */ /* 0x000fe200078e0209 */
[----:B------:R-:W-:Y:S01]  /*05a0*/  LOP3.LUT R0, R2, 0xc0, RZ, 0xc0, !PT ;  /* 0x000000c002007812 */ /* 0x000fe200078ec0ff */
[----:B------:R-:W-:Y:S01]  /*05b0*/  IMAD R233, R252, 0x2000, R6 ;  /* 0x00002000fce97824 */ /* 0x000fe200078e0206 */
[----:B------:R-:W-:Y:S01]  /*05c0*/  LEA.HI R9, R11, R11, RZ, 0x1 ;  /* 0x0000000b0b097211 */ /* 0x000fe200078f08ff */
[----:B------:R-:W-:Y:S01]  /*05d0*/  STL [R1+0x8], R18 ;  /* 0x0000081201007387 */ /* 0x000fe20000100800 */
[----:B------:R-:W-:Y:S01]  /*05e0*/  SHF.R.U32.HI R4, RZ, 0x3, R0 ;  /* 0x00000003ff047819 */ /* 0x000fe20000011600 */
[----:B------:R-:W-:Y:S01]  /*05f0*/  ULDC UR15, c[0x0][0x1c0] ;  /* 0x00007000000f7ab9 */ /* 0x000fe20000000800 */
[----:B------:R-:W-:Y:S01]  /*0600*/  LOP3.LUT R3, R0, 0x18, R244, 0xf8, !PT ;  /* 0x0000001800037812 */ /* 0x000fe200078ef8f4 */
[----:B------:R-:W-:Y:S01]  /*0610*/  IMAD R0, R252, 0x8, R12 ;  /* 0x00000008fc007824 */ /* 0x000fe200078e020c */
[----:B------:R-:W-:Y:S01]  /*0620*/  LOP3.LUT R2, R9, 0x7fffffe, RZ, 0xc0, !PT ;  /* 0x07fffffe09027812 */ /* 0x000fe200078ec0ff */
[----:B------:R-:W-:Y:S01]  /*0630*/  USHF.L.U32 UR61, UR60, 0x7, URZ ;  /* 0x000000073c3d7899 */ /* 0x000fe2000800063f */
[----:B------:R-:W-:Y:S01]  /*0640*/  LOP3.LUT R3, R3, R4, RZ, 0x3c, !PT ;  /* 0x0000000403037212 */ /* 0x000fe200078e3cff */
[----:B------:R-:W-:Y:S01]  /*0650*/  IMAD.U32 R4, RZ, RZ, UR17 ;  /* 0x00000011ff047e24 */ /* 0x000fe2000f8e00ff */
[----:B------:R-:W-:Y:S01]  /*0660*/  LOP3.LUT P4, RZ, R7, 0x4, RZ, 0xc0, !PT ;  /* 0x0000000407ff7812 */ /* 0x000fe2000788c0ff */
[----:B------:R-:W-:Y:S01]  /*0670*/  IMAD.IADD R2, R11, 0x1, -R2 ;  /* 0x000000010b027824 */ /* 0x000fe200078e0a02 */
[----:B------:R-:W-:Y:S01]  /*0680*/  SEL R230, R153, 0xffffffe0, !P5 ;  /* 0xffffffe099e67807 */ /* 0x000fe20006800000 */
[----:B------:R-:W-:Y:S01]  /*0690*/  UIMAD.WIDE.U32 UR58, UR52, UR8, URZ ;  /* 0x00000008343a72a5 */ /* 0x000fe2000f8e003f */
[----:B------:R1:W-:Y:S01]  /*06a0*/  STL [R1+0x18], R4 ;  /* 0x0000180401007387 */ /* 0x0003e20000100800 */
[----:B------:R-:W-:Y:S01]  /*06b0*/  IMAD R17, R0, 0x8, R2 ;  /* 0x0000000800117824 */ /* 0x000fe200078e0202 */
[----:B------:R-:W-:Y:S01]  /*06c0*/  LEA.HI R0, R8, R8, RZ, 0x1 ;  /* 0x0000000808007211 */ /* 0x000fe200078f08ff */
[----:B------:R-:W-:Y:S01]  /*06d0*/  IMAD.U32 R2, R5, 0x20, R3 ;  /* 0x0000002005027824 */ /* 0x000fe200078e0003 */
[----:B------:R-:W-:Y:S01]  /*06e0*/  USHF.L.U32 UR34, UR60, 0x3, URZ ;  /* 0x000000033c227899 */ /* 0x000fe2000800063f */
[----:B------:R-:W-:Y:S01]  /*06f0*/  IMAD.U32 R5, RZ, RZ, UR9 ;  /* 0x00000009ff057e24 */ /* 0x000fe2000f8e00ff */
[----:B------:R-:W-:Y:S01]  /*0700*/  SHF.R.S32.HI R3, RZ, 0x1, R0 ;  /* 0x00000001ff037819 */ /* 0x000fe20000011400 */
[----:B------:R-:W-:-:S02]  /*0710*/  USHF.L.U32 UR33, UR60, 0x4, URZ ;  /* 0x000000043c217899 */ /* 0x000fc4000800063f */
[----:B------:R-:W-:Y:S02]  /*0720*/  UIMAD UR32, UR60, 0x18, URZ ;  /* 0x000000183c2078a4 */ /* 0x000fe4000f8e023f */
[----:B------:R-:W-:Y:S02]  /*0730*/  USHF.L.U32 UR31, UR60, 0x5, URZ ;  /* 0x000000053c1f7899 */ /* 0x000fe4000800063f */
[----:B------:R-:W-:Y:S02]  /*0740*/  UIMAD UR30, UR60, 0x28, URZ ;  /* 0x000000283c1e78a4 */ /* 0x000fe4000f8e023f */
[----:B------:R-:W-:Y:S02]  /*0750*/  UIMAD UR29, UR60, 0x30, URZ ;  /* 0x000000303c1d78a4 */ /* 0x000fe4000f8e023f */
[----:B------:R-:W-:Y:S02]  /*0760*/  UIMAD UR28, UR60, 0x38, URZ ;  /* 0x000000383c1c78a4 */ /* 0x000fe4000f8e023f */
[----:B------:R-:W-:-:S02]  /*0770*/  USHF.L.U32 UR27, UR60, 0x6, URZ ;  /* 0x000000063c1b7899 */ /* 0x000fc4000800063f */
[----:B------:R-:W-:Y:S02]  /*0780*/  UIMAD UR26, UR60, 0x48, URZ ;  /* 0x000000483c1a78a4 */ /* 0x000fe4000f8e023f */
[----:B------:R-:W-:Y:S01]  /*0790*/  UIMAD UR25, UR60, 0x50, URZ ;  /* 0x000000503c1978a4 */ /* 0x000fe2000f8e023f */
[----:B-1----:R-:W-:Y:S01]  /*07a0*/  IMAD.U32 R4, RZ, RZ, UR4 ;  /* 0x00000004ff047e24 */ /* 0x002fe2000f8e00ff */
[----:B------:R-:W-:Y:S02]  /*07b0*/  UIMAD UR4, UR49, UR13, UR54 ;  /* 0x0000000d310472a4 */ /* 0x000fe4000f8e0236 */
[----:B------:R-:W-:Y:S02]  /*07c0*/  UIMAD UR24, UR60, 0x58, URZ ;  /* 0x000000583c1878a4 */ /* 0x000fe4000f8e023f */
[----:B------:R1:W-:Y:S01]  /*07d0*/  STL [R1+0x38], R4 ;  /* 0x0000380401007387 */ /* 0x0003e20000100800 */
[----:B------:R-:W-:Y:S02]  /*07e0*/  USHF.L.U32 UR4, UR4, 0x5, URZ ;  /* 0x0000000504047899 */ /* 0x000fe4000800063f */
[----:B------:R-:W-:Y:S01]  /*07f0*/  UIMAD UR23, UR60, 0x60, URZ ;  /* 0x000000603c1778a4 */ /* 0x000fe2000f8e023f */
[----:B------:R2:W-:Y:S01]  /*0800*/  STL [R1+0x4], R2 ;  /* 0x0000040201007387 */ /* 0x0005e20000100800 */
[----:B------:R-:W-:-:S02]  /*0810*/  UIMAD UR22, UR60, 0x68, URZ ;  /* 0x000000683c1678a4 */ /* 0x000fc4000f8e023f */
[----:B------:R-:W-:Y:S02]  /*0820*/  UIMAD UR21, UR60, 0x70, URZ ;  /* 0x000000703c1578a4 */ /* 0x000fe4000f8e023f */
[----:B------:R-:W-:Y:S02]  /*0830*/  UIMAD UR20, UR60, 0x78, URZ ;  /* 0x000000783c1478a4 */ /* 0x000fe4000f8e023f */
[----:B------:R-:W-:Y:S02]  /*0840*/  UIADD3 UR19, -UR61, URZ, URZ ;  /* 0x0000003f3d137290 */ /* 0x000fe4000fffe13f */
[----:B------:R-:W-:Y:S01]  /*0850*/  UMOV UR57, 0xffffe000 ;  /* 0xffffe00000397882 */ /* 0x000fe20000000000 */
[----:B-1----:R-:W-:Y:S02]  /*0860*/  LOP3.LUT R4, R0, 0x7fffffe, RZ, 0xc0, !PT ;  /* 0x07fffffe00047812 */ /* 0x002fe400078ec0ff */
[----:B------:R-:W-:Y:S02]  /*0870*/  SHF.R.S32.HI R0, RZ, 0x1f, R0 ;  /* 0x0000001fff007819 */ /* 0x000fe40000011400 */
[----:B--2---:R-:W-:Y:S01]  /*0880*/  LOP3.LUT R2, R10, 0xfffffff8, RZ, 0xc0, !PT ;  /* 0xfffffff80a027812 */ /* 0x004fe200078ec0ff */
[----:B------:R-:W-:Y:S01]  /*0890*/  IMAD.IADD R16, R8, 0x1, -R4 ;  /* 0x0000000108107824 */ /* 0x000fe200078e0a04 */
[----:B------:R-:W-:Y:S01]  /*08a0*/  LEA.HI R0, R0, R3, RZ, 0x2 ;  /* 0x0000000300007211 */ /* 0x000fe200078f10ff */
[----:B------:R-:W-:-:S02]  /*08b0*/  IMAD.U32 R4, RZ, RZ, UR8 ;  /* 0x00000008ff047e24 */ /* 0x000fc4000f8e00ff */
[----:B------:R-:W-:Y:S01]  /*08c0*/  IMAD.IADD R15, R8, 0x1, -R2 ;  /* 0x00000001080f7824 */ /* 0x000fe200078e0a02 */
[----:B------:R-:W-:Y:S01]  /*08d0*/  LOP3.LUT R0, R0, 0xfffffffc, RZ, 0xc0, !PT ;  /* 0xfffffffc00007812 */ /* 0x000fe200078ec0ff */
[C---:B------:R-:W-:Y:S01]  /*08e0*/  IMAD.SHL.U32 R4, R7.reuse, 0x40, RZ ;  /* 0x0000004007047824 */ /* 0x040fe200078e00ff */
[----:B------:R-:W-:-:S03]  /*08f0*/  LOP3.LUT R2, R7, 0x1, RZ, 0xc0, !PT ;  /* 0x0000000107027812 */ /* 0x000fc600078ec0ff */
[----:B------:R-:W-:Y:S01]  /*0900*/  IMAD.IADD R14, R3, 0x1, -R0 ;  /* 0x00000001030e7824 */ /* 0x000fe200078e0a00 */
[----:B------:R-:W-:Y:S01]  /*0910*/  ISETP.NE.U32.AND P6, PT, R2, 0x1, PT ;  /* 0x000000010200780c */ /* 0x000fe20003fc5070 */
[----:B------:R-:W-:Y:S01]  /*0920*/  IMAD.U32 R0, RZ, RZ, UR7 ;  /* 0x00000007ff007e24 */ /* 0x000fe2000f8e00ff */
[----:B------:R-:W-:Y:S01]  /*0930*/  SHF.R.S32.HI R0, RZ, 0x1, R9 ;  /* 0x00000001ff007819 */ /* 0x000fe20000011409 */
[----:B------:R-:W-:Y:S01]  /*0940*/  IMAD.U32 R2, RZ, RZ, UR10 ;  /* 0x0000000aff027e24 */ /* 0x000fe2000f8e00ff */
[----:B------:R-:W-:Y:S01]  /*0950*/  LEA.HI R9, R7, R7, RZ, 0x1 ;  /* 0x0000000707097211 */ /* 0x000fe200078f08ff */
[----:B------:R-:W-:Y:S01]  /*0960*/  IMAD.SHL.U32 R2, R11, 0x40, RZ ;  /* 0x000000400b027824 */ /* 0x000fe200078e00ff */
[C---:B------:R-:W-:Y:S01]  /*0970*/  LOP3.LUT P0, RZ, R0.reuse, 0x2, RZ, 0xc0, !PT ;  /* 0x0000000200ff7812 */ /* 0x040fe2000780c0ff */
[----:B------:R-:W-:Y:S01]  /*0980*/  IMAD.SHL.U32 R11, R0, 0x40, RZ ;  /* 0x00000040000b7824 */ /* 0x000fe200078e00ff */
[----:B------:R-:W-:Y:S01]  /*0990*/  USHF.R.S32.HI UR10, URZ, 0x1f, UR54 ;  /* 0x0000001f3f0a7899 */ /* 0x000fe20008011436 */
[----:B------:R-:W-:Y:S01]  /*09a0*/  IMAD.SHL.U32 R0, R18, 0x10, RZ ;  /* 0x0000001012007824 */ /* 0x000fe200078e00ff */
[----:B------:R-:W-:Y:S01]  /*09b0*/  LOP3.LUT R8, R2, 0x1c0, RZ, 0xc0, !PT ;  /* 0x000001c002087812 */ /* 0x000fe200078ec0ff */
[----:B------:R-:W-:Y:S01]  /*09c0*/  @!UP5 UIMAD UR7, UR49, UR15, UR54 ;  /* 0x0000000f3107d2a4 */ /* 0x000fe2000f8e0236 */
[----:B------:R-:W-:-:S02]  /*09d0*/  LOP3.LUT R2, R9, 0x3fffffe, RZ, 0xc0, !PT ;  /* 0x03fffffe09027812 */ /* 0x000fc400078ec0ff */
[----:B------:R-:W-:Y:S01]  /*09e0*/  LEA.HI.SX32 R243, R243, R0, 0x1e ;  /* 0x00000000f3f37211 */ /* 0x000fe200078ff2ff */
[----:B------:R-:W-:Y:S01]  /*09f0*/  IMAD.U32 R3, RZ, RZ, UR10 ;  /* 0x0000000aff037e24 */ /* 0x000fe2000f8e00ff */
[----:B------:R-:W-:Y:S01]  /*0a00*/  LOP3.LUT R5, R8, 0x30, R0, 0xf8, !PT ;  /* 0x0000003008057812 */ /* 0x000fe200078ef800 */
[----:B------:R-:W-:Y:S01]  /*0a10*/  IMAD.IADD R13, R7, 0x1, -R2 ;  /* 0x00000001070d7824 */ /* 0x000fe200078e0a02 */
[----:B------:R-:W-:Y:S01]  /*0a20*/  LOP3.LUT R0, R11, 0xc0, RZ, 0xc0, !PT ;  /* 0x000000c00b007812 */ /* 0x000fe200078ec0ff */
[----:B------:R-:W-:Y:S01]  /*0a30*/  UIMAD UR10, UR5, UR16, URZ ;  /* 0x00000010050a72a4 */ /* 0x000fe2000f8e023f */
[--C-:B------:R-:W-:Y:S01]  /*0a40*/  LOP3.LUT R5, R5, 0x8, R145.reuse, 0xf8, !PT ;  /* 0x0000000805057812 */ /* 0x100fe200078ef891 */
[----:B------:R-:W-:Y:S01]  /*0a50*/  IMAD.SHL.U32 R2, R18, 0x400, RZ ;  /* 0x0000040012027824 */ /* 0x000fe200078e00ff */
[----:B------:R-:W-:Y:S01]  /*0a60*/  LOP3.LUT R145, R0, 0x8, R145, 0xf8, !PT ;  /* 0x0000000800917812 */ /* 0x000fe200078ef891 */
[----:B------:R-:W-:Y:S01]  /*0a70*/  UIMAD UR5, UR6, UR49, URZ ;  /* 0x00000031060572a4 */ /* 0x000fe2000f8e023f */
[----:B------:R-:W-:Y:S01]  /*0a80*/  SHF.R.S32.HI R3, RZ, 0x3, R10 ;  /* 0x00000003ff037819 */ /* 0x000fe2000001140a */
[----:B------:R-:W-:Y:S01]  /*0a90*/  @!UP5 UIMAD UR6, UR7, UR14, URZ ;  /* 0x0000000e0706d2a4 */ /* 0x000fe2000f8e023f */
[----:B------:R-:W-:-:S02]  /*0aa0*/  SHF.R.U32.HI R0, RZ, 0x3, R0 ;  /* 0x00000003ff007819 */ /* 0x000fc40000011600 */
[----:B------:R-:W-:Y:S01]  /*0ab0*/  LOP3.LUT R4, R4, 0x1c0, RZ, 0xc0, !PT ;  /* 0x000001c004047812 */ /* 0x000fe200078ec0ff */
[----:B------:R-:W-:Y:S01]  /*0ac0*/  IMAD R16, R3, 0x8, R16 ;  /* 0x0000000803107824 */ /* 0x000fe200078e0210 */
[----:B------:R-:W-:Y:S01]  /*0ad0*/  LOP3.LUT R145, R145, R0, RZ, 0x3c, !PT ;  /* 0x0000000091917212 */ /* 0x000fe200078e3cff */
[--C-:B------:R-:W-:Y:S01]  /*0ae0*/  IMAD R147, R3, 0x200, R2.reuse ;  /* 0x0000020003937824 */ /* 0x100fe200078e0202 */
[----:B------:R-:W-:Y:S01]  /*0af0*/  LEA.HI R4, R4, R4, RZ, 0x1d ;  /* 0x0000000404047211 */ /* 0x000fe200078fe8ff */
[----:B------:R-:W-:Y:S01]  /*0b00*/  IMAD.U32 R0, RZ, RZ, UR11 ;  /* 0x0000000bff007e24 */ /* 0x000fe2000f8e00ff */
[----:B------:R-:W-:Y:S01]  /*0b10*/  SEL R229, R229, 0x10, !P6 ;  /* 0x00000010e5e57807 */ /* 0x000fe20007000000 */
[----:B------:R-:W-:Y:S01]  /*0b20*/  IMAD.U32 R3, RZ, RZ, UR10 ;  /* 0x0000000aff037e24 */ /* 0x000fe2000f8e00ff */
[----:B------:R-:W-:Y:S01]  /*0b30*/  IADD3 R233, R4, R233, R2 ;  /* 0x000000e904e97210 */ /* 0x000fe20007ffe002 */
[----:B------:R-:W-:Y:S01]  /*0b40*/  IMAD.SHL.U32 R4, R12, 0x10, RZ ;  /* 0x000000100c047824 */ /* 0x000fe200078e00ff */
[----:B------:R1:W-:Y:S01]  /*0b50*/  STL [R1+0x34], R0 ;  /* 0x0000340001007387 */ /* 0x0003e20000100800 */
[----:B------:R-:W-:Y:S01]  /*0b60*/  SHF.R.U32.HI R2, RZ, 0x3, R8 ;  /* 0x00000003ff027819 */ /* 0x000fe20000011608 */
[----:B------:R-:W-:Y:S01]  /*0b70*/  IMAD.U32 R145, R17, 0x20, R145 ;  /* 0x0000002011917824 */ /* 0x000fe200078e0091 */
[----:B------:R-:W-:Y:S01]  /*0b80*/  SEL R146, R153, 0xffffffe0, !P0 ;  /* 0xffffffe099927807 */ /* 0x000fe20004000000 */
[----:B------:R2:W-:Y:S01]  /*0b90*/  STL [R1+0x30], R3 ;  /* 0x0000300301007387 */ /* 0x0005e20000100800 */
[----:B------:R-:W-:Y:S01]  /*0ba0*/  LOP3.LUT R5, R5, R2, RZ, 0x3c, !PT ;  /* 0x0000000205057212 */ /* 0x000fe200078e3cff */
[----:B------:R-:W-:-:S02]  /*0bb0*/  IMAD.SHL.U32 R233, R233, 0x2, RZ ;  /* 0x00000002e9e97824 */ /* 0x000fc400078e00ff */
[----:B------:R-:W-:Y:S02]  /*0bc0*/  IMAD.SHL.U32 R145, R145, 0x2, RZ ;  /* 0x0000000291917824 */ /* 0x000fe400078e00ff */
[C---:B------:R-:W-:Y:S01]  /*0bd0*/  IMAD.IADD R234, R233.reuse, 0x1, R229 ;  /* 0x00000001e9ea7824 */ /* 0x040fe200078e02e5 */
[C---:B------:R-:W-:Y:S01]  /*0be0*/  IADD3 R228, R233.reuse, 0x40, RZ ;  /* 0x00000040e9e47810 */ /* 0x040fe20007ffe0ff */
[C-C-:B------:R-:W-:Y:S01]  /*0bf0*/  IMAD.IADD R235, R233.reuse, 0x1, R230.reuse ;  /* 0x00000001e9eb7824 */ /* 0x140fe200078e02e6 */
[----:B------:R-:W-:Y:S01]  /*0c00*/  @P4 IADD3 R228, R233, -0x40, RZ ;  /* 0xffffffc0e9e44810 */ /* 0x000fe20007ffe0ff */
[----:B------:R-:W-:Y:S02]  /*0c10*/  IMAD.IADD R232, R234, 0x1, R230 ;  /* 0x00000001eae87824 */ /* 0x000fe400078e02e6 */
[----:B------:R-:W-:Y:S02]  /*0c20*/  IMAD.IADD R146, R145, 0x1, R146 ;  /* 0x0000000191927824 */ /* 0x000fe400078e0292 */
[----:B------:R-:W-:-:S02]  /*0c30*/  IMAD.IADD R229, R229, 0x1, R228 ;  /* 0x00000001e5e57824 */ /* 0x000fc400078e02e4 */
[C---:B------:R-:W-:Y:S02]  /*0c40*/  IMAD.IADD R231, R230.reuse, 0x1, R228 ;  /* 0x00000001e6e77824 */ /* 0x040fe400078e02e4 */
[----:B------:R-:W-:Y:S02]  /*0c50*/  IMAD.IADD R230, R230, 0x1, R229 ;  /* 0x00000001e6e67824 */ /* 0x000fe400078e02e5 */
[----:B-1----:R-:W-:Y:S02]  /*0c60*/  IMAD R0, R18, 0x200, R6 ;  /* 0x0000020012007824 */ /* 0x002fe400078e0206 */
[----:B--2---:R-:W-:Y:S01]  /*0c70*/  IMAD.U32 R3, RZ, RZ, UR5 ;  /* 0x00000005ff037e24 */ /* 0x004fe2000f8e00ff */
[----:B------:R-:W-:Y:S01]  /*0c80*/  UIMAD UR5, UR53, UR8, URZ ;  /* 0x00000008350572a4 */ /* 0x000fe2000f8e023f */
[----:B------:R-:W-:Y:S02]  /*0c90*/  IMAD R13, R13, 0x20, R0 ;  /* 0x000000200d0d7824 */ /* 0x000fe400078e0200 */
[----:B------:R-:W-:Y:S01]  /*0ca0*/  IMAD.U32 R0, RZ, RZ, UR4 ;  /* 0x00000004ff007e24 */ /* 0x000fe2000f8e00ff */
[----:B------:R-:W-:Y:S01]  /*0cb0*/  STL [R1+0x14], R3 ;  /* 0x0000140301007387 */ /* 0x000fe20000100800 */
[----:B------:R-:W-:Y:S01]  /*0cc0*/  USHF.R.S32.HI UR4, URZ, 0x1f, UR4 ;  /* 0x0000001f3f047899 */ /* 0x000fe20008011404 */
[----:B------:R-:W-:Y:S01]  /*0cd0*/  IMAD.U32 R2, RZ, RZ, UR5 ;  /* 0x00000005ff027e24 */ /* 0x000fe2000f8e00ff */
[----:B------:R-:W-:Y:S01]  /*0ce0*/  USHF.R.S32.HI UR5, URZ, 0x1f, UR17 ;  /* 0x0000001f3f057899 */ /* 0x000fe20008011411 */
[----:B------:R1:W-:Y:S04]  /*0cf0*/  STL [R1+0x2c], R0 ;  /* 0x00002c0001007387 */ /* 0x0003e80000100800 */
[----:B------:R2:W-:Y:S01]  /*0d00*/  STL [R1+0x28], R2 ;  /* 0x0000280201007387 */ /* 0x0005e20000100800 */
[----:B-1----:R-:W-:Y:S01]  /*0d10*/  SHF.R.S32.HI R0, RZ, 0x1, R9 ;  /* 0x00000001ff007819 */ /* 0x002fe20000011409 */
[----:B--2---:R-:W-:-:S03]  /*0d20*/  IMAD.U32 R2, RZ, RZ, UR5 ;  /* 0x00000005ff027e24 */ /* 0x004fc6000f8e00ff */
[C---:B------:R-:W-:Y:S01]  /*0d30*/  LOP3.LUT P3, RZ, R0.reuse, 0x2, RZ, 0xc0, !PT ;  /* 0x0000000200ff7812 */ /* 0x040fe2000786c0ff */
[----:B------:R-:W-:Y:S01]  /*0d40*/  IMAD.SHL.U32 R0, R0, 0x40, RZ ;  /* 0x0000004000007824 */ /* 0x000fe200078e00ff */
[----:B------:R-:W-:Y:S01]  /*0d50*/  USHF.R.S32.HI UR5, URZ, 0x1f, UR61 ;  /* 0x0000001f3f057899 */ /* 0x000fe2000801143d */
[----:B------:R1:W-:Y:S01]  /*0d60*/  STL [R1+0x24], R2 ;  /* 0x0000240201007387 */ /* 0x0003e20000100800 */
[----:B------:R-:W-:Y:S02]  /*0d70*/  R2P PR, R15, 0x6 ;  /* 0x000000060f007804 */ /* 0x000fe40000000000 */
[----:B------:R-:W-:Y:S02]  /*0d80*/  LOP3.LUT R0, R0, 0xc0, RZ, 0xc0, !PT ;  /* 0x000000c000007812 */ /* 0x000fe400078ec0ff */
[----:B------:R-:W-:Y:S02]  /*0d90*/  LOP3.LUT P0, RZ, R14, 0x2, RZ, 0xc0, !PT ;  /* 0x000000020eff7812 */ /* 0x000fe4000780c0ff */
[----:B------:R-:W-:-:S02]  /*0da0*/  SHF.R.U32.HI R3, RZ, 0x3, R0 ;  /* 0x00000003ff037819 */ /* 0x000fc40000011600 */
[----:B------:R-:W-:Y:S02]  /*0db0*/  SEL R148, R148, 0xffffffc0, !P2 ;  /* 0xffffffc094947807 */ /* 0x000fe40005000000 */
[----:B------:R-:W-:Y:S01]  /*0dc0*/  SEL R153, R153, 0xffffffe0, !P0 ;  /* 0xffffffe099997807 */ /* 0x000fe20004000000 */
[----:B-1----:R-:W-:-:S05]  /*0dd0*/  IMAD.SHL.U32 R2, R252, 0x8, RZ ;  /* 0x00000008fc027824 */ /* 0x002fca00078e00ff */
        /* <DEDUP_REMOVED lines=23> */
[----:B------:R-:W-:Y:S02]  /*0f50*/  IMAD.U32 R0, RZ, RZ, UR5 ;  /* 0x00000005ff007e24 */ /* 0x000fe4000f8e00ff */
[----:B------:R-:W-:Y:S01]  /*0f60*/  IMAD.U32 R0, RZ, RZ, UR4 ;  /* 0x00000004ff007e24 */ /* 0x000fe2000f8e00ff */
[----:B------:R1:W-:Y:S01]  /*0f70*/  STL [R1+0x20], R2 ;  /* 0x0000200201007387 */ /* 0x0003e20000100800 */
[C---:B------:R-:W-:Y:S01]  /*0f80*/  IADD3 R154, R147.reuse, 0x20, RZ ;  /* 0x00000020939a7810 */ /* 0x040fe20007ffe0ff */
[C---:B------:R-:W-:Y:S01]  /*0f90*/  IMAD.IADD R149, R147.reuse, 0x1, R148 ;  /* 0x0000000193957824 */ /* 0x040fe200078e0294 */
[----:B------:R-:W-:Y:S01]  /*0fa0*/  @P1 IADD3 R154, R147, -0x20, RZ ;  /* 0xffffffe0939a1810 */ /* 0x000fe20007ffe0ff */
[----:B------:R2:W-:Y:S01]  /*0fb0*/  STL [R1+0x1c], R0 ;  /* 0x00001c0001007387 */ /* 0x0005e20000100800 */
[----:B------:R-:W-:-:S02]  /*0fc0*/  IMAD.IADD R158, R158, 0x1, R5 ;  /* 0x000000019e9e7824 */ /* 0x000fc400078e0205 */
[----:B------:R-:W-:Y:S01]  /*0fd0*/  IADD3 R157, R154, 0x2000, RZ ;  /* 0x000020009a9d7810 */ /* 0x000fe20007ffe0ff */
[----:B------:R3:W-:Y:S01]  /*0fe0*/  STL [R1+0xc], R4 ;  /* 0x00000c0401007387 */ /* 0x0007e20000100800 */
[----:B------:R-:W-:Y:S01]  /*0ff0*/  IMAD.IADD R148, R148, 0x1, R154 ;  /* 0x0000000194947824 */ /* 0x000fe200078e029a */
[C---:B------:R-:W-:Y:S02]  /*1000*/  IADD3 R156, R154.reuse, 0x4000, RZ ;  /* 0x000040009a9c7810 */ /* 0x040fe40007ffe0ff */
[----:B------:R-:W-:Y:S01]  /*1010*/  IADD3 R155, R154, 0x6000, RZ ;  /* 0x000060009a9b7810 */ /* 0x000fe20007ffe0ff */
[----:B-1----:R-:W-:Y:S01]  /*1020*/  IMAD.SHL.U32 R2, R3, 0x2, RZ ;  /* 0x0000000203027824 */ /* 0x002fe200078e00ff */
[C---:B--2---:R-:W-:Y:S02]  /*1030*/  IADD3 R0, R4.reuse, 0x20, RZ ;  /* 0x0000002004007810 */ /* 0x044fe40007ffe0ff */
[----:B------:R-:W-:-:S05]  /*1040*/  @P3 IADD3 R0, R4, -0x20, RZ ;  /* 0xffffffe004003810 */ /* 0x000fca0007ffe0ff */
[----:B------:R3:W-:Y:S02]  /*1050*/  STL [R1+0x10], R0 ;  /* 0x0000100001007387 */ /* 0x0007e40000100800 */
.L_x_182:
        /* <DEDUP_REMOVED lines=17> */
[----:B------:R-:W2:Y:S01]  /*1170*/  @P0 LDG.E R8, [R8.64] ;  /* 0x0000002408080981 */ /* 0x000ea2000c1e1900 */
        /* <DEDUP_REMOVED lines=10> */
[----:B---3--:R-:W-:Y:S02]  /*1220*/  MOV R4, UR6 ;  /* 0x0000000600047c02 */ /* 0x008fe40008000f00 */
[----:B------:R-:W-:Y:S02]  /*1230*/  PLOP3.LUT P1, PT, PT, PT, UP2, 0x80, 0x0 ;  /* 0x000000000000781c */ /* 0x000fe40003f2f028 */
[----:B------:R1:W3:Y:S01]  /*1240*/  @P2 LDG.E R3, [R6.64] ;  /* 0x0000002406032981 */ /* 0x0002e2000c1e1900 */
[----:B------:R-:W-:-:S10]  /*1250*/  MOV R5, UR7 ;  /* 0x0000000700057c02 */ /* 0x000fd40008000f00 */
[----:B----4-:R-:W4:Y:S04]  /*1260*/  @!P1 LDG.E R0, [R4.64] ;  /* 0x0000002404009981 */ /* 0x010f28000c1e1900 */
[----:B-1---5:R-:W5:Y:S01]  /*1270*/  @P2 LDG.E R6, [R6.64+0x4] ;  /* 0x0000042406062981 */ /* 0x022f62000c1e1900 */
[----:B------:R-:W-:Y:S02]  /*1280*/  UMOV UR4, 0xffffffff ;  /* 0xffffffff00047882 */ /* 0x000fe40000000000 */
[----:B------:R-:W-:Y:S02]  /*1290*/  UMOV UR35, URZ ;  /* 0x0000003f00237c82 */ /* 0x000fe40008000000 */
[----:B------:R-:W-:Y:S02]  /*12a0*/  UMOV UR40, 0xffffffff ;  /* 0xffffffff00287882 */ /* 0x000fe40000000000 */
[----:B------:R-:W-:Y:S01]  /*12b0*/  ULDC UR6, c[0x0][0x218] ;  /* 0x0000860000067ab9 */ /* 0x000fe20000000800 */
[----:B--2---:R1:W2:Y:S01]  /*12c0*/  @P0 R2UR UR35, R8 ;  /* 0x00000000082303c2 */ /* 0x0042a200000e0000 */
[----:B------:R-:W-:-:S07]  /*12d0*/  ISETP.NE.U32.AND P0, PT, RZ, c[0x0][0x248], PT ;  /* 0x00009200ff007a0c */ /* 0x000fce0003f05070 */
[----:B---3--:R-:W3:Y:S01]  /*12e0*/  @P2 R2UR UR4, R3 ;  /* 0x00000000030423c2 */ /* 0x008ee200000e0000 */
[----:B------:R-:W-:-:S07]  /*12f0*/  ISETP.NE.AND.EX P0, PT, RZ, c[0x0][0x24c], PT, P0 ;  /* 0x00009300ff007a0c */ /* 0x000fce0003f05300 */
[----:B-----5:R-:W3:Y:S08]  /*1300*/  @P2 R2UR UR17, R6 ;  /* 0x00000000061123c2 */ /* 0x020ef000000e0000 */
[----:B----4-:R1:W4:Y:S01]  /*1310*/  @!P1 R2UR UR40, R0 ;  /* 0x00000000002893c2 */ /* 0x01032200000e0000 */
[----:B---3--:R-:W-:-:S07]  /*1320*/  @UP1 UIADD3 UR17, UR17, -UR4, URZ ;  /* 0x8000000411111290 */ /* 0x008fce000fffe03f */
        /* <DEDUP_REMOVED lines=9> */
.L_x_138:
        /* <DEDUP_REMOVED lines=59> */
.L_x_140:
        /* <DEDUP_REMOVED lines=18> */
.L_x_141:
[----:B------:R-:W2:Y:S01]  /*1890*/  LDL R0, [R1+0x28] ;  /* 0x0000280001007983 */ /* 0x000ea20000100800 */
[----:B------:R-:W-:-:S03]  /*18a0*/  ULDC.64 UR14, c[0x0][0x370] ;  /* 0x0000dc00000e7ab9 */ /* 0x000fc60000000a00 */
[----:B------:R-:W3:Y:S04]  /*18b0*/  LDL R3, [R1+0x14] ;  /* 0x0000140001037983 */ /* 0x000ee80000100800 */
[----:B------:R-:W2:Y:S01]  /*18c0*/  LDL R4, [R1+0x38] ;  /* 0x0000380001047983 */ /* 0x000ea20000100800 */
[----:B------:R-:W-:-:S04]  /*18d0*/  @UP2 UIMAD.WIDE.U32 UR8, UR4, UR14, URZ ;  /* 0x0000000e040822a5 */ /* 0x000fc8000f8e003f */
[----:B------:R-:W-:-:S03]  /*18e0*/  @UP2 UIMAD UR44, UR4, UR15, UR9 ;  /* 0x0000000f042c22a4 */ /* 0x000fc6000f8e0209 */
[----:B------:R-:W-:Y:S02]  /*18f0*/  @UP2 UMOV UR41, UR8 ;  /* 0x0000000800292c82 */ /* 0x000fe40008000000 */
[----:B------:R-:W-:Y:S02]  /*1900*/  ULDC.64 UR8, c[0x0][0x368] ;  /* 0x0000da0000087ab9 */ /* 0x000fe40000000a00 */
[----:B------:R-:W-:Y:S02]  /*1910*/  @!UP2 UIMAD UR7, UR56, UR8, URZ ;  /* 0x000000083807a2a4 */ /* 0x000fe4000f8e023f */
[----:B------:R-:W-:Y:S02]  /*1920*/  ULDC UR13, c[0x0][0x224] ;  /* 0x00008900000d7ab9 */ /* 0x000fe40000000800 */
[----:B------:R-:W-:Y:S02]  /*1930*/  @!UP2 UIMAD UR7, UR49, UR9, UR7 ;  /* 0x000000093107a2a4 */ /* 0x000fe4000f8e0207 */
[----:B------:R-:W-:-:S02]  /*1940*/  @!UP2 UIMAD.WIDE.U32 UR8, UR49, UR8, URZ ;  /* 0x000000083108a2a5 */ /* 0x000fc4000f8e003f */
[----:B------:R-:W-:Y:S02]  /*1950*/  UIMAD.WIDE.U32 UR38, UR49, UR13, URZ ;  /* 0x0000000d312672a5 */ /* 0x000fe4000f8e003f */
[----:B------:R-:W-:Y:S02]  /*1960*/  @!UP2 UIADD3 UR44, UR9, UR7, URZ ;  /* 0x00000007092ca290 */ /* 0x000fe4000fffe03f */
[----:B------:R-:W-:Y:S02]  /*1970*/  ULDC.64 UR14, c[0x0][0x3d8] ;  /* 0x0000f600000e7ab9 */ /* 0x000fe40000000a00 */
[----:B------:R-:W-:Y:S02]  /*1980*/  @!UP2 UMOV UR41, UR8 ;  /* 0x000000080029ac82 */ /* 0x000fe40008000000 */
[----:B------:R-:W-:Y:S01]  /*1990*/  UIMAD.WIDE.U32 UR8, UR52, UR4, URZ ;  /* 0x00000004340872a5 */ /* 0x000fe2000f8e003f */
[----:B------:R-:W-:-:S03]  /*19a0*/  IABS R6, c[0x0][0x1c8] ;  /* 0x0000720000067a13 */ /* 0x000fc60000000000 */
[----:B------:R-:W-:Y:S01]  /*19b0*/  USEL UR18, UR58, UR8, !UP2 ;  /* 0x000000083a127287 */ /* 0x000fe2000d000000 */
[----:B--2---:R1:W2:Y:S08]  /*19c0*/  R2UR UR11, R0 ;  /* 0x00000000000b73c2 */ /* 0x0042b000000e0000 */
[----:B---3--:R3:W5:Y:S01]  /*19d0*/  R2UR UR16, R3 ;  /* 0x00000000031073c2 */ /* 0x00876200000e0000 */
[----:B-1----:R-:W4:Y:S04]  /*19e0*/  LDL R0, [R1+0x20] ;  /* 0x0000200001007983 */ /* 0x002f280000100800 */
[----:B---3--:R-:W3:Y:S01]  /*19f0*/  LDL R3, [R1+0x34] ;  /* 0x0000340001037983 */ /* 0x008ee20000100800 */
[----:B-----5:R-:W-:-:S04]  /*1a00*/  UIMAD UR7, UR56, UR13, UR16 ;  /* 0x0000000d380772a4 */ /* 0x020fc8000f8e0210 */
[----:B------:R-:W-:-:S04]  /*1a10*/  UIADD3 UR7, UR39, UR7, URZ ;  /* 0x0000000727077290 */ /* 0x000fc8000fffe03f */
[----:B--2---:R-:W-:Y:S01]  /*1a20*/  UIMAD UR7, UR52, UR7, UR11 ;  /* 0x00000007340772a4 */ /* 0x004fe2000f8e020b */
[----:B------:R-:W1:Y:S03]  /*1a30*/  S2UR UR11, SR_CTAID.X ;  /* 0x00000000000b79c3 */ /* 0x000e660000002500 */
[----:B------:R-:W-:Y:S02]  /*1a40*/  UIADD3 UR16, UR59, UR7, URZ ;  /* 0x000000073b107290 */ /* 0x000fe4000fffe03f */
[----:B------:R-:W-:-:S04]  /*1a50*/  UIMAD UR7, UR53, UR4, URZ ;  /* 0x00000004350772a4 */ /* 0x000fc8000f8e023f */
[----:B------:R-:W-:Y:S02]  /*1a60*/  @UP2 UIADD3 UR16, UR9, UR7, URZ ;  /* 0x0000000709102290 */ /* 0x000fe4000fffe03f */
[----:B-1----:R-:W-:-:S04]  /*1a70*/  UIMAD.WIDE.U32 UR8, UR11, UR14, URZ ;  /* 0x0000000e0b0872a5 */ /* 0x002fc8000f8e003f */
[----:B------:R-:W-:Y:S01]  /*1a80*/  UIMAD UR15, UR11, UR15, UR9 ;  /* 0x0000000f0b0f72a4 */ /* 0x000fe2000f8e0209 */
[----:B------:R1:W2:Y:S02]  /*1a90*/  R2UR UR11, R4 ;  /* 0x00000000040b73c2 */ /* 0x0002a400000e0000 */
[----:B-1----:R-:W1:Y:S08]  /*1aa0*/  I2F.RP R4, R6 ;  /* 0x0000000600047306 */ /* 0x002e700000209400 */
[----:B-1----:R-:W1:Y:S02]  /*1ab0*/  MUFU.RCP R4, R4 ;  /* 0x0000000400047308 */ /* 0x002e640000001000 */
[----:B-1----:R-:W-:-:S06]  /*1ac0*/  IADD3 R4, R4, 0xffffffe, RZ ;  /* 0x0ffffffe04047810 */ /* 0x002fcc0007ffe0ff */
[----:B------:R1:W5:Y:S02]  /*1ad0*/  F2I.FTZ.U32.TRUNC.NTZ R5, R4 ;  /* 0x0000000400057305 */ /* 0x000364000021f000 */
[----:B-1----:R-:W-:Y:S01]  /*1ae0*/  IMAD.MOV.U32 R4, RZ, RZ, RZ ;  /* 0x000000ffff047224 */ /* 0x002fe200078e00ff */
[----:B------:R-:W-:Y:S02]  /*1af0*/  USHF.L.U32 UR13, UR49, 0x7, URZ ;  /* 0x00000007310d7899 */ /* 0x000fe4000800063f */
[----:B------:R-:W-:Y:S02]  /*1b00*/  USEL UR14, UR8, URZ, UP6 ;  /* 0x0000003f080e7287 */ /* 0x000fe4000b000000 */
[----:B------:R-:W-:Y:S02]  /*1b10*/  USHF.L.U64.HI UR7, UR49, 0x7, UR56 ;  /* 0x0000000731077899 */ /* 0x000fe40008010238 */
[----:B------:R-:W-:Y:S02]  /*1b20*/  USEL UR8, UR13, URZ, UP1 ;  /* 0x0000003f0d087287 */ /* 0x000fe40008800000 */
[----:B------:R-:W-:-:S02]  /*1b30*/  USEL UR7, UR7, URZ, UP1 ;  /* 0x0000003f07077287 */ /* 0x000fc40008800000 */
[----:B------:R-:W-:Y:S01]  /*1b40*/  UIADD3 UR8, UP1, UR6, UR8, URZ ;  /* 0x0000000806087290 */ /* 0x000fe2000ff3e03f */
[----:B------:R-:W-:-:S03]  /*1b50*/  ISETP.NE.AND P2, PT, RZ, c[0x0][0x1c8], PT ;  /* 0x00007200ff007a0c */ /* 0x000fc60003f45270 */
[----:B------:R-:W-:Y:S02]  /*1b60*/  UIADD3.X UR9, UR45, UR7, URZ, UP1, !UPT ;  /* 0x000000072d097290 */ /* 0x000fe40008ffe43f */
[----:B------:R-:W-:-:S04]  /*1b70*/  UIMAD UR7, UR53, UR8, URZ ;  /* 0x00000008350772a4 */ /* 0x000fc8000f8e023f */
[----:B------:R-:W-:Y:S02]  /*1b80*/  UIMAD UR13, UR52, UR9, UR7 ;  /* 0x00000009340d72a4 */ /* 0x000fe4000f8e0207 */
[----:B------:R-:W-:Y:S02]  /*1b90*/  UIMAD.WIDE.U32 UR8, UR52, UR8, URZ ;  /* 0x00000008340872a5 */ /* 0x000fe4000f8e003f */
[----:B------:R-:W-:Y:S02]  /*1ba0*/  USEL UR15, UR15, URZ, UP6 ;  /* 0x0000003f0f0f7287 */ /* 0x000fe4000b000000 */
[----:B------:R-:W-:Y:S01]  /*1bb0*/  UIADD3 UR13, UR9, UR13, URZ ;  /* 0x0000000d090d7290 */ /* 0x000fe2000fffe03f */
[----:B----4-:R5:W1:Y:S08]  /*1bc0*/  R2UR UR38, R0 ;  /* 0x00000000002673c2 */ /* 0x010a7000000e0000 */
[----:B---3--:R3:W4:Y:S01]  /*1bd0*/  R2UR UR39, R3 ;  /* 0x00000000032773c2 */ /* 0x00872200000e0000 */
[----:B-----5:R-:W-:-:S04]  /*1be0*/  IMAD.MOV R0, RZ, RZ, -R5 ;  /* 0x000000ffff007224 */ /* 0x020fc800078e0a05 */
[----:B------:R-:W-:Y:S01]  /*1bf0*/  IMAD R0, R0, R6, RZ ;  /* 0x0000000600007224 */ /* 0x000fe200078e02ff */
[----:B---3--:R-:W-:-:S03]  /*1c00*/  IABS R3, UR54 ;  /* 0x0000003600037c13 */ /* 0x008fc60008000000 */
        /* <DEDUP_REMOVED lines=9> */
[----:B--2---:R-:W-:Y:S01]  /*1ca0*/  ISETP.LE.AND P1, PT, RZ, UR11, PT ;  /* 0x0000000bff007c0c */ /* 0x004fe2000bf23270 */
[----:B----4-:R-:W-:-:S10]  /*1cb0*/  @UP5 USEL UR7, UR39, UR4, !UP2 ;  /* 0x0000000427075287 */ /* 0x010fd4000d000000 */
[----:B------:R-:W-:Y:S01]  /*1cc0*/  @P3 IADD3 R4, R4, 0x1, RZ ;  /* 0x0000000104043810 */ /* 0x000fe20007ffe0ff */
[----:B------:R-:W-:-:S04]  /*1cd0*/  ULDC UR11, c[0x0][0x234] ;  /* 0x00008d00000b7ab9 */ /* 0x000fc80000000800 */
[----:B------:R-:W-:Y:S01]  /*1ce0*/  @!P1 IMAD.MOV R4, RZ, RZ, -R4 ;  /* 0x000000ffff049224 */ /* 0x000fe200078e0a04 */
[----:B------:R-:W-:Y:S01]  /*1cf0*/  PLOP3.LUT P1, PT, PT, PT, UP5, 0x80, 0x0 ;  /* 0x000000000000781c */ /* 0x000fe20003f2f058 */
[----:B------:R-:W-:Y:S01]  /*1d00*/  @UP5 UIMAD UR11, UR54, UR11, UR7 ;  /* 0x0000000b360b52a4 */ /* 0x000fe2000f8e0207 */
[----:B------:R-:W-:Y:S01]  /*1d10*/  @!P2 LOP3.LUT R4, RZ, c[0x0][0x1c8], RZ, 0x33, !PT ;  /* 0x00007200ff04aa12 */ /* 0x000fe200078e33ff */
[----:B------:R-:W-:-:S05]  /*1d20*/  USHF.R.S32.HI UR7, URZ, 0x1f, UR5 ;  /* 0x0000001f3f077899 */ /* 0x000fca0008011405 */
        /* <DEDUP_REMOVED lines=10> */
.L_x_142:
[----:B------:R-:W2:Y:S02]  /*1dd0*/  LDL R0, [R1+0x30] ;  /* 0x0000300001007983 */ /* 0x000ea40000100800 */
[----:B--2---:R1:W2:Y:S01]  /*1de0*/  R2UR UR4, R0 ;  /* 0x00000000000473c2 */ /* 0x0042a200000e0000 */
[----:B------:R-:W-:-:S07]  /*1df0*/  DEPBAR.LE SB1, 0x0, {2} ;  /* 0x000090040000791a */ /* 0x000fce0000000000 */
.L_x_143:
[----:B------:R-:W2:Y:S04]  /*1e00*/  LDL R3, [R1+0x18] ;  /* 0x0000180001037983 */ /* 0x000ea80000100800 */
[----:B------:R-:W3:Y:S01]  /*1e10*/  LDL R0, [R1+0x24] ;  /* 0x0000240001007983 */ /* 0x000ee20000100800 */
[----:B------:R-:W-:Y:S01]  /*1e20*/  USHF.R.S32.HI UR38, URZ, 0x1f, UR61 ;  /* 0x0000001f3f267899 */ /* 0x000fe2000801143d */
[----:B------:R-:W-:Y:S01]  /*1e30*/  IMAD.U32 R11, RZ, RZ, UR21 ;  /* 0x00000015ff0b7e24 */ /* 0x000fe2000f8e00ff */
[----:B------:R-:W-:Y:S01]  /*1e40*/  USHF.R.S32.HI UR21, URZ, 0x1f, UR54 ;  /* 0x0000001f3f157899 */ /* 0x000fe20008011436 */
[----:B------:R-:W1:Y:S01]  /*1e50*/  S2R R12, SR_TID.X ;  /* 0x00000000000c7919 */ /* 0x000e620000002100 */
[----:B------:R-:W-:Y:S01]  /*1e60*/  SHF.R.S32.HI R245, RZ, 0x1f, R244 ;  /* 0x0000001ffff57819 */ /* 0x000fe200000114f4 */
[----:B------:R-:W-:Y:S01]  /*1e70*/  IMAD.U32 R10, RZ, RZ, UR20 ;  /* 0x00000014ff0a7e24 */ /* 0x000fe2000f8e00ff */
[----:B------:R-:W-:Y:S01]  /*1e80*/  UIADD3 UR11, UR6, UR11, URZ ;  /* 0x0000000b060b7290 */ /* 0x000fe2000fffe03f */
[----:B------:R-:W-:Y:S01]  /*1e90*/  BSSY B1, `(.L_x_139) ;  /* 0x0000862000017945 */ /* 0x000fe20003800000 */
[----:B-1----:R-:W-:Y:S01]  /*1ea0*/  SHF.R.S32.HI R13, RZ, 0x1f, R12 ;  /* 0x0000001fff0d7819 */ /* 0x002fe2000001140c */
[----:B--2---:R1:W2:Y:S08]  /*1eb0*/  R2UR UR46, R3 ;  /* 0x00000000032e73c2 */ /* 0x0042b000000e0000 */
[----:B---3--:R-:W3:Y:S01]  /*1ec0*/  R2UR UR39, R0 ;  /* 0x00000000002773c2 */ /* 0x008ee200000e0000 */
[----:B-1----:R-:W-:Y:S01]  /*1ed0*/  LEA.HI R3, R13, R12, RZ, 0x2 ;  /* 0x0000000c0d037211 */ /* 0x002fe200078f10ff */
[----:B--2---:R-:W-:-:S03]  /*1ee0*/  UIADD3 UR8, UP4, UP3, UR8, UR61, UR46 ;  /* 0x0000003d08087290 */ /* 0x004fc6000fb9e02e */
[----:B------:R-:W-:Y:S01]  /*1ef0*/  SHF.R.S32.HI R3, RZ, 0x2, R3 ;  /* 0x00000002ff037819 */ /* 0x000fe20000011403 */
[----:B------:R-:W-:-:S03]  /*1f00*/  UIADD3 UR46, UP2, UP1, UR14, UR8, UR18 ;  /* 0x000000080e2e7290 */ /* 0x000fc6000f95e012 */
[----:B------:R-:W-:Y:S01]  /*1f10*/  SHF.R.S32.HI R16, RZ, 0x1f, R3 ;  /* 0x0000001fff107819 */ /* 0x000fe20000011403 */
[----:B---3--:R-:W-:Y:S01]  /*1f20*/  UIADD3.X UR8, UR13, UR38, UR39, UP4, UP3 ;  /* 0x000000260d087290 */ /* 0x008fe2000a7e6427 */
[----:B------:R-:W-:Y:S01]  /*1f30*/  IADD3 R0, P1, R3, UR6, RZ ;  /* 0x0000000603007c10 */ /* 0x000fe2000ff3e0ff */
[----:B------:R-:W-:Y:S02]  /*1f40*/  ULDC UR18, c[0x0][0x2e8] ;  /* 0x0000ba0000127ab9 */ /* 0x000fe40000000800 */
[----:B------:R-:W-:Y:S01]  /*1f50*/  UIADD3.X UR39, UR15, UR8, UR16, UP2, UP1 ;  /* 0x000000080f277290 */ /* 0x000fe200097e2410 */
[----:B------:R-:W-:Y:S01]  /*1f60*/  IADD3.X R5, R16, UR45, RZ, P1, !PT ;  /* 0x0000002d10057c10 */ /* 0x000fe20008ffe4ff */
[----:B------:R-:W-:Y:S01]  /*1f70*/  IMAD.WIDE.U32 R6, R0, c[0x0][0x190], R244 ;  /* 0x0000640000067a25 */ /* 0x000fe200078e00f4 */
[----:B------:R-:W-:Y:S02]  /*1f80*/  ULDC.64 UR8, c[0x0][0x1a8] ;  /* 0x00006a0000087ab9 */ /* 0x000fe40000000a00 */
[----:B------:R-:W-:Y:S01]  /*1f90*/  UIMAD UR8, UR21, UR8, URZ ;  /* 0x00000008150872a4 */ /* 0x000fe2000f8e023f */
[----:B------:R-:W-:Y:S01]  /*1fa0*/  IMAD R5, R5, c[0x0][0x190], RZ ;  /* 0x0000640005057a24 */ /* 0x000fe200078e02ff */
[----:B------:R-:W-:-:S02]  /*1fb0*/  IADD3 R8, P1, R6, UR55, RZ ;  /* 0x0000003706087c10 */ /* 0x000fc4000ff3e0ff */
[----:B------:R-:W-:Y:S01]  /*1fc0*/  UIMAD UR38, UR54, UR9, UR8 ;  /* 0x00000009362672a4 */ /* 0x000fe2000f8e0208 */
[----:B------:R-:W-:Y:S02]  /*1fd0*/  IMAD R0, R0, c[0x0][0x194], R5 ;  /* 0x0000650000007a24 */ /* 0x000fe400078e0205 */
[----:B------:R-:W-:Y:S01]  /*1fe0*/  ULDC.64 UR8, c[0x0][0x378] ;  /* 0x0000de0000087ab9 */ /* 0x000fe20000000a00 */
[----:B------:R-:W-:Y:S01]  /*1ff0*/  IMAD.U32 R5, RZ, RZ, UR6 ;  /* 0x00000006ff057e24 */ /* 0x000fe2000f8e00ff */
[----:B------:R-:W-:Y:S01]  /*2000*/  UIMAD UR8, UR21, UR8, URZ ;  /* 0x00000008150872a4 */ /* 0x000fe2000f8e023f */
[----:B------:R-:W-:Y:S02]  /*2010*/  IADD3.X R9, R7, UR51, R0, P1, !PT ;  /* 0x0000003307097c10 */ /* 0x000fe40008ffe400 */
[----:B------:R-:W-:Y:S01]  /*2020*/  LEA.HI R0, R13, R12, RZ, 0x5 ;  /* 0x0000000c0d007211 */ /* 0x000fe200078f28ff */
[----:B------:R-:W-:Y:S01]  /*2030*/  UIMAD UR15, UR54, UR9, UR8 ;  /* 0x00000009360f72a4 */ /* 0x000fe2000f8e0208 */
[----:B------:R-:W-:Y:S01]  /*2040*/  IADD3 R6, P1, R244, UR41, RZ ;  /* 0x00000029f4067c10 */ /* 0x000fe2000ff3e0ff */
[----:B------:R-:W-:Y:S01]  /*2050*/  ULDC.64 UR20, c[0x0][0x3c8] ;  /* 0x0000f20000147ab9 */ /* 0x000fe20000000a00 */
[----:B------:R-:W-:Y:S01]  /*2060*/  LOP3.LUT R14, R0, 0xffffffe0, RZ, 0xc0, !PT ;  /* 0xffffffe0000e7812 */ /* 0x000fe200078ec0ff */
[----:B------:R-:W-:Y:S01]  /*2070*/  ULDC.64 UR8, c[0x0][0x370] ;  /* 0x0000dc0000087ab9 */ /* 0x000fe20000000a00 */
[----:B------:R-:W-:Y:S01]  /*2080*/  SHF.R.S32.HI R0, RZ, 0x5, R0 ;  /* 0x00000005ff007819 */ /* 0x000fe20000011400 */
[----:B------:R-:W-:Y:S01]  /*2090*/  UIMAD UR8, UR45, UR8, URZ ;  /* 0x000000082d0872a4 */ /* 0x000fe2000f8e023f */
[----:B------:R-:W-:Y:S01]  /*20a0*/  IADD3.X R7, R245, UR44, RZ, P1, !PT ;  /* 0x0000002cf5077c10 */ /* 0x000fe20008ffe4ff */
[----:B------:R-:W-:Y:S01]  /*20b0*/  IMAD.IADD R14, R12, 0x1, -R14 ;  /* 0x000000010c0e7824 */ /* 0x000fe200078e0a0e */
[----:B------:R-:W-:-:S02]  /*20c0*/  UMOV UR45, 0x4 ;  /* 0x00000004002d7882 */ /* 0x000fc40000000000 */
[----:B------:R-:W-:Y:S01]  /*20d0*/  UIMAD UR14, UR6, UR9, UR8 ;  /* 0x00000009060e72a4 */ /* 0x000fe2000f8e0208 */
[----:B------:R-:W-:Y:S01]  /*20e0*/  IMAD R0, R0, UR60, R14 ;  /* 0x0000003c00007c24 */ /* 0x000fe2000f8e020e */
[----:B------:R-:W-:Y:S01]  /*20f0*/  UIADD3 UR8, UR6, UR4, URZ ;  /* 0x0000000406087290 */ /* 0x000fe2000fffe03f */
[----:B------:R-:W-:Y:S01]  /*2100*/  IMAD.WIDE.U32 R6, R5, c[0x0][0x370], R6 ;  /* 0x0000dc0005067a25 */ /* 0x000fe200078e0006 */
[----:B------:R-:W-:Y:S02]  /*2110*/  UIADD3 UR4, -UR10, UR17, UR5 ;  /* 0x000000110a047290 */ /* 0x000fe4000fffe105 */
[----:B------:R-:W-:Y:S01]  /*2120*/  UIMAD.WIDE UR8, UR8, UR45, UR20 ;  /* 0x0000002d080872a5 */ /* 0x000fe2000f8e0214 */
[----:B------:R1:W2:Y:S01]  /*2130*/  R2UR UR20, R10 ;  /* 0x000000000a1473c2 */ /* 0x0002a200000e0000 */
[----:B------:R-:W-:Y:S01]  /*2140*/  UIADD3 UR4, UR4, -UR18, URZ ;  /* 0x8000001204047290 */ /* 0x000fe2000fffe03f */
[----:B------:R-:W-:-:S03]  /*2150*/  IADD3 R7, R7, UR14, RZ ;  /* 0x0000000e07077c10 */ /* 0x000fc6000fffe0ff */
[----:B------:R-:W-:Y:S02]  /*2160*/  USHF.R.S32.HI UR18, URZ, 0x1f, UR4 ;  /* 0x0000001f3f127899 */ /* 0x000fe40008011404 */
[----:B------:R-:W-:Y:S01]  /*2170*/  UMOV UR16, UR8 ;  /* 0x0000000800107c82 */ /* 0x000fe20008000000 */
[----:B------:R3:W4:Y:S01]  /*2180*/  R2UR UR21, R11 ;  /* 0x000000000b1573c2 */ /* 0x00072200000e0000 */
[----:B------:R-:W-:Y:S02]  /*2190*/  ULEA.HI UR18, UR18, UR4, URZ, 0x7 ;  /* 0x0000000412127291 */ /* 0x000fe4000f8f383f */
[----:B------:R-:W-:Y:S02]  /*21a0*/  UMOV UR13, UR9 ;  /* 0x00000009000d7c82 */ /* 0x000fe40008000000 */
[----:B------:R-:W-:Y:S02]  /*21b0*/  USHF.R.S32.HI UR18, URZ, 0x7, UR18 ;  /* 0x000000073f127899 */ /* 0x000fe40008011412 */
[----:B------:R-:W-:-:S02]  /*21c0*/  UIADD3 UR8, UR50, -0x1, URZ ;  /* 0xffffffff32087890 */ /* 0x000fc4000fffe03f */
[----:B------:R-:W-:-:S04]  /*21d0*/  UISETP.LT.AND UP1, UPT, URZ, UR18, UPT ;  /* 0x000000123f00728c */ /* 0x000fc8000bf21270 */
[----:B------:R-:W-:Y:S01]  /*21e0*/  USEL UR18, URZ, UR18, !UP1 ;  /* 0x000000123f127287 */ /* 0x000fe2000c800000 */
[----:B-1----:R-:W-:-:S03]  /*21f0*/  IADD3 R10, P1, R0, UR46, RZ ;  /* 0x0000002e000a7c10 */ /* 0x002fc6000ff3e0ff */
[----:B------:R-:W-:Y:S01]  /*2200*/  UISETP.GT.AND UP1, UPT, UR50, UR18, UPT ;  /* 0x000000123200728c */ /* 0x000fe2000bf24270 */
[----:B------:R-:W-:Y:S01]  /*2210*/  LEA.HI.X.SX32 R240, R0, UR39, 0x1, P1 ;  /* 0x0000002700f07c11 */ /* 0x000fe200088f0eff */
[----:B------:R-:W-:Y:S01]  /*2220*/  IMAD.U32 R0, RZ, RZ, UR54 ;  /* 0x00000036ff007e24 */ /* 0x000fe2000f8e00ff */
[----:B------:R-:W-:-:S03]  /*2230*/  LEA R241, P1, R10, c[0x0][0x350], 0x2 ;  /* 0x0000d4000af17a11 */ /* 0x000fc600078210ff */
[----:B------:R-:W-:Y:S01]  /*2240*/  IMAD.WIDE.U32 R6, R0, c[0x0][0x378], R6 ;  /* 0x0000de0000067a25 */ /* 0x000fe200078e0006 */
[----:B------:R-:W-:Y:S02]  /*2250*/  LEA.HI.X R240, R10, c[0x0][0x354], R240, 0x2, P1 ;  /* 0x0000d5000af07a11 */ /* 0x000fe400008f14f0 */
[----:B------:R-:W-:Y:S01]  /*2260*/  PLOP3.LUT P1, PT, PT, PT, UP1, 0x80, 0x0 ;  /* 0x000000000000781c */ /* 0x000fe20003f2f018 */
[----:B------:R-:W-:Y:S01]  /*2270*/  IMAD.WIDE.U32 R8, R0, c[0x0][0x1a8], R8 ;  /* 0x00006a0000087a25 */ /* 0x000fe200078e0008 */
[----:B------:R-:W-:Y:S01]  /*2280*/  IADD3 R7, R7, UR15, RZ ;  /* 0x0000000f07077c10 */ /* 0x000fe2000fffe0ff */
[----:B------:R-:W-:Y:S02]  /*2290*/  ULDC.64 UR14, c[0x0][0x200] ;  /* 0x00008000000e7ab9 */ /* 0x000fe40000000a00 */
[----:B------:R-:W-:Y:S01]  /*22a0*/  IMAD R0, R16, c[0x0][0x370], RZ ;  /* 0x0000dc0010007a24 */ /* 0x000fe200078e02ff */
[----:B------:R-:W-:Y:S01]  /*22b0*/  IADD3 R5, R9, UR38, RZ ;  /* 0x0000002609057c10 */ /* 0x000fe2000fffe0ff */
[----:B------:R-:W-:Y:S01]  /*22c0*/  IMAD.WIDE.U32 R6, R3, c[0x0][0x370], R6 ;  /* 0x0000dc0003067a25 */ /* 0x000fe200078e0006 */
[----:B------:R-:W-:Y:S01]  /*22d0*/  LEA R238, P3, R8, c[0x0][0x160], 0x1 ;  /* 0x0000580008ee7a11 */ /* 0x000fe200078608ff */
[----:B------:R-:W-:-:S02]  /*22e0*/  UIMAD.WIDE UR14, UR11, UR45, UR14 ;  /* 0x0000002d0b0e72a5 */ /* 0x000fc4000f8e020e */
[----:B------:R-:W-:Y:S01]  /*22f0*/  IMAD R0, R3, c[0x0][0x374], R0 ;  /* 0x0000dd0003007a24 */ /* 0x000fe200078e0200 */
[----:B------:R-:W-:Y:S02]  /*2300*/  LEA R236, P2, R6, c[0x0][0x330], 0x1 ;  /* 0x0000cc0006ec7a11 */ /* 0x000fe400078408ff */
[----:B------:R-:W-:Y:S01]  /*2310*/  LEA.HI.X R239, R8, c[0x0][0x164], R5, 0x1, P3 ;  /* 0x0000590008ef7a11 */ /* 0x000fe200018f0c05 */
[----:B------:R-:W-:-:S05]  /*2320*/  IMAD.IADD R0, R7, 0x1, R0 ;  /* 0x0000000107007824 */ /* 0x000fca00078e0200 */
[----:B------:R-:W-:Y:S01]  /*2330*/  LEA.HI.X R237, R6, c[0x0][0x334], R0, 0x1, P2 ;  /* 0x0000cd0006ed7a11 */ /* 0x000fe200010f0c00 */
[----:B--234-:R-:W-:Y:S05]  /*2340*/  @P1 BRA `(.L_x_144) ;  /* 0x0000077000001947 */ /* 0x01cfea0003800000 */
        /* <DEDUP_REMOVED lines=18> */
.L_x_145:
        /* <DEDUP_REMOVED lines=18> */
.L_x_146:
        /* <DEDUP_REMOVED lines=9> */
[----:B------:R-:W-:-:S02]  /*2620*/  IADD3 R4, P0, R4, UR11, RZ ;  /* 0x0000000b04047c10 */ /* 0x000fc4000ff1e0ff */
[----:B------:R-:W-:Y:S01]  /*2630*/  IMAD.U32 R0, RZ, RZ, UR8 ;  /* 0x00000008ff007e24 */ /* 0x000fe2000f8e00ff */
[----:B------:R-:W-:Y:S01]  /*2640*/  ULDC.64 UR8, c[0x0][0x3b8] ;  /* 0x0000ee0000087ab9 */ /* 0x000fe20000000a00 */
[----:B------:R-:W-:Y:S01]  /*2650*/  ISETP.GE.OR P1, PT, R3, UR10, P2 ;  /* 0x0000000a03007c0c */ /* 0x000fe20009726670 */
[----:B------:R-:W-:Y:S02]  /*2660*/  UIMAD UR8, UR14, UR8, URZ ;  /* 0x000000080e0872a4 */ /* 0x000fe4000f8e023f */
        /* <DEDUP_REMOVED lines=15> */
.L_x_148:
[----:B------:R-:W-:Y:S05]  /*2760*/  BSYNC B0 ;  /* 0x0000000000007941 */ /* 0x000fea0003800000 */
.L_x_147:
        /* <DEDUP_REMOVED lines=14> */
.L_x_150:
[----:B------:R-:W-:Y:S05]  /*2850*/  BSYNC B0 ;  /* 0x0000000000007941 */ /* 0x000fea0003800000 */
.L_x_149:
[----:B------:R-:W-:Y:S01]  /*2860*/  ULDC.64 UR8, c[0x0][0x3a8] ;  /* 0x0000ea0000087ab9 */ /* 0x000fe20000000a00 */
[----:B-1----:R-:W-:Y:S01]  /*2870*/  IMAD.WIDE.U32 R4, R11, c[0x0][0x3a8], R244 ;  /* 0x0000ea000b047a25 */ /* 0x002fe200078e00f4 */
[----:B------:R-:W-:Y:S01]  /*2880*/  UIMAD UR7, UR7, UR8, URZ ;  /* 0x00000008070772a4 */ /* 0x000fe2000f8e023f */
[----:B------:R-:W-:Y:S01]  /*2890*/  BSSY B0, `(.L_x_151) ;  /* 0x0000016000007945 */ /* 0x000fe20003800000 */
[----:B------:R-:W-:Y:S02]  /*28a0*/  USHF.R.S32.HI UR10, URZ, 0x1f, UR54 ;  /* 0x0000001f3f0a7899 */ /* 0x000fe40008011436 */
[----:B------:R-:W-:Y:S01]  /*28b0*/  UIMAD UR5, UR5, UR9, UR7 ;  /* 0x00000009050572a4 */ /* 0x000fe2000f8e0207 */
[----:B------:R-:W-:Y:S02]  /*28c0*/  IADD3 R4, P2, R4, UR6, RZ ;  /* 0x0000000604047c10 */ /* 0x000fe4000ff5e0ff */
[----:B------:R-:W-:-:S03]  /*28d0*/  ULDC.64 UR6, c[0x0][0x3c0] ;  /* 0x0000f00000067ab9 */ /* 0x000fc60000000a00 */
[----:B------:R-:W-:Y:S01]  /*28e0*/  IMAD.U32 R0, RZ, RZ, UR5 ;  /* 0x00000005ff007e24 */ /* 0x000fe2000f8e00ff */
[----:B------:R-:W-:-:S04]  /*28f0*/  UIMAD UR5, UR10, UR6, URZ ;  /* 0x000000060a0572a4 */ /* 0x000fc8000f8e023f */
[----:B------:R-:W-:Y:S01]  /*2900*/  IADD3.X R5, R5, UR4, R0, P2, !PT ;  /* 0x0000000405057c10 */ /* 0x000fe200097fe400 */
[----:B------:R-:W-:Y:S01]  /*2910*/  UIMAD UR5, UR54, UR7, UR5 ;  /* 0x00000007360572a4 */ /* 0x000fe2000f8e0205 */
[----:B------:R-:W-:-:S05]  /*2920*/  MOV R0, UR54 ;  /* 0x0000003600007c02 */ /* 0x000fca0008000f00 */
        /* <DEDUP_REMOVED lines=12> */
.L_x_152:
[----:B------:R-:W-:Y:S05]  /*29f0*/  BSYNC B0 ;  /* 0x0000000000007941 */ /* 0x000fea0003800000 */
.L_x_151:
        /* <DEDUP_REMOVED lines=12> */
.L_x_144:
        /* <DEDUP_REMOVED lines=44> */
.L_x_155:
[----:B------:R-:W-:Y:S05]  /*2d80*/  BSYNC B0 ;  /* 0x0000000000007941 */ /* 0x000fea0003800000 */
.L_x_154:
        /* <DEDUP_REMOVED lines=21> */
.L_x_157:
[----:B------:R-:W-:Y:S05]  /*2ee0*/  BSYNC B0 ;  /* 0x0000000000007941 */ /* 0x000fea0003800000 */
.L_x_156:
        /* <DEDUP_REMOVED lines=17> */
.L_x_159:
[----:B------:R-:W-:Y:S05]  /*3000*/  BSYNC B0 ;  /* 0x0000000000007941 */ /* 0x000fea0003800000 */
.L_x_158:
        /* <DEDUP_REMOVED lines=15> */
.L_x_161:
[----:B------:R-:W-:Y:S05]  /*3100*/  BSYNC B0 ;  /* 0x0000000000007941 */ /* 0x000fea0003800000 */
.L_x_160:
        /* <DEDUP_REMOVED lines=20> */
.L_x_163:
[----:B------:R-:W-:Y:S05]  /*3250*/  BSYNC B0 ;  /* 0x0000000000007941 */ /* 0x000fea0003800000 */
.L_x_162:
        /* <DEDUP_REMOVED lines=20> */
.L_x_165:
[----:B------:R-:W-:Y:S05]  /*33a0*/  BSYNC B0 ;  /* 0x0000000000007941 */ /* 0x000fea0003800000 */
.L_x_164:
[----:B------:R-:W-:Y:S01]  /*33b0*/  ULDC.64 UR38, c[0x0][0x198] ;  /* 0x0000660000267ab9 */ /* 0x000fe20000000a00 */
[----:B---3--:R-:W-:Y:S01]  /*33c0*/  IMAD.WIDE.U32 R6, R13, c[0x0][0x198], R244 ;  /* 0x000066000d067a25 */ /* 0x008fe200078e00f4 */
[----:B------:R-:W-:Y:S01]  /*33d0*/  UIMAD UR7, UR7, UR38, URZ ;  /* 0x00000026070772a4 */ /* 0x000fe2000f8e023f */
[C---:B------:R-:W-:Y:S02]  /*33e0*/  ISETP.GE.AND P6, PT, R243.reuse, UR4, PT ;  /* 0x00000004f3007c0c */ /* 0x040fe4000bfc6270 */
[----:B------:R-:W-:Y:S01]  /*33f0*/  MOV R248, 0x7f800000 ;  /* 0x7f80000000f87802 */ /* 0x000fe20000000f00 */
[----:B------:R-:W-:Y:S01]  /*3400*/  UIMAD UR5, UR5, UR39, UR7 ;  /* 0x00000027050572a4 */ /* 0x000fe2000f8e0207 */
[----:B------:R-:W-:Y:S01]  /*3410*/  IADD3 R8, P3, R6, UR42, RZ ;  /* 0x0000002a06087c10 */ /* 0x000fe2000ff7e0ff */
[----:B------:R-:W-:Y:S01]  /*3420*/  IMAD.MOV.U32 R249, RZ, RZ, 0x7f800000 ;  /* 0x7f800000fff97424 */ /* 0x000fe200078e00ff */
[----:B------:R-:W-:Y:S01]  /*3430*/  IADD3 R6, R243, 0x40, RZ ;  /* 0x00000040f3067810 */ /* 0x000fe20007ffe0ff */
[----:B------:R-:W-:Y:S01]  /*3440*/  IMAD.MOV.U32 R247, RZ, RZ, 0x7f800000 ;  /* 0x7f800000fff77424 */ /* 0x000fe200078e00ff */
[----:B------:R-:W-:Y:S01]  /*3450*/  MOV R246, 0x7f800000 ;  /* 0x7f80000000f67802 */ /* 0x000fe20000000f00 */
[----:B------:R-:W-:Y:S01]  /*3460*/  IMAD.U32 R5, RZ, RZ, UR5 ;  /* 0x00000005ff057e24 */ /* 0x000fe2000f8e00ff */
[----:B------:R-:W-:Y:S01]  /*3470*/  ISETP.GE.AND P4, PT, R6, UR4, PT ;  /* 0x0000000406007c0c */ /* 0x000fe2000bf86270 */
[----:B------:R-:W-:Y:S01]  /*3480*/  IMAD.MOV.U32 R6, RZ, RZ, 0x4 ;  /* 0x00000004ff067424 */ /* 0x000fe200078e00ff */
[----:B------:R-:W-:-:S02]  /*3490*/  MOV R10, 0x4 ;  /* 0x00000004000a7802 */ /* 0x000fc40000000f00 */
[----:B------:R-:W-:Y:S02]  /*34a0*/  IADD3.X R9, R7, UR43, R5, P3, !PT ;  /* 0x0000002b07097c10 */ /* 0x000fe40009ffe405 */
[C---:B------:R-:W-:Y:S02]  /*34b0*/  IADD3 R7, R243.reuse, 0x8, RZ ;  /* 0x00000008f3077810 */ /* 0x040fe40007ffe0ff */
[----:B------:R-:W-:Y:S02]  /*34c0*/  IADD3 R5, R243, 0x48, RZ ;  /* 0x00000048f3057810 */ /* 0x000fe40007ffe0ff */
[----:B------:R-:W-:Y:S01]  /*34d0*/  ISETP.GE.AND P5, PT, R7, UR4, PT ;  /* 0x0000000407007c0c */ /* 0x000fe2000bfa6270 */
[----:B------:R-:W-:Y:S01]  /*34e0*/  IMAD.WIDE R6, R243, R6, UR14 ;  /* 0x0000000ef3067e25 */ /* 0x000fe2000f8e0206 */
[----:B------:R-:W-:-:S04]  /*34f0*/  ISETP.GE.AND P3, PT, R5, UR4, PT ;  /* 0x0000000405007c0c */ /* 0x000fc8000bf66270 */
[----:B------:R3:W5:Y:S04]  /*3500*/  @!P6 LDG.E R248, [R6.64] ;  /* 0x0000002406f8e981 */ /* 0x000768000c1e1900 */
[----:B------:R3:W5:Y:S04]  /*3510*/  @!P4 LDG.E R246, [R6.64+0x100] ;  /* 0x0001002406f6c981 */ /* 0x000768000c1e1900 */
[----:B------:R3:W5:Y:S01]  /*3520*/  @!P5 LDG.E R249, [R6.64+0x20] ;  /* 0x0000202406f9d981 */ /* 0x000762000c1e1900 */
[----:B------:R-:W-:-:S03]  /*3530*/  @!P3 IMAD.WIDE R10, R5, R10, UR14 ;  /* 0x0000000e050abe25 */ /* 0x000fc6000f8e020a */
[----:B------:R3:W-:Y:S04]  /*3540*/  @P2 STS [R0+0x6000], RZ ;  /* 0x006000ff00002388 */ /* 0x0007e80000000800 */
[----:B------:R3:W-:Y:S04]  /*3550*/  @P2 STS [R0+0x6004], RZ ;  /* 0x006004ff00002388 */ /* 0x0007e80000000800 */
[----:B------:R3:W-:Y:S01]  /*3560*/  @P2 STS.64 [R0+0x6008], RZ ;  /* 0x006008ff00002388 */ /* 0x0007e20000000a00 */
[----:B------:R-:W-:-:S03]  /*3570*/  IMAD R5, R15, c[0x0][0x1b0], RZ ;  /* 0x00006c000f057a24 */ /* 0x000fc600078e02ff */
[----:B------:R1:W5:Y:S01]  /*3580*/  @!P3 LDG.E R247, [R10.64] ;  /* 0x000000240af7b981 */ /* 0x000362000c1e1900 */
[----:B------:R-:W-:Y:S01]  /*3590*/  BSSY B0, `(.L_x_166) ;  /* 0x0000016000007945 */ /* 0x000fe20003800000 */
[C---:B-1----:R-:W-:Y:S02]  /*35a0*/  IMAD R10, R4.reuse, c[0x0][0x1b4], R5 ;  /* 0x00006d00040a7a24 */ /* 0x042fe400078e0205 */
[----:B------:R-:W-:-:S04]  /*35b0*/  IMAD.WIDE.U32 R4, R4, c[0x0][0x1b0], R8 ;  /* 0x00006c0004047a25 */ /* 0x000fc800078e0008 */
[----:B------:R-:W-:Y:S01]  /*35c0*/  IMAD.IADD R10, R5, 0x1, R10 ;  /* 0x00000001050a7824 */ /* 0x000fe200078e020a */
[----:B------:R-:W-:Y:S05]  /*35d0*/  @P2 BRA `(.L_x_167) ;  /* 0x0000011000002947 */ /* 0x000fea0003800000 */
[----:B---3--:R-:W-:-:S13]  /*35e0*/  ISETP.GE.AND P2, PT, R244, c[0x0][0x220], PT ;  /* 0x00008800f4007a0c */ /* 0x008fda0003f46270 */
        /* <DEDUP_REMOVED lines=16> */
.L_x_167:
[----:B---3--:R-:W-:Y:S05]  /*36f0*/  BSYNC B0 ;  /* 0x0000000000007941 */ /* 0x008fea0003800000 */
.L_x_166:
        /* <DEDUP_REMOVED lines=19> */
.L_x_169:
[----:B------:R-:W-:Y:S05]  /*3830*/  BSYNC B0 ;  /* 0x0000000000007941 */ /* 0x000fea0003800000 */
.L_x_168:
[----:B------:R-:W0:Y:S04]  /*3840*/  LDGDEPBAR ;  /* 0x00000000000079af */ /* 0x000e280000000000 */
[----:B--2---:R-:W2:Y:S04]  /*3850*/  LDL R3, [R1+0x2c] ;  /* 0x00002c0001037983 */ /* 0x004ea80000100800 */
[----:B-1-34-:R-:W3:Y:S01]  /*3860*/  LDL R0, [R1+0x1c] ;  /* 0x00001c0001007983 */ /* 0x01aee20000100800 */
[----:B------:R-:W-:Y:S02]  /*3870*/  IMAD.MOV.U32 R6, RZ, RZ, c[0x0][0x308] ;  /* 0x0000c200ff067624 */ /* 0x000fe400078e00ff */
[----:B------:R-:W-:Y:S01]  /*3880*/  IMAD.MOV.U32 R7, RZ, RZ, c[0x0][0x30c] ;  /* 0x0000c300ff077624 */ /* 0x000fe200078e00ff */
[----:B------:R-:W-:-:S04]  /*3890*/  DEPBAR.LE SB0, 0x1 ;  /* 0x000080400000791a */ /* 0x000fc80000000000 */
[----:B------:R-:W-:Y:S06]  /*38a0*/  BAR.SYNC.DEFER_BLOCKING 0x0 ;  /* 0x0000000000007b1d */ /* 0x000fec0000010000 */
[----:B------:R1:W4:Y:S04]  /*38b0*/  LDG.E.64 R4, [R6.64+0x8] ;  /* 0x0000082406047981 */ /* 0x000328000c1e1b00 */
[----:B------:R1:W2:Y:S04]  /*38c0*/  LDSM.16.M88.4 R112, [R145+0x8000] ;  /* 0x008000009170783b */ /* 0x0002a80000000200 */
[----:B------:R2:W2:Y:S04]  /*38d0*/  LDSM.16.M88.4 R116, [R145+0x8400] ;  /* 0x008400009174783b */ /* 0x0004a80000000200 */
[----:B------:R2:W2:Y:S04]  /*38e0*/  LDSM.16.M88.4 R120, [R145+0x8800] ;  /* 0x008800009178783b */ /* 0x0004a80000000200 */
[----:B------:R2:W2:Y:S04]  /*38f0*/  LDSM.16.M88.4 R124, [R145+0x8c00] ;  /* 0x008c0000917c783b */ /* 0x0004a80000000200 */
[----:B------:R2:W2:Y:S04]  /*3900*/  LDSM.16.M88.4 R128, [R146+0x8000] ;  /* 0x008000009280783b */ /* 0x0004a80000000200 */
[----:B------:R2:W2:Y:S04]  /*3910*/  LDSM.16.M88.4 R132, [R146+0x8400] ;  /* 0x008400009284783b */ /* 0x0004a80000000200 */
[----:B-1----:R-:W4:Y:S04]  /*3920*/  LDG.E.64 R6, [R6.64] ;  /* 0x0000002406067981 */ /* 0x002f28000c1e1b00 */
[----:B------:R1:W1:Y:S04]  /*3930*/  LDSM.16.M88.4 R136, [R146+0x8800] ;  /* 0x008800009288783b */ /* 0x0002680000000200 */
[----:B------:R1:W1:Y:S01]  /*3940*/  LDSM.16.M88.4 R140, [R146+0x8c00] ;  /* 0x008c0000928c783b */ /* 0x0002620000000200 */
[----:B------:R-:W-:Y:S01]  /*3950*/  IMAD.SHL.U32 R150, R158, 0x2, RZ ;  /* 0x000000029e967824 */ /* 0x000fe200078e00ff */
[----:B------:R-:W-:Y:S01]  /*3960*/  CS2R R94, SRZ ;  /* 0x00000000005e7805 */ /* 0x000fe2000001ff00 */
[----:B------:R-:W-:Y:S01]  /*3970*/  IMAD.MOV.U32 R242, RZ, RZ, R227 ;  /* 0x000000fffff27224 */ /* 0x000fe200078e00e3 */
        /* <DEDUP_REMOVED lines=15> */
[----:B------:R-:W-:Y:S01]  /*3a70*/  IADD3 R151, R150, R153, RZ ;  /* 0x0000009996977210 */ /* 0x000fe20007ffe0ff */
[----:B--2---:R-:W4:Y:S08]  /*3a80*/  R2UR UR5, R3 ;  /* 0x00000000030573c2 */ /* 0x004f3000000e0000 */
[----:B---3--:R2:W3:Y:S02]  /*3a90*/  R2UR UR4, R0 ;  /* 0x00000000000473c2 */ /* 0x0084e400000e0000 */
[----:B--2---:R-:W-:-:S02]  /*3aa0*/  SHF.R.S32.HI R0, RZ, 0x1f, R14 ;  /* 0x0000001fff007819 */ /* 0x004fc4000001140e */
[----:B----4-:R-:W-:-:S04]  /*3ab0*/  IADD3 R250, P2, P1, R4, UR5, R14 ;  /* 0x0000000504fa7c10 */ /* 0x010fc8000f95e00e */
[----:B---3--:R-:W-:-:S05]  /*3ac0*/  IADD3.X R4, R5, UR4, R0, P2, P1 ;  /* 0x0000000405047c10 */ /* 0x008fca00097e2400 */
[----:B------:R2:W-:Y:S01]  /*3ad0*/  STL [R1], R4 ;  /* 0x0000000401007387 */ /* 0x0005e20000100800 */
[----:B------:R-:W-:Y:S02]  /*3ae0*/  IADD3 R3, R158, 0x1000, RZ ;  /* 0x000010009e037810 */ /* 0x000fe40007ffe0ff */
[----:B------:R-:W-:Y:S01]  /*3af0*/  IADD3 R0, R152, 0x1000, RZ ;  /* 0x0000100098007810 */ /* 0x000fe20007ffe0ff */
[----:B------:R2:W3:Y:S08]  /*3b00*/  R2UR UR9, R7 ;  /* 0x00000000070973c2 */ /* 0x0004f000000e0000 */
[----:B------:R2:W4:Y:S01]  /*3b10*/  R2UR UR11, R6 ;  /* 0x00000000060b73c2 */ /* 0x00052200000e0000 */
[----:B------:R-:W-:-:S02]  /*3b20*/  SEL R3, R3, R158, !P0 ;  /* 0x0000009e03037207 */ /* 0x000fc40004000000 */
[----:B------:R-:W-:Y:S01]  /*3b30*/  SEL R0, R0, R152, !P0 ;  /* 0x0000009800007207 */ /* 0x000fe20004000000 */
[----:B------:R-:W-:Y:S01]  /*3b40*/  IMAD.WIDE.U32 R250, R250, -0x2daee0ad, RZ ;  /* 0xd2511f53fafa7825 */ /* 0x000fe200078e00ff */
[----:B------:R-:W-:-:S03]  /*3b50*/  SHF.L.U32 R144, R3, 0x1, RZ ;  /* 0x0000000103907819 */ /* 0x000fc600000006ff */
[----:B-1234-:R-:W-:Y:S02]  /*3b60*/  IMAD.SHL.U32 R3, R0, 0x2, RZ ;  /* 0x0000000200037824 */ /* 0x01efe400078e00ff */
.L_x_172:
[----:B-----5:R-:W-:Y:S01]  /*3b70*/  FSETP.NEU.FTZ.AND P0, PT, R248, -INF , PT ;  /* 0xff800000f800780b */ /* 0x020fe20003f1d000 */
[----:B------:R-:W2:Y:S01]  /*3b80*/  LDL R4, [R1+0x8] ;  /* 0x0000080001047983 */ /* 0x000ea20000100800 */
[----:B------:R-:W-:Y:S01]  /*3b90*/  IMAD.U32 R0, RZ, RZ, UR12 ;  /* 0x0000000cff007e24 */ /* 0x000fe2000f8e00ff */
[----:B------:R-:W-:Y:S01]  /*3ba0*/  UIADD3 UR4, UR9, -0x4498517b, URZ ;  /* 0xbb67ae8509047890 */ /* 0x000fe2000fffe03f */
[----:B------:R-:W-:Y:S01]  /*3bb0*/  IMAD.U32 R6, RZ, RZ, UR8 ;  /* 0x00000008ff067e24 */ /* 0x000fe2000f8e00ff */
[----:B------:R-:W3:Y:S01]  /*3bc0*/  LDL R9, [R1] ;  /* 0x0000000001097983 */ /* 0x000ee20000100800 */
[----:B------:R-:W-:Y:S01]  /*3bd0*/  IMAD R0, R0, 0x2, R252 ;  /* 0x0000000200007824 */ /* 0x000fe200078e02fc */
[----:B------:R-:W-:Y:S01]  /*3be0*/  USHF.L.U32 UR6, UR12, 0x7, URZ ;  /* 0x000000070c067899 */ /* 0x000fe2000800063f */
[----:B------:R-:W-:Y:S01]  /*3bf0*/  IMAD.U32 R160, RZ, RZ, UR12 ;  /* 0x0000000cffa07e24 */ /* 0x000fe2000f8e00ff */
[----:B------:R-:W-:Y:S01]  /*3c00*/  LOP3.LUT R12, R250, UR4, RZ, 0x3c, !PT ;  /* 0x00000004fa0c7c12 */ /* 0x000fe2000f8e3cff */
[----:B------:R-:W-:Y:S01]  /*3c10*/  IMAD.SHL.U32 R0, R0, 0x2, RZ ;  /* 0x0000000200007824 */ /* 0x000fe200078e00ff */
[----:B------:R-:W0:Y:S01]  /*3c20*/  LDGDEPBAR ;  /* 0x00000000000079af */ /* 0x000e220000000000 */
[----:B------:R-:W-:Y:S01]  /*3c30*/  FMUL.FTZ R164, R248, 1.4426950216293334961 ;  /* 0x3fb8aa3bf8a47820 */ /* 0x000fe20000410000 */
[----:B------:R-:W-:Y:S01]  /*3c40*/  UIADD3 UR4, UR11, -0x61c88647, URZ ;  /* 0x9e3779b90b047890 */ /* 0x000fe2000fffe03f */
[----:B------:R-:W-:Y:S01]  /*3c50*/  FMUL.FTZ R162, R249, 1.4426950216293334961 ;  /* 0x3fb8aa3bf9a27820 */ /* 0x000fe20000410000 */
[C---:B------:R-:W-:Y:S01]  /*3c60*/  LOP3.LUT R8, R251.reuse, UR9, R0, 0x96, !PT ;  /* 0x00000009fb087c12 */ /* 0x040fe2000f8e9600 */
[----:B------:R-:W-:Y:S01]  /*3c70*/  FMUL.FTZ R161, R246, 1.4426950216293334961 ;  /* 0x3fb8aa3bf6a17820 */ /* 0x000fe20000410000 */
[----:B------:R-:W-:Y:S01]  /*3c80*/  FSEL R164, R164, RZ, P0 ;  /* 0x000000ffa4a47208 */ /* 0x000fe20000000000 */
[----:B------:R-:W-:Y:S02]  /*3c90*/  UISETP.GT.AND UP2, UPT, UR8, UR18, UPT ;  /* 0x000000120800728c */ /* 0x000fe4000bf44270 */
[----:B------:R-:W-:Y:S01]  /*3ca0*/  IMAD.WIDE.U32 R22, R8, -0x326172a9, RZ ;  /* 0xcd9e8d5708167825 */ /* 0x000fe200078e00ff */
[----:B------:R-:W-:Y:S04]  /*3cb0*/  DEPBAR.LE SB0, 0x0 ;  /* 0x000080000000791a */ /* 0x000fe80000000000 */
[----:B------:R-:W-:Y:S08]  /*3cc0*/  BAR.SYNC.DEFER_BLOCKING 0x0 ;  /* 0x0000000000007b1d */ /* 0x000ff00000010000 */
[----:B------:R-:W-:Y:S08]  /*3cd0*/  LDSM.16.M88.4 R64, [R144] ;  /* 0x000000009040783b */ /* 0x000ff00000000200 */
[----:B------:R-:W-:Y:S08]  /*3ce0*/  LDSM.16.M88.4 R60, [R144+0x1000] ;  /* 0x00100000903c783b */ /* 0x000ff00000000200 */
[----:B------:R-:W-:Y:S08]  /*3cf0*/  LDSM.16.M88.4 R48, [R145+0x6800] ;  /* 0x006800009130783b */ /* 0x000ff00000000200 */
[----:B------:R-:W-:Y:S08]  /*3d00*/  LDSM.16.M88.4 R100, [R145+0x6c00] ;  /* 0x006c00009164783b */ /* 0x000ff00000000200 */
[----:B------:R-:W-:Y:S01]  /*3d10*/  LDSM.16.M88.4 R108, [R146+0x6000] ;  /* 0x00600000926c783b */ /* 0x000fe20000000200 */
[----:B--2---:R-:W-:Y:S01]  /*3d20*/  IMAD R6, R6, 0x8, R4 ;  /* 0x0000000806067824 */ /* 0x004fe200078e0204 */
[----:B------:R-:W-:Y:S04]  /*3d30*/  IADD3 R4, R0, 0x1, RZ ;  /* 0x0000000100047810 */ /* 0x000fe80007ffe0ff */
[C---:B------:R-:W-:Y:S01]  /*3d40*/  IADD3 R5, R6.reuse, 0x4, RZ ;  /* 0x0000000406057810 */ /* 0x040fe20007ffe0ff */
[----:B------:R-:W-:Y:S01]  /*3d50*/  IMAD.WIDE.U32 R6, R6, -0x326172a9, RZ ;  /* 0xcd9e8d5706067825 */ /* 0x000fe200078e00ff */
[----:B------:R-:W-:Y:S03]  /*3d60*/  LOP3.LUT R0, R251, UR9, R4, 0x96, !PT ;  /* 0x00000009fb007c12 */ /* 0x000fe6000f8e9604 */
[----:B------:R-:W-:Y:S01]  /*3d70*/  IMAD.WIDE.U32 R4, R5, -0x326172a9, RZ ;  /* 0xcd9e8d5705047825 */ /* 0x000fe200078e00ff */
[----:B------:R-:W-:Y:S03]  /*3d80*/  LOP3.LUT R18, R23, UR4, R6, 0x96, !PT ;  /* 0x0000000417127c12 */ /* 0x000fe6000f8e9606 */
[----:B------:R-:W-:Y:S01]  /*3d90*/  IMAD.WIDE.U32 R20, R0, -0x326172a9, RZ ;  /* 0xcd9e8d5700147825 */ /* 0x000fe200078e00ff */
[----:B---3--:R-:W-:Y:S02]  /*3da0*/  LOP3.LUT R0, R9, UR11, RZ, 0x3c, !PT ;  /* 0x0000000b09007c12 */ /* 0x008fe4000f8e3cff */
[----:B------:R-:W-:Y:S01]  /*3db0*/  LOP3.LUT R14, R23, UR4, R4, 0x96, !PT ;  /* 0x00000004170e7c12 */ /* 0x000fe2000f8e9604 */
[----:B------:R-:W-:Y:S01]  /*3dc0*/  IMAD.WIDE.U32 R18, R18, -0x2daee0ad, RZ ;  /* 0xd2511f5312127825 */ /* 0x000fe200078e00ff */
[-C--:B------:R-:W-:Y:S02]  /*3dd0*/  LOP3.LUT R10, R7, R0.reuse, RZ, 0x3c, !PT ;  /* 0x00000000070a7212 */ /* 0x080fe400078e3cff */
[----:B------:R-:W-:Y:S01]  /*3de0*/  LOP3.LUT R8, R5, R0, RZ, 0x3c, !PT ;  /* 0x0000000005087212 */ /* 0x000fe200078e3cff */
[----:B------:R-:W-:Y:S01]  /*3df0*/  IMAD.WIDE.U32 R14, R14, -0x2daee0ad, RZ ;  /* 0xd2511f530e0e7825 */ /* 0x000fe200078e00ff */
[C---:B------:R-:W-:Y:S02]  /*3e00*/  LOP3.LUT R16, R21.reuse, UR4, R6, 0x96, !PT ;  /* 0x0000000415107c12 */ /* 0x040fe4000f8e9606 */
[----:B------:R-:W-:Y:S01]  /*3e10*/  LOP3.LUT R13, R21, UR4, R4, 0x96, !PT ;  /* 0x00000004150d7c12 */ /* 0x000fe2000f8e9604 */
[----:B------:R-:W-:Y:S01]  /*3e20*/  IMAD.WIDE.U32 R10, R10, -0x2daee0ad, RZ ;  /* 0xd2511f530a0a7825 */ /* 0x000fe200078e00ff */
[----:B------:R-:W-:Y:S03]  /*3e30*/  UIADD3 UR4, UR11, 0x3c6ef372, URZ ;  /* 0x3c6ef3720b047890 */ /* 0x000fe6000fffe03f */
[----:B------:R-:W-:Y:S01]  /*3e40*/  IMAD.WIDE.U32 R8, R8, -0x2daee0ad, RZ ;  /* 0xd2511f5308087825 */ /* 0x000fe200078e00ff */
[----:B------:R-:W-:Y:S03]  /*3e50*/  LOP3.LUT R6, R12, R11, RZ, 0x3c, !PT ;  /* 0x0000000b0c067212 */ /* 0x000fe600078e3cff */
[----:B------:R-:W-:Y:S01]  /*3e60*/  IMAD.WIDE.U32 R16, R16, -0x2daee0ad, RZ ;  /* 0xd2511f5310107825 */ /* 0x000fe200078e00ff */
[----:B------:R-:W-:Y:S03]  /*3e70*/  LOP3.LUT R4, R12, R9, RZ, 0x3c, !PT ;  /* 0x000000090c047212 */ /* 0x000fe600078e3cff */
[----:B------:R-:W-:Y:S04]  /*3e80*/  IMAD.WIDE.U32 R6, R6, -0x326172a9, RZ ;  /* 0xcd9e8d5706067825 */ /* 0x000fe800078e00ff */
[----:B------:R-:W-:Y:S01]  /*3e90*/  IMAD.WIDE.U32 R4, R4, -0x326172a9, RZ ;  /* 0xcd9e8d5704047825 */ /* 0x000fe200078e00ff */
[C---:B------:R-:W-:Y:S02]  /*3ea0*/  LOP3.LUT R26, R7.reuse, UR4, R22, 0x96, !PT ;  /* 0x00000004071a7c12 */ /* 0x040fe4000f8e9616 */
[----:B------:R-:W-:Y:S01]  /*3eb0*/  LOP3.LUT R24, R7, UR4, R20, 0x96, !PT ;  /* 0x0000000407187c12 */ /* 0x000fe2000f8e9614 */
[----:B------:R-:W-:Y:S01]  /*3ec0*/  IMAD.WIDE.U32 R12, R13, -0x2daee0ad, RZ ;  /* 0xd2511f530d0c7825 */ /* 0x000fe200078e00ff */
[C---:B------:R-:W-:Y:S02]  /*3ed0*/  LOP3.LUT R22, R5.reuse, UR4, R22, 0x96, !PT ;  /* 0x0000000405167c12 */ /* 0x040fe4000f8e9616 */
[----:B------:R-:W-:Y:S01]  /*3ee0*/  LOP3.LUT R20, R5, UR4, R20, 0x96, !PT ;  /* 0x0000000405147c12 */ /* 0x000fe2000f8e9614 */
[----:B------:R-:W-:Y:S01]  /*3ef0*/  UIADD3 UR4, UR9, 0x76cf5d0a, URZ ;  /* 0x76cf5d0a09047890 */ /* 0x000fe2000fffe03f */
[----:B------:R-:W-:Y:S04]  /*3f00*/  IMAD.WIDE.U32 R26, R26, -0x2daee0ad, RZ ;  /* 0xd2511f531a1a7825 */ /* 0x000fe800078e00ff */
[----:B------:R-:W-:Y:S01]  /*3f10*/  IMAD.WIDE.U32 R24, R24, -0x2daee0ad, RZ ;  /* 0xd2511f5318187825 */ /* 0x000fe200078e00ff */
[--C-:B------:R-:W-:Y:S02]  /*3f20*/  LOP3.LUT R0, R19, UR4, R10.reuse, 0x96, !PT ;  /* 0x0000000413007c12 */ /* 0x100fe4000f8e960a */
[----:B------:R-:W-:Y:S01]  /*3f30*/  LOP3.LUT R5, R17, UR4, R10, 0x96, !PT ;  /* 0x0000000411057c12 */ /* 0x000fe2000f8e960a */
[----:B------:R-:W-:Y:S01]  /*3f40*/  IMAD.WIDE.U32 R22, R22, -0x2daee0ad, RZ ;  /* 0xd2511f5316167825 */ /* 0x000fe200078e00ff */
[--C-:B------:R-:W-:Y:S02]  /*3f50*/  LOP3.LUT R10, R15, UR4, R8.reuse, 0x96, !PT ;  /* 0x000000040f0a7c12 */ /* 0x100fe4000f8e9608 */
[----:B------:R-:W-:Y:S01]  /*3f60*/  LOP3.LUT R8, R13, UR4, R8, 0x96, !PT ;  /* 0x000000040d087c12 */ /* 0x000fe2000f8e9608 */
[----:B------:R-:W-:Y:S01]  /*3f70*/  UIADD3 UR4, UR9, 0x32370b8f, URZ ;  /* 0x32370b8f09047890 */ /* 0x000fe2000fffe03f */
[----:B------:R-:W-:Y:S04]  /*3f80*/  IMAD.WIDE.U32 R20, R20, -0x2daee0ad, RZ ;  /* 0xd2511f5314147825 */ /* 0x000fe800078e00ff */
[----:B------:R-:W-:Y:S01]  /*3f90*/  IMAD.WIDE.U32 R10, R10, -0x326172a9, RZ ;  /* 0xcd9e8d570a0a7825 */ /* 0x000fe200078e00ff */
[----:B------:R-:W-:Y:S02]  /*3fa0*/  LOP3.LUT R34, R27, UR4, R18, 0x96, !PT ;  /* 0x000000041b227c12 */ /* 0x000fe4000f8e9612 */
[----:B------:R-:W-:Y:S01]  /*3fb0*/  LOP3.LUT R32, R25, UR4, R16, 0x96, !PT ;  /* 0x0000000419207c12 */ /* 0x000fe2000f8e9610 */
[----:B------:R-:W-:Y:S01]  /*3fc0*/  IMAD.WIDE.U32 R8, R8, -0x326172a9, RZ ;  /* 0xcd9e8d5708087825 */ /* 0x000fe200078e00ff */
[----:B------:R-:W-:Y:S02]  /*3fd0*/  LOP3.LUT R30, R23, UR4, R14, 0x96, !PT ;  /* 0x00000004171e7c12 */ /* 0x000fe4000f8e960e */
[----:B------:R-:W-:Y:S01]  /*3fe0*/  LOP3.LUT R28, R21, UR4, R12, 0x96, !PT ;  /* 0x00000004151c7c12 */ /* 0x000fe2000f8e960c */
[----:B------:R-:W-:Y:S01]  /*3ff0*/  UIADD3 UR4, UR11, -0x255992d5, URZ ;  /* 0xdaa66d2b0b047890 */ /* 0x000fe2000fffe03f */
[----:B------:R-:W-:Y:S04]  /*4000*/  IMAD.WIDE.U32 R14, R0, -0x326172a9, RZ ;  /* 0xcd9e8d57000e7825 */ /* 0x000fe800078e00ff */
[----:B------:R-:W-:Y:S01]  /*4010*/  IMAD.WIDE.U32 R12, R5, -0x326172a9, RZ ;  /* 0xcd9e8d57050c7825 */ /* 0x000fe200078e00ff */
[--C-:B------:R-:W-:Y:S03]  /*4020*/  LOP3.LUT R0, R15, UR4, R6.reuse, 0x96, !PT ;  /* 0x000000040f007c12 */ /* 0x100fe6000f8e9606 */
[----:B------:R-:W-:Y:S01]  /*4030*/  IMAD.WIDE.U32 R34, R34, -0x326172a9, RZ ;  /* 0xcd9e8d5722227825 */ /* 0x000fe200078e00ff */
[----:B------:R-:W-:Y:S02]  /*4040*/  LOP3.LUT R5, R13, UR4, R6, 0x96, !PT ;  /* 0x000000040d057c12 */ /* 0x000fe4000f8e9606 */
[--C-:B------:R-:W-:Y:S01]  /*4050*/  LOP3.LUT R6, R11, UR4, R4.reuse, 0x96, !PT ;  /* 0x000000040b067c12 */ /* 0x100fe2000f8e9604 */
[----:B------:R-:W-:Y:S01]  /*4060*/  IMAD.WIDE.U32 R32, R32, -0x326172a9, RZ ;  /* 0xcd9e8d5720207825 */ /* 0x000fe200078e00ff */
[----:B------:R-:W-:Y:S01]  /*4070*/  LOP3.LUT R4, R9, UR4, R4, 0x96, !PT ;  /* 0x0000000409047c12 */ /* 0x000fe2000f8e9604 */
[----:B------:R-:W-:Y:S02]  /*4080*/  UIADD3 UR4, UR11, 0x78dde6e4, URZ ;  /* 0x78dde6e40b047890 */ /* 0x000fe4000fffe03f */
[----:B------:R-:W-:Y:S04]  /*4090*/  IMAD.WIDE.U32 R30, R30, -0x326172a9, RZ ;  /* 0xcd9e8d571e1e7825 */ /* 0x000fe800078e00ff */
[----:B------:R-:W-:Y:S01]  /*40a0*/  LOP3.LUT R18, R35, UR4, R14, 0x96, !PT ;  /* 0x0000000423127c12 */ /* 0x000fe2000f8e960e */
[----:B------:R-:W-:Y:S01]  /*40b0*/  IMAD.WIDE.U32 R28, R28, -0x326172a9, RZ ;  /* 0xcd9e8d571c1c7825 */ /* 0x000fe200078e00ff */
[----:B------:R-:W-:Y:S02]  /*40c0*/  LOP3.LUT R16, R33, UR4, R12, 0x96, !PT ;  /* 0x0000000421107c12 */ /* 0x000fe4000f8e960c */
[----:B------:R-:W-:Y:S01]  /*40d0*/  LOP3.LUT R14, R31, UR4, R10, 0x96, !PT ;  /* 0x000000041f0e7c12 */ /* 0x000fe2000f8e960a */
[----:B------:R-:W-:Y:S01]  /*40e0*/  IMAD.WIDE.U32 R18, R18, -0x2daee0ad, RZ ;  /* 0xd2511f5312127825 */ /* 0x000fe200078e00ff */
[----:B------:R-:W-:Y:S01]  /*40f0*/  LOP3.LUT R12, R29, UR4, R8, 0x96, !PT ;  /* 0x000000041d0c7c12 */ /* 0x000fe2000f8e9608 */
[----:B------:R-:W-:Y:S02]  /*4100*/  UIADD3 UR4, UR9, -0x126145ec, URZ ;  /* 0xed9eba1409047890 */ /* 0x000fe4000fffe03f */
[----:B------:R-:W-:Y:S04]  /*4110*/  IMAD.WIDE.U32 R10, R0, -0x2daee0ad, RZ ;  /* 0xd2511f53000a7825 */ /* 0x000fe800078e00ff */
[----:B------:R-:W-:Y:S01]  /*4120*/  IMAD.WIDE.U32 R8, R5, -0x2daee0ad, RZ ;  /* 0xd2511f5305087825 */ /* 0x000fe200078e00ff */
[----:B------:R-:W-:Y:S03]  /*4130*/  LOP3.LUT R11, R11, UR4, R26, 0x96, !PT ;  /* 0x000000040b0b7c12 */ /* 0x000fe6000f8e961a */
[----:B------:R-:W-:Y:S01]  /*4140*/  IMAD.WIDE.U32 R6, R6, -0x2daee0ad, RZ ;  /* 0xd2511f5306067825 */ /* 0x000fe200078e00ff */
[----:B------:R-:W-:Y:S03]  /*4150*/  LOP3.LUT R9, R9, UR4, R24, 0x96, !PT ;  /* 0x0000000409097c12 */ /* 0x000fe6000f8e9618 */
[----:B------:R-:W-:Y:S01]  /*4160*/  IMAD.WIDE.U32 R4, R4, -0x2daee0ad, RZ ;  /* 0xd2511f5304047825 */ /* 0x000fe200078e00ff */
[----:B------:R-:W-:Y:S03]  /*4170*/  LOP3.LUT R7, R7, UR4, R22, 0x96, !PT ;  /* 0x0000000407077c12 */ /* 0x000fe6000f8e9616 */
[----:B------:R-:W-:Y:S01]  /*4180*/  IMAD.WIDE.U32 R16, R16, -0x2daee0ad, RZ ;  /* 0xd2511f5310107825 */ /* 0x000fe200078e00ff */
[----:B------:R-:W-:Y:S01]  /*4190*/  LOP3.LUT R5, R5, UR4, R20, 0x96, !PT ;  /* 0x0000000405057c12 */ /* 0x000fe2000f8e9614 */
[----:B------:R-:W-:Y:S02]  /*41a0*/  UIADD3 UR4, UR9, -0x56f99767, URZ ;  /* 0xa906689909047890 */ /* 0x000fe4000fffe03f */
[----:B------:R-:W-:Y:S04]  /*41b0*/  IMAD.WIDE.U32 R14, R14, -0x2daee0ad, RZ ;  /* 0xd2511f530e0e7825 */ /* 0x000fe800078e00ff */
[----:B------:R-:W-:Y:S01]  /*41c0*/  LOP3.LUT R174, R19, UR4, R10, 0x96, !PT ;  /* 0x0000000413ae7c12 */ /* 0x000fe2000f8e960a */
[----:B------:R-:W-:Y:S01]  /*41d0*/  IMAD.WIDE.U32 R12, R12, -0x2daee0ad, RZ ;  /* 0xd2511f530c0c7825 */ /* 0x000fe200078e00ff */
[----:B------:R-:W-:Y:S02]  /*41e0*/  LOP3.LUT R182, R17, UR4, R8, 0x96, !PT ;  /* 0x0000000411b67c12 */ /* 0x000fe4000f8e9608 */
[----:B------:R-:W-:Y:S01]  /*41f0*/  LOP3.LUT R180, R15, UR4, R6, 0x96, !PT ;  /* 0x000000040fb47c12 */ /* 0x000fe2000f8e9606 */
[----:B------:R-:W-:Y:S01]  /*4200*/  IMAD.IADD R0, R153, 0x1, R144 ;  /* 0x0000000199007824 */ /* 0x000fe200078e0290 */
[----:B------:R-:W-:Y:S01]  /*4210*/  LOP3.LUT R178, R13, UR4, R4, 0x96, !PT ;  /* 0x000000040db27c12 */ /* 0x000fe2000f8e9604 */
[----:B------:R-:W-:Y:S01]  /*4220*/  UIADD3 UR4, UR11, 0x1715609d, URZ ;  /* 0x1715609d0b047890 */ /* 0x000fe2000fffe03f */
[----:B------:R-:W-:Y:S02]  /*4230*/  IMAD.WIDE.U32 R10, R11, -0x326172a9, RZ ;  /* 0xcd9e8d570b0a7825 */ /* 0x000fe400078e00ff */
[----:B------:R-:W-:Y:S02]  /*4240*/  LDSM.16.M88.4 R104, [R0] ;  /* 0x000000000068783b */ /* 0x000fe40000000200 */
[----:B------:R-:W-:Y:S01]  /*4250*/  IMAD.WIDE.U32 R8, R9, -0x326172a9, RZ ;  /* 0xcd9e8d5709087825 */ /* 0x000fe200078e00ff */
[----:B------:R-:W-:Y:S03]  /*4260*/  LOP3.LUT R176, R11, UR4, R34, 0x96, !PT ;  /* 0x000000040bb07c12 */ /* 0x000fe6000f8e9622 */
[----:B------:R-:W-:Y:S01]  /*4270*/  IMAD.WIDE.U32 R6, R7, -0x326172a9, RZ ;  /* 0xcd9e8d5707067825 */ /* 0x000fe200078e00ff */
[----:B------:R-:W-:Y:S02]  /*4280*/  LOP3.LUT R172, R9, UR4, R32, 0x96, !PT ;  /* 0x0000000409ac7c12 */ /* 0x000fe4000f8e9620 */
[----:B------:R-:W-:Y:S01]  /*4290*/  LDSM.16.M88.4 R32, [R145+0x6400] ;  /* 0x006400009120783b */ /* 0x000fe20000000200 */
[----:B------:R-:W-:Y:S01]  /*42a0*/  IMAD.WIDE.U32 R4, R5, -0x326172a9, RZ ;  /* 0xcd9e8d5705047825 */ /* 0x000fe200078e00ff */
[----:B------:R-:W-:Y:S03]  /*42b0*/  LOP3.LUT R168, R7, UR4, R30, 0x96, !PT ;  /* 0x0000000407a87c12 */ /* 0x000fe6000f8e961e */
        /* <DEDUP_REMOVED lines=18> */
[----:B------:R-:W1:Y:S01]  /*43e0*/  LDSM.16.M88.4 R16, [R145+0x6000] ;  /* 0x006000009110783b */ /* 0x000e620000000200 */
[----:B------:R-:W-:Y:S01]  /*43f0*/  LOP3.LUT R186, R169, UR4, R14, 0x96, !PT ;  /* 0x00000004a9ba7c12 */ /* 0x000fe2000f8e960e */
[----:B------:R-:W-:Y:S04]  /*4400*/  UIADD3 UR4, UR17, 0x80, UR6 ;  /* 0x0000008011047890 */ /* 0x000fe8000fffe006 */
[----:B------:R-:W-:Y:S02]  /*4410*/  UIADD3 UR5, UR4, -UR10, URZ ;  /* 0x8000000a04057290 */ /* 0x000fe4000fffe03f */
[----:B------:R-:W-:Y:S04]  /*4420*/  USHF.L.U32 UR4, UR8, 0x7, URZ ;  /* 0x0000000708047899 */ /* 0x000fe8000800063f */
[----:B------:R-:W-:Y:S02]  /*4430*/  UISETP.GE.AND UP0, UPT, UR4, UR5, UPT ;  /* 0x000000050400728c */ /* 0x000fe4000bf06270 */
[----:B------:R-:W-:Y:S01]  /*4440*/  IMAD.U32 R165, RZ, RZ, UR4 ;  /* 0x00000004ffa57e24 */ /* 0x000fe2000f8e00ff */
[----:B------:R-:W-:Y:S03]  /*4450*/  UIADD3 UR4, UR6, 0x80, URZ ;  /* 0x0000008006047890 */ /* 0x000fe6000fffe03f */
[----:B------:R-:W-:Y:S02]  /*4460*/  ULDC.64 UR6, c[0x0][0x118] ;  /* 0x0000460000067ab9 */ /* 0x000fe40000000a00 */
[----:B------:R-:W-:Y:S03]  /*4470*/  UISETP.LT.AND UP0, UPT, UR4, UR10, UP0 ;  /* 0x0000000a0400728c */ /* 0x000fe60008701270 */
[----:B------:R-:W-:Y:S03]  /*4480*/  ULDC.U8 UR4, c[0x0][0x2d8] ;  /* 0x0000b60000047ab9 */ /* 0x000fe60000000000 */
[----:B------:R-:W-:Y:S11]  /*4490*/  PLOP3.LUT P3, PT, PT, PT, UP0, 0x80, 0x0 ;  /* 0x000000000000781c */ /* 0x000ff60003f6f008 */
[----:B------:R-:W-:Y:S02]  /*44a0*/  @!UPT UIADD3 URZ, URZ, URZ, URZ ;  /* 0x0000003f3f3ff290 */ /* 0x000fe4000fffe03f */
[----:B------:R-:W2:Y:S01]  /*44b0*/  @!P3 S2R R159, SR_TID.X ;  /* 0x00000000009fb919 */ /* 0x000ea20000002100 */
[-C--:B-1----:R-:W-:Y:S08]  /*44c0*/  HMMA.16816.F32.BF16 R4, R64, R16.reuse, RZ ;  /* 0x000000104004723c */ /* 0x082ff000000418ff */
        /* <DEDUP_REMOVED lines=15> */
[----:B------:R2:W1:Y:S07]  /*45c0*/  LDSM.16.M88.4 R100, [R0+0x1000] ;  /* 0x001000000064783b */ /* 0x00046e0000000200 */
[-C--:B------:R-:W-:Y:S01]  /*45d0*/  HMMA.16816.F32.BF16 R4, R104, R108.reuse, R4 ;  /* 0x0000006c6804723c */ /* 0x080fe20000041804 */
[----:B--2---:R-:W-:Y:S03]  /*45e0*/  @!P3 IMAD.SHL.U32 R0, R159, 0x2, RZ ;  /* 0x000000029f00b824 */ /* 0x004fe600078e00ff */
[----:B------:R-:W-:Y:S02]  /*45f0*/  IMAD.U32 R159, RZ, RZ, UR17 ;  /* 0x00000011ff9f7e24 */ /* 0x000fe4000f8e00ff */
[----:B------:R-:W-:Y:S03]  /*4600*/  @!P3 LOP3.LUT R0, R0, 0x6, RZ, 0xc0, !PT ;  /* 0x000000060000b812 */ /* 0x000fe600078ec0ff */
[----:B------:R-:W-:Y:S03]  /*4610*/  @!P3 IADD3 R159, -R159, 0x1, R243 ;  /* 0x000000019f9fb810 */ /* 0x000fe60007ffe1f3 */
[----:B------:R-:W-:Y:S01]  /*4620*/  @!P3 IMAD R0, R252, 0x40, R0 ;  /* 0x00000040fc00b824 */ /* 0x000fe200078e0200 */
[----:B------:R-:W-:Y:S03]  /*4630*/  @!P3 IADD3 R165, R165, UR10, R159 ;  /* 0x0000000aa5a5bc10 */ /* 0x000fe6000fffe09f */
[----:B------:R-:W-:Y:S01]  /*4640*/  @!P3 IMAD R0, R160, 0x80, R0 ;  /* 0x00000080a000b824 */ /* 0x000fe200078e0200 */
[C---:B------:R-:W-:Y:S02]  /*4650*/  @!P3 IMNMX R163, R165.reuse, UR10, PT ;  /* 0x0000000aa5a3bc17 */ /* 0x040fe4000b800200 */
[----:B------:R-:W-:Y:S01]  /*4660*/  @!P3 IADD3 R160, R165, 0x8, RZ ;  /* 0x00000008a5a0b810 */ /* 0x000fe20007ffe0ff */
[C---:B-1----:R-:W-:Y:S01]  /*4670*/  HMMA.16816.F32.BF16 R8, R100.reuse, R108, R8 ;  /* 0x0000006c6408723c */ /* 0x042fe20000041808 */
[C---:B------:R-:W-:Y:S02]  /*4680*/  @!P3 IADD3 R166, R0.reuse, 0x1, RZ ;  /* 0x0000000100a6b810 */ /* 0x040fe40007ffe0ff */
[-C--:B------:R-:W-:Y:S02]  /*4690*/  @!P3 ISETP.GE.AND P1, PT, R0, R163.reuse, PT ;  /* 0x000000a30000b20c */ /* 0x080fe40003f26270 */
[----:B------:R-:W-:Y:S02]  /*46a0*/  @!P3 ISETP.GE.AND P0, PT, R166, R163, PT ;  /* 0x000000a3a600b20c */ /* 0x000fe40003f06270 */
[----:B------:R-:W-:Y:S01]  /*46b0*/  @!P3 IMNMX R160, R160, UR10, PT ;  /* 0x0000000aa0a0bc17 */ /* 0x000fe2000b800200 */
[-C--:B------:R-:W-:Y:S01]  /*46c0*/  HMMA.16816.F32.BF16 R12, R100, R110.reuse, R12 ;  /* 0x0000006e640c723c */ /* 0x080fe2000004180c */
[----:B------:R-:W-:Y:S02]  /*46d0*/  @!P3 FSEL R5, R5, -INF , !P0 ;  /* 0xff8000000505b808 */ /* 0x000fe40004000000 */
[----:B------:R-:W-:Y:S01]  /*46e0*/  FSETP.NEU.FTZ.AND P0, PT, R249, -INF , PT ;  /* 0xff800000f900780b */ /* 0x000fe20003f1d000 */
[----:B------:R-:W-:Y:S01]  /*46f0*/  FMUL.FTZ R108, R247, 1.4426950216293334961 ;  /* 0x3fb8aa3bf76c7820 */ /* 0x000fe20000410000 */
[----:B------:R-:W-:Y:S01]  /*4700*/  @!P3 FSEL R4, R4, -INF , !P1 ;  /* 0xff8000000404b808 */ /* 0x000fe20004800000 */
[--C-:B------:R-:W-:Y:S01]  /*4710*/  FFMA.FTZ R5, R5, c[0x0][0x23c], -R164.reuse ;  /* 0x00008f0005057a23 */ /* 0x100fe200000108a4 */
[-C--:B------:R-:W-:Y:S01]  /*4720*/  @!P3 ISETP.GE.AND P1, PT, R0, R160.reuse, PT ;  /* 0x000000a00000b20c */ /* 0x080fe20003f26270 */
[C---:B------:R-:W-:Y:S01]  /*4730*/  HMMA.16816.F32.BF16 R16, R104.reuse, R110, R16 ;  /* 0x0000006e6810723c */ /* 0x040fe20000041810 */
[----:B------:R-:W-:Y:S01]  /*4740*/  FSEL R162, R162, RZ, P0 ;  /* 0x000000ffa2a27208 */ /* 0x000fe20000000000 */
[----:B------:R-:W-:Y:S01]  /*4750*/  MUFU.EX2 R213, R5 ;  /* 0x0000000500d57308 */ /* 0x000fe20000000800 */
[-C--:B------:R-:W-:Y:S01]  /*4760*/  @!P3 ISETP.GE.AND P0, PT, R166, R160.reuse, PT ;  /* 0x000000a0a600b20c */ /* 0x080fe20003f06270 */
[----:B------:R-:W-:Y:S01]  /*4770*/  FFMA.FTZ R4, R4, c[0x0][0x23c], -R164 ;  /* 0x00008f0004047a23 */ /* 0x000fe200000108a4 */
[----:B------:R-:W-:Y:S02]  /*4780*/  @!P3 FSEL R6, R6, -INF , !P1 ;  /* 0xff8000000606b808 */ /* 0x000fe40004800000 */
[----:B------:R-:W-:Y:S02]  /*4790*/  @!P3 FSEL R7, R7, -INF , !P0 ;  /* 0xff8000000707b808 */ /* 0x000fe40004000000 */
[----:B------:R-:W-:Y:S02]  /*47a0*/  @!P3 IADD3 R159, R165, 0x40, RZ ;  /* 0x00000040a59fb810 */ /* 0x000fe40007ffe0ff */
[----:B------:R-:W-:Y:S01]  /*47b0*/  FSETP.NEU.FTZ.AND P0, PT, R246, -INF , PT ;  /* 0xff800000f600780b */ /* 0x000fe20003f1d000 */
[--C-:B------:R-:W-:Y:S01]  /*47c0*/  FFMA.FTZ R6, R6, c[0x0][0x23c], -R162.reuse ;  /* 0x00008f0006067a23 */ /* 0x100fe200000108a2 */
[----:B------:R-:W-:Y:S01]  /*47d0*/  @!P3 IMNMX R159, R159, UR10, PT ;  /* 0x0000000a9f9fbc17 */ /* 0x000fe2000b800200 */
[----:B------:R-:W-:Y:S01]  /*47e0*/  FFMA.FTZ R7, R7, c[0x0][0x23c], -R162 ;  /* 0x00008f0007077a23 */ /* 0x000fe200000108a2 */
[----:B------:R-:W-:Y:S01]  /*47f0*/  FSEL R161, R161, RZ, P0 ;  /* 0x000000ffa1a17208 */ /* 0x000fe20000000000 */
[----:B------:R-:W-:Y:S01]  /*4800*/  MUFU.EX2 R215, R4 ;  /* 0x0000000400d77308 */ /* 0x000fe20000000800 */
[-C--:B------:R-:W-:Y:S02]  /*4810*/  @!P3 ISETP.GE.AND P0, PT, R166, R159.reuse, PT ;  /* 0x0000009fa600b20c */ /* 0x080fe40003f06270 */
[----:B------:R-:W-:Y:S02]  /*4820*/  @!P3 ISETP.GE.AND P1, PT, R0, R159, PT ;  /* 0x0000009f0000b20c */ /* 0x000fe40003f26270 */
[----:B------:R-:W-:Y:S02]  /*4830*/  @!P3 FSEL R9, R9, -INF , !P0 ;  /* 0xff8000000909b808 */ /* 0x000fe40004000000 */
[----:B------:R-:W-:Y:S02]  /*4840*/  @!P3 FSEL R8, R8, -INF , !P1 ;  /* 0xff8000000808b808 */ /* 0x000fe40004800000 */
[----:B------:R-:W-:Y:S01]  /*4850*/  @!P3 IADD3 R109, R165, 0x48, RZ ;  /* 0x00000048a56db810 */ /* 0x000fe20007ffe0ff */
[----:B------:R-:W-:Y:S01]  /*4860*/  MUFU.EX2 R218, R6 ;  /* 0x0000000600da7308 */ /* 0x000fe20000000800 */
[----:B------:R-:W-:Y:S01]  /*4870*/  FSETP.NEU.FTZ.AND P0, PT, R247, -INF , PT ;  /* 0xff800000f700780b */ /* 0x000fe20003f1d000 */
[--C-:B------:R-:W-:Y:S01]  /*4880*/  FFMA.FTZ R9, R9, c[0x0][0x23c], -R161.reuse ;  /* 0x00008f0009097a23 */ /* 0x100fe200000108a1 */
[----:B------:R-:W-:Y:S01]  /*4890*/  @!P3 IMNMX R109, R109, UR10, PT ;  /* 0x0000000a6d6dbc17 */ /* 0x000fe2000b800200 */
[--C-:B------:R-:W-:Y:S01]  /*48a0*/  FFMA.FTZ R8, R8, c[0x0][0x23c], -R161.reuse ;  /* 0x00008f0008087a23 */ /* 0x100fe200000108a1 */
[----:B------:R-:W-:Y:S02]  /*48b0*/  FSEL R108, R108, RZ, P0 ;  /* 0x000000ff6c6c7208 */ /* 0x000fe40000000000 */
[-C--:B------:R-:W-:Y:S02]  /*48c0*/  @!P3 ISETP.GE.AND P1, PT, R0, R109.reuse, PT ;  /* 0x0000006d0000b20c */ /* 0x080fe40003f26270 */
[----:B------:R-:W-:Y:S01]  /*48d0*/  @!P3 ISETP.GE.AND P0, PT, R166, R109, PT ;  /* 0x0000006da600b20c */ /* 0x000fe20003f06270 */
[----:B------:R1:W-:Y:S01]  /*48e0*/  MUFU.EX2 R217, R7 ;  /* 0x0000000700d97308 */ /* 0x0003e20000000800 */
[----:B------:R-:W-:Y:S02]  /*48f0*/  @!P3 FSEL R10, R10, -INF , !P1 ;  /* 0xff8000000a0ab808 */ /* 0x000fe40004800000 */
[----:B------:R-:W-:Y:S03]  /*4900*/  @!P3 FSEL R11, R11, -INF , !P0 ;  /* 0xff8000000b0bb808 */ /* 0x000fe60004000000 */
[--C-:B------:R-:W-:Y:S02]  /*4910*/  FFMA.FTZ R10, R10, c[0x0][0x23c], -R108.reuse ;  /* 0x00008f000a0a7a23 */ /* 0x100fe4000001086c */
[--C-:B------:R-:W-:Y:S02]  /*4920*/  FFMA.FTZ R11, R11, c[0x0][0x23c], -R108.reuse ;  /* 0x00008f000b0b7a23 */ /* 0x100fe4000001086c */
[----:B------:R2:W-:Y:S10]  /*4930*/  MUFU.EX2 R222, R9 ;  /* 0x0000000900de7308 */ /* 0x0005f40000000800 */
[----:B------:R3:W-:Y:S01]  /*4940*/  MUFU.EX2 R221, R8 ;  /* 0x0000000800dd7308 */ /* 0x0007e20000000800 */
[----:B-1----:R-:W1:Y:S09]  /*4950*/  LDSM.16.M88.4 R4, [R146+0x6400] ;  /* 0x006400009204783b */ /* 0x002e720000000200 */
[----:B------:R-:W-:Y:S01]  /*4960*/  MUFU.EX2 R225, R10 ;  /* 0x0000000a00e17308 */ /* 0x000fe20000000800 */
[----:B--2---:R-:W-:Y:S04]  /*4970*/  @!P3 IADD3 R9, R0, 0x8, RZ ;  /* 0x000000080009b810 */ /* 0x004fe80007ffe0ff */
[-C--:B------:R-:W-:Y:S05]  /*4980*/  @!P3 ISETP.GE.AND P0, PT, R9, R159.reuse, PT ;  /* 0x0000009f0900b20c */ /* 0x080fea0003f06270 */
[----:B------:R-:W-:Y:S01]  /*4990*/  MUFU.EX2 R226, R11 ;  /* 0x0000000b00e27308 */ /* 0x000fe20000000800 */
[----:B------:R-:W-:Y:S02]  /*49a0*/  @!P3 FSEL R12, R12, -INF , !P0 ;  /* 0xff8000000c0cb808 */ /* 0x000fe40004000000 */
[----:B---3--:R-:W-:Y:S03]  /*49b0*/  @!P3 IADD3 R8, R0, 0x9, RZ ;  /* 0x000000090008b810 */ /* 0x008fe60007ffe0ff */
[--C-:B------:R-:W-:Y:S01]  /*49c0*/  FFMA.FTZ R12, R12, c[0x0][0x23c], -R161.reuse ;  /* 0x00008f000c0c7a23 */ /* 0x100fe200000108a1 */
[----:B------:R-:W-:Y:S03]  /*49d0*/  @!P3 ISETP.GE.AND P0, PT, R8, R159, PT ;  /* 0x0000009f0800b20c */ /* 0x000fe60003f06270 */
[----:B------:R2:W-:Y:S01]  /*49e0*/  MUFU.EX2 R220, R12 ;  /* 0x0000000c00dc7308 */ /* 0x0005e20000000800 */
[----:B------:R-:W-:Y:S02]  /*49f0*/  @!P3 FSEL R13, R13, -INF , !P0 ;  /* 0xff8000000d0db808 */ /* 0x000fe40004000000 */
[-C--:B------:R-:W-:Y:S03]  /*4a00*/  @!P3 ISETP.GE.AND P0, PT, R9, R109.reuse, PT ;  /* 0x0000006d0900b20c */ /* 0x080fe60003f06270 */
[--C-:B------:R-:W-:Y:S01]  /*4a10*/  FFMA.FTZ R13, R13, c[0x0][0x23c], -R161.reuse ;  /* 0x00008f000d0d7a23 */ /* 0x100fe200000108a1 */
[----:B------:R-:W-:Y:S02]  /*4a20*/  @!P3 FSEL R14, R14, -INF , !P0 ;  /* 0xff8000000e0eb808 */ /* 0x000fe40004000000 */
[----:B------:R-:W-:Y:S01]  /*4a30*/  @!P3 ISETP.GE.AND P0, PT, R8, R109, PT ;  /* 0x0000006d0800b20c */ /* 0x000fe20003f06270 */
[----:B------:R3:W-:Y:S02]  /*4a40*/  MUFU.EX2 R219, R13 ;  /* 0x0000000d00db7308 */ /* 0x0007e40000000800 */
[--C-:B------:R-:W-:Y:S01]  /*4a50*/  FFMA.FTZ R14, R14, c[0x0][0x23c], -R108.reuse ;  /* 0x00008f000e0e7a23 */ /* 0x100fe2000001086c */
[----:B------:R-:W-:Y:S01]  /*4a60*/  @!P3 FSEL R15, R15, -INF , !P0 ;  /* 0xff8000000f0fb808 */ /* 0x000fe20004000000 */
[-C--:B-1----:R-:W-:Y:S01]  /*4a70*/  HMMA.16816.F32.BF16 R20, R104, R4.reuse, R20 ;  /* 0x000000046814723c */ /* 0x082fe20000041814 */
[-C--:B------:R-:W-:Y:S03]  /*4a80*/  @!P3 ISETP.GE.AND P0, PT, R9, R163.reuse, PT ;  /* 0x000000a30900b20c */ /* 0x080fe60003f06270 */
[----:B------:R-:W-:Y:S01]  /*4a90*/  FFMA.FTZ R15, R15, c[0x0][0x23c], -R108 ;  /* 0x00008f000f0f7a23 */ /* 0x000fe2000001086c */
[----:B------:R-:W-:Y:S01]  /*4aa0*/  @!P3 FSEL R16, R16, -INF , !P0 ;  /* 0xff8000001010b808 */ /* 0x000fe20004000000 */
[----:B------:R1:W-:Y:S01]  /*4ab0*/  MUFU.EX2 R223, R14 ;  /* 0x0000000e00df7308 */ /* 0x0003e20000000800 */
[-C--:B------:R-:W-:Y:S01]  /*4ac0*/  @!P3 ISETP.GE.AND P0, PT, R8, R163.reuse, PT ;  /* 0x000000a30800b20c */ /* 0x080fe20003f06270 */
[C---:B------:R-:W-:Y:S04]  /*4ad0*/  HMMA.16816.F32.BF16 R24, R100.reuse, R4, R24 ;  /* 0x000000046418723c */ /* 0x040fe80000041818 */
[----:B------:R-:W-:Y:S01]  /*4ae0*/  @!P3 FSEL R17, R17, -INF , !P0 ;  /* 0xff8000001111b808 */ /* 0x000fe20004000000 */
[--C-:B------:R-:W-:Y:S01]  /*4af0*/  FFMA.FTZ R16, R16, c[0x0][0x23c], -R164.reuse ;  /* 0x00008f0010107a23 */ /* 0x100fe200000108a4 */
[-C--:B------:R-:W-:Y:S02]  /*4b00*/  @!P3 ISETP.GE.AND P0, PT, R9, R160.reuse, PT ;  /* 0x000000a00900b20c */ /* 0x080fe40003f06270 */
[----:B--2---:R-:W-:Y:S01]  /*4b10*/  @!P3 IADD3 R12, R0, 0x11, RZ ;  /* 0x00000011000cb810 */ /* 0x004fe20007ffe0ff */
[-C--:B------:R-:W-:Y:S01]  /*4b20*/  HMMA.16816.F32.BF16 R28, R100, R6.reuse, R28 ;  /* 0x00000006641c723c */ /* 0x080fe2000004181c */
[----:B------:R2:W-:Y:S02]  /*4b30*/  MUFU.EX2 R224, R15 ;  /* 0x0000000f00e07308 */ /* 0x0005e40000000800 */
[----:B------:R-:W-:Y:S01]  /*4b40*/  @!P3 FSEL R18, R18, -INF , !P0 ;  /* 0xff8000001212b808 */ /* 0x000fe20004000000 */
[----:B------:R-:W-:Y:S01]  /*4b50*/  FFMA.FTZ R17, R17, c[0x0][0x23c], -R164 ;  /* 0x00008f0011117a23 */ /* 0x000fe200000108a4 */
[-C--:B------:R-:W-:Y:S02]  /*4b60*/  @!P3 ISETP.GE.AND P0, PT, R8, R160.reuse, PT ;  /* 0x000000a00800b20c */ /* 0x080fe40003f06270 */
[----:B---3--:R-:W-:Y:S01]  /*4b70*/  @!P3 IADD3 R13, R0, 0x10, RZ ;  /* 0x00000010000db810 */ /* 0x008fe20007ffe0ff */
[----:B------:R-:W3:Y:S01]  /*4b80*/  LDSM.16.M88.4 R8, [R146+0x6800] ;  /* 0x006800009208783b */ /* 0x000ee20000000200 */
[----:B------:R-:W-:Y:S01]  /*4b90*/  @!P3 FSEL R19, R19, -INF , !P0 ;  /* 0xff8000001313b808 */ /* 0x000fe20004000000 */
[C---:B------:R-:W-:Y:S01]  /*4ba0*/  HMMA.16816.F32.BF16 R32, R104.reuse, R6, R32 ;  /* 0x000000066820723c */ /* 0x040fe20000041820 */
[-C--:B------:R-:W-:Y:S01]  /*4bb0*/  @!P3 ISETP.GE.AND P0, PT, R13, R163.reuse, PT ;  /* 0x000000a30d00b20c */ /* 0x080fe20003f06270 */
[----:B------:R-:W-:Y:S01]  /*4bc0*/  FFMA.FTZ R18, R18, c[0x0][0x23c], -R162 ;  /* 0x00008f0012127a23 */ /* 0x000fe200000108a2 */
[----:B-1----:R-:W-:Y:S01]  /*4bd0*/  SHF.R.U32.HI R14, RZ, 0x18, R176 ;  /* 0x00000018ff0e7819 */ /* 0x002fe200000116b0 */
[----:B------:R-:W-:Y:S01]  /*4be0*/  FFMA.FTZ R19, R19, c[0x0][0x23c], -R162 ;  /* 0x00008f0013137a23 */ /* 0x000fe200000108a2 */
[----:B------:R-:W-:Y:S01]  /*4bf0*/  @!P3 FSEL R20, R20, -INF , !P0 ;  /* 0xff8000001414b808 */ /* 0x000fe20004000000 */
[----:B------:R1:W4:Y:S01]  /*4c00*/  MUFU.EX2 R206, R16 ;  /* 0x0000001000ce7308 */ /* 0x0003220000000800 */
[----:B------:R-:W-:Y:S02]  /*4c10*/  @!P3 ISETP.GE.AND P0, PT, R12, R163, PT ;  /* 0x000000a30c00b20c */ /* 0x000fe40003f06270 */
[C---:B------:R-:W-:Y:S02]  /*4c20*/  @!P3 ISETP.GE.AND P4, PT, R13.reuse, R109, PT ;  /* 0x0000006d0d00b20c */ /* 0x040fe40003f86270 */
[-C--:B------:R-:W-:Y:S01]  /*4c30*/  @!P3 ISETP.GE.AND P1, PT, R13, R159.reuse, PT ;  /* 0x0000009f0d00b20c */ /* 0x080fe20003f26270 */
[--C-:B------:R-:W-:Y:S01]  /*4c40*/  FFMA.FTZ R20, R20, c[0x0][0x23c], -R164.reuse ;  /* 0x00008f0014147a23 */ /* 0x100fe200000108a4 */
[----:B------:R-:W-:Y:S02]  /*4c50*/  @!P3 FSEL R21, R21, -INF , !P0 ;  /* 0xff8000001515b808 */ /* 0x000fe40004000000 */
[----:B--2---:R-:W-:Y:S01]  /*4c60*/  LOP3.LUT R15, R182, 0xff, RZ, 0xc0, !PT ;  /* 0x000000ffb60f7812 */ /* 0x004fe200078ec0ff */
[----:B------:R2:W-:Y:S01]  /*4c70*/  MUFU.EX2 R203, R17 ;  /* 0x0000001100cb7308 */ /* 0x0005e20000000800 */
[-C--:B------:R-:W-:Y:S01]  /*4c80*/  @!P3 ISETP.GE.AND P0, PT, R13, R160.reuse, PT ;  /* 0x000000a00d00b20c */ /* 0x080fe20003f06270 */
[----:B------:R-:W-:Y:S01]  /*4c90*/  FFMA.FTZ R21, R21, c[0x0][0x23c], -R164 ;  /* 0x00008f0015157a23 */ /* 0x000fe200000108a4 */
[----:B------:R-:W-:Y:S02]  /*4ca0*/  SHF.R.U32.HI R13, RZ, 0x18, R168 ;  /* 0x00000018ff0d7819 */ /* 0x000fe400000116a8 */
[C---:B------:R-:W-:Y:S02]  /*4cb0*/  @!P3 IADD3 R5, R0.reuse, 0x18, RZ ;  /* 0x000000180005b810 */ /* 0x040fe40007ffe0ff */
[----:B------:R-:W-:Y:S02]  /*4cc0*/  @!P3 IADD3 R4, R0, 0x19, RZ ;  /* 0x000000190004b810 */ /* 0x000fe40007ffe0ff */
[CC--:B------:R-:W-:Y:S01]  /*4cd0*/  @!P3 ISETP.GE.AND P2, PT, R12.reuse, R160.reuse, PT ;  /* 0x000000a00c00b20c */ /* 0x0c0fe20003f46270 */
[----:B------:R-:W-:Y:S01]  /*4ce0*/  MUFU.EX2 R200, R21 ;  /* 0x0000001500c87308 */ /* 0x000fe20000000800 */
[----:B------:R-:W-:Y:S02]  /*4cf0*/  @!P3 ISETP.GE.AND P5, PT, R12, R159, PT ;  /* 0x0000009f0c00b20c */ /* 0x000fe40003fa6270 */
[----:B------:R-:W-:Y:S02]  /*4d00*/  @!P3 FSEL R22, R22, -INF , !P0 ;  /* 0xff8000001616b808 */ /* 0x000fe40004000000 */
[----:B-1----:R-:W-:Y:S02]  /*4d10*/  SHF.R.U32.HI R16, RZ, 0x18, R182 ;  /* 0x00000018ff107819 */ /* 0x002fe400000116b6 */
[----:B------:R-:W-:Y:S01]  /*4d20*/  @!P3 ISETP.GE.AND P0, PT, R12, R109, PT ;  /* 0x0000006d0c00b20c */ /* 0x000fe20003f06270 */
[----:B------:R-:W-:Y:S01]  /*4d30*/  FFMA.FTZ R22, R22, c[0x0][0x23c], -R162 ;  /* 0x00008f0016167a23 */ /* 0x000fe200000108a2 */
[----:B------:R-:W-:Y:S01]  /*4d40*/  LOP3.LUT R12, R174, 0xffff, RZ, 0xc0, !PT ;  /* 0x0000ffffae0c7812 */ /* 0x000fe200078ec0ff */
[----:B------:R1:W-:Y:S01]  /*4d50*/  MUFU.EX2 R212, R18 ;  /* 0x0000001200d47308 */ /* 0x0003e20000000800 */
[-C--:B------:R-:W-:Y:S01]  /*4d60*/  @!P3 ISETP.GE.AND P6, PT, R5, R159.reuse, PT ;  /* 0x0000009f0500b20c */ /* 0x080fe20003fc6270 */
[-C--:B---3--:R-:W-:Y:S01]  /*4d70*/  HMMA.16816.F32.BF16 R36, R104, R8.reuse, R36 ;  /* 0x000000086824723c */ /* 0x088fe20000041824 */
[----:B------:R-:W-:Y:S02]  /*4d80*/  @!P3 FSEL R26, R26, -INF , !P4 ;  /* 0xff8000001a1ab808 */ /* 0x000fe40006000000 */
[----:B--2---:R-:W-:Y:S02]  /*4d90*/  LOP3.LUT R17, R176, 0xffff, RZ, 0xc0, !PT ;  /* 0x0000ffffb0117812 */ /* 0x004fe400078ec0ff */
[----:B------:R-:W-:Y:S01]  /*4da0*/  @!P3 ISETP.GE.AND P4, PT, R4, R159, PT ;  /* 0x0000009f0400b20c */ /* 0x000fe20003f86270 */
[----:B------:R-:W-:Y:S01]  /*4db0*/  FFMA.FTZ R26, R26, c[0x0][0x23c], -R108 ;  /* 0x00008f001a1a7a23 */ /* 0x000fe2000001086c */
[----:B------:R-:W-:Y:S01]  /*4dc0*/  @!P3 FSEL R23, R23, -INF , !P2 ;  /* 0xff8000001717b808 */ /* 0x000fe20005000000 */
[C---:B------:R-:W-:Y:S01]  /*4dd0*/  HMMA.16816.F32.BF16 R40, R100.reuse, R8, R40 ;  /* 0x000000086428723c */ /* 0x040fe20000041828 */
[----:B------:R-:W-:Y:S01]  /*4de0*/  @!P3 ISETP.GE.AND P2, PT, R5, R109, PT ;  /* 0x0000006d0500b20c */ /* 0x000fe20003f46270 */
[----:B------:R-:W-:Y:S02]  /*4df0*/  MUFU.EX2 R205, R22 ;  /* 0x0000001600cd7308 */ /* 0x000fe40000000800 */
[----:B------:R-:W-:Y:S01]  /*4e00*/  @!P3 FSEL R24, R24, -INF , !P1 ;  /* 0xff8000001818b808 */ /* 0x000fe20004800000 */
[----:B------:R-:W-:Y:S01]  /*4e10*/  FFMA.FTZ R23, R23, c[0x0][0x23c], -R162 ;  /* 0x00008f0017177a23 */ /* 0x000fe200000108a2 */
[----:B------:R-:W-:Y:S02]  /*4e20*/  @!P3 ISETP.GE.AND P1, PT, R5, R163, PT ;  /* 0x000000a30500b20c */ /* 0x000fe40003f26270 */
[----:B------:R-:W-:Y:S01]  /*4e30*/  @!P3 FSEL R25, R25, -INF , !P5 ;  /* 0xff8000001919b808 */ /* 0x000fe20006800000 */
[-C--:B------:R-:W-:Y:S01]  /*4e40*/  HMMA.16816.F32.BF16 R44, R100, R10.reuse, R44 ;  /* 0x0000000a642c723c */ /* 0x080fe2000004182c */
[-C--:B------:R-:W-:Y:S02]  /*4e50*/  @!P3 ISETP.GE.AND P5, PT, R5, R160.reuse, PT ;  /* 0x000000a00500b20c */ /* 0x080fe40003fa6270 */
[----:B------:R-:W-:Y:S01]  /*4e60*/  @!P3 FSEL R27, R27, -INF , !P0 ;  /* 0xff8000001b1bb808 */ /* 0x000fe20004000000 */
[--C-:B------:R-:W-:Y:S01]  /*4e70*/  FFMA.FTZ R24, R24, c[0x0][0x23c], -R161.reuse ;  /* 0x00008f0018187a23 */ /* 0x100fe200000108a1 */
[----:B-1----:R-:W-:Y:S01]  /*4e80*/  LOP3.LUT R18, R168, 0xffff, RZ, 0xc0, !PT ;  /* 0x0000ffffa8127812 */ /* 0x002fe200078ec0ff */
[--C-:B------:R-:W-:Y:S01]  /*4e90*/  FFMA.FTZ R25, R25, c[0x0][0x23c], -R161.reuse ;  /* 0x00008f0019197a23 */ /* 0x100fe200000108a1 */
[----:B------:R-:W-:Y:S01]  /*4ea0*/  @!P3 ISETP.GE.AND P0, PT, R4, R109, PT ;  /* 0x0000006d0400b20c */ /* 0x000fe20003f06270 */
[C---:B------:R-:W-:Y:S01]  /*4eb0*/  HMMA.16816.F32.BF16 R48, R104.reuse, R10, R48 ;  /* 0x0000000a6830723c */ /* 0x040fe20000041830 */
[----:B------:R-:W-:Y:S01]  /*4ec0*/  @!P3 FSEL R28, R28, -INF , !P6 ;  /* 0xff8000001c1cb808 */ /* 0x000fe20007000000 */
[----:B------:R1:W-:Y:S01]  /*4ed0*/  MUFU.EX2 R198, R20 ;  /* 0x0000001400c67308 */ /* 0x0003e20000000800 */
[-C--:B------:R-:W-:Y:S01]  /*4ee0*/  @!P3 ISETP.GE.AND P6, PT, R4, R163.reuse, PT ;  /* 0x000000a30400b20c */ /* 0x080fe20003fc6270 */
[----:B------:R-:W-:Y:S01]  /*4ef0*/  FFMA.FTZ R27, R27, c[0x0][0x23c], -R108 ;  /* 0x00008f001b1b7a23 */ /* 0x000fe2000001086c */
[----:B------:R-:W-:Y:S01]  /*4f00*/  @!P3 FSEL R29, R29, -INF , !P4 ;  /* 0xff8000001d1db808 */ /* 0x000fe20006000000 */
[--C-:B------:R-:W-:Y:S01]  /*4f10*/  FFMA.FTZ R28, R28, c[0x0][0x23c], -R161.reuse ;  /* 0x00008f001c1c7a23 */ /* 0x100fe200000108a1 */
[----:B------:R-:W-:Y:S02]  /*4f20*/  LOP3.LUT R11, R168, 0xff, RZ, 0xc0, !PT ;  /* 0x000000ffa80b7812 */ /* 0x000fe400078ec0ff */
[-C--:B------:R-:W-:Y:S02]  /*4f30*/  @!P3 ISETP.GE.AND P4, PT, R4, R160.reuse, PT ;  /* 0x000000a00400b20c */ /* 0x080fe40003f86270 */
[----:B------:R-:W2:Y:S01]  /*4f40*/  LDSM.16.M88.4 R4, [R146+0x6c00] ;  /* 0x006c00009204783b */ /* 0x000ea20000000200 */
[----:B------:R-:W-:Y:S01]  /*4f50*/  SHF.R.U32.HI R168, RZ, 0x10, R168 ;  /* 0x00000010ffa87819 */ /* 0x000fe200000116a8 */
[----:B------:R-:W-:Y:S01]  /*4f60*/  FFMA.FTZ R29, R29, c[0x0][0x23c], -R161 ;  /* 0x00008f001d1d7a23 */ /* 0x000fe200000108a1 */
[----:B------:R-:W-:Y:S01]  /*4f70*/  @!P3 IADD3 R8, R0, 0x20, RZ ;  /* 0x000000200008b810 */ /* 0x000fe20007ffe0ff */
[----:B------:R-:W-:Y:S01]  /*4f80*/  MUFU.EX2 R208, R24 ;  /* 0x0000001800d07308 */ /* 0x000fe20000000800 */
[----:B------:R-:W-:Y:S02]  /*4f90*/  LOP3.LUT R10, R176, 0xff, RZ, 0xc0, !PT ;  /* 0x000000ffb00a7812 */ /* 0x000fe400078ec0ff */
[----:B------:R-:W-:Y:S02]  /*4fa0*/  @!P3 IADD3 R9, R0, 0x21, RZ ;  /* 0x000000210009b810 */ /* 0x000fe40007ffe0ff */
[----:B------:R-:W-:Y:S02]  /*4fb0*/  SHF.R.U32.HI R176, RZ, 0x10, R176 ;  /* 0x00000010ffb07819 */ /* 0x000fe400000116b0 */
[----:B------:R-:W-:Y:S02]  /*4fc0*/  @!P3 FSEL R30, R30, -INF , !P2 ;  /* 0xff8000001e1eb808 */ /* 0x000fe40005000000 */
[-C--:B------:R-:W-:Y:S01]  /*4fd0*/  @!P3 ISETP.GE.AND P2, PT, R8, R163.reuse, PT ;  /* 0x000000a30800b20c */ /* 0x080fe20003f46270 */
[----:B------:R3:W2:Y:S01]  /*4fe0*/  MUFU.EX2 R211, R19 ;  /* 0x0000001300d37308 */ /* 0x0006a20000000800 */
[----:B-1----:R-:W-:Y:S01]  /*4ff0*/  SHF.R.U32.HI R20, RZ, 0x10, R182 ;  /* 0x00000010ff147819 */ /* 0x002fe200000116b6 */
[----:B------:R-:W-:Y:S01]  /*5000*/  FFMA.FTZ R30, R30, c[0x0][0x23c], -R108 ;  /* 0x00008f001e1e7a23 */ /* 0x000fe2000001086c */
[----:B------:R-:W-:Y:S02]  /*5010*/  @!P3 FSEL R34, R34, -INF , !P5 ;  /* 0xff8000002222b808 */ /* 0x000fe40006800000 */
[----:B------:R-:W-:Y:S02]  /*5020*/  @!P3 ISETP.GE.AND P5, PT, R9, R163, PT ;  /* 0x000000a30900b20c */ /* 0x000fe40003fa6270 */
[----:B------:R-:W-:Y:S01]  /*5030*/  @!P3 FSEL R31, R31, -INF , !P0 ;  /* 0xff8000001f1fb808 */ /* 0x000fe20004000000 */
[----:B------:R-:W-:Y:S01]  /*5040*/  FFMA.FTZ R34, R34, c[0x0][0x23c], -R162 ;  /* 0x00008f0022227a23 */ /* 0x000fe200000108a2 */
[-C--:B------:R-:W-:Y:S01]  /*5050*/  @!P3 ISETP.GE.AND P0, PT, R8, R160.reuse, PT ;  /* 0x000000a00800b20c */ /* 0x080fe20003f06270 */
[----:B------:R-:W-:Y:S01]  /*5060*/  MUFU.EX2 R202, R23 ;  /* 0x0000001700ca7308 */ /* 0x000fe20000000800 */
[----:B------:R-:W-:Y:S01]  /*5070*/  @!P3 FSEL R32, R32, -INF , !P1 ;  /* 0xff8000002020b808 */ /* 0x000fe20004800000 */
[----:B------:R-:W-:Y:S01]  /*5080*/  FFMA.FTZ R31, R31, c[0x0][0x23c], -R108 ;  /* 0x00008f001f1f7a23 */ /* 0x000fe2000001086c */
[----:B------:R-:W-:Y:S02]  /*5090*/  @!P3 ISETP.GE.AND P1, PT, R8, R159, PT ;  /* 0x0000009f0800b20c */ /* 0x000fe40003f26270 */
[----:B------:R-:W-:Y:S01]  /*50a0*/  @!P3 FSEL R33, R33, -INF , !P6 ;  /* 0xff8000002121b808 */ /* 0x000fe20007000000 */
[--C-:B------:R-:W-:Y:S01]  /*50b0*/  FFMA.FTZ R32, R32, c[0x0][0x23c], -R164.reuse ;  /* 0x00008f0020207a23 */ /* 0x100fe200000108a4 */
[----:B------:R-:W-:Y:S02]  /*50c0*/  @!P3 ISETP.GE.AND P6, PT, R8, R109, PT ;  /* 0x0000006d0800b20c */ /* 0x000fe40003fc6270 */
[----:B------:R-:W-:Y:S01]  /*50d0*/  @!P3 FSEL R35, R35, -INF , !P4 ;  /* 0xff8000002323b808 */ /* 0x000fe20006000000 */
[----:B------:R-:W-:Y:S01]  /*50e0*/  FFMA.FTZ R33, R33, c[0x0][0x23c], -R164 ;  /* 0x00008f0021217a23 */ /* 0x000fe200000108a4 */
[-C--:B------:R-:W-:Y:S01]  /*50f0*/  @!P3 ISETP.GE.AND P4, PT, R9, R160.reuse, PT ;  /* 0x000000a00900b20c */ /* 0x080fe20003f86270 */
[----:B------:R-:W-:Y:S01]  /*5100*/  MUFU.EX2 R191, R34 ;  /* 0x0000002200bf7308 */ /* 0x000fe20000000800 */
[----:B------:R-:W-:Y:S01]  /*5110*/  @!P3 FSEL R36, R36, -INF , !P2 ;  /* 0xff8000002424b808 */ /* 0x000fe20005000000 */
[----:B------:R-:W-:Y:S01]  /*5120*/  FFMA.FTZ R35, R35, c[0x0][0x23c], -R162 ;  /* 0x00008f0023237a23 */ /* 0x000fe200000108a2 */
[----:B---3--:R-:W-:Y:S01]  /*5130*/  LOP3.LUT R19, R182, 0xffff, RZ, 0xc0, !PT ;  /* 0x0000ffffb6137812 */ /* 0x008fe200078ec0ff */
[-C--:B--2---:R-:W-:Y:S01]  /*5140*/  HMMA.16816.F32.BF16 R52, R104, R4.reuse, R52 ;  /* 0x000000046834723c */ /* 0x084fe20000041834 */
[----:B------:R-:W-:Y:S01]  /*5150*/  @!P3 ISETP.GE.AND P2, PT, R9, R159, PT ;  /* 0x0000009f0900b20c */ /* 0x000fe20003f46270 */
[--C-:B------:R-:W-:Y:S01]  /*5160*/  FFMA.FTZ R36, R36, c[0x0][0x23c], -R164.reuse ;  /* 0x00008f0024247a23 */ /* 0x100fe200000108a4 */
[----:B------:R-:W-:Y:S02]  /*5170*/  @!P3 FSEL R37, R37, -INF , !P5 ;  /* 0xff8000002525b808 */ /* 0x000fe40006800000 */
[----:B------:R-:W-:Y:S01]  /*5180*/  @!P3 ISETP.GE.AND P5, PT, R9, R109, PT ;  /* 0x0000006d0900b20c */ /* 0x000fe20003fa6270 */
[----:B------:R-:W1:Y:S01]  /*5190*/  MUFU.EX2 R204, R28 ;  /* 0x0000001c00cc7308 */ /* 0x000e620000000800 */
[C---:B------:R-:W-:Y:S01]  /*51a0*/  @!P3 IADD3 R9, R0.reuse, 0x28, RZ ;  /* 0x000000280009b810 */ /* 0x040fe20007ffe0ff */
[C---:B------:R-:W-:Y:S01]  /*51b0*/  HMMA.16816.F32.BF16 R56, R100.reuse, R4, R56 ;  /* 0x000000046438723c */ /* 0x040fe20000041838 */
[----:B------:R-:W-:Y:S03]  /*51c0*/  @!P3 IADD3 R8, R0, 0x29, RZ ;  /* 0x000000290008b810 */ /* 0x000fe60007ffe0ff */
[----:B------:R-:W-:Y:S01]  /*51d0*/  @!P3 FSEL R38, R38, -INF , !P0 ;  /* 0xff8000002626b808 */ /* 0x000fe20004000000 */
[----:B------:R-:W-:Y:S01]  /*51e0*/  FFMA.FTZ R37, R37, c[0x0][0x23c], -R164 ;  /* 0x00008f0025257a23 */ /* 0x000fe200000108a4 */
[-C--:B------:R-:W-:Y:S02]  /*51f0*/  @!P3 ISETP.GE.AND P0, PT, R9, R159.reuse, PT ;  /* 0x0000009f0900b20c */ /* 0x080fe40003f06270 */
[----:B------:R-:W-:Y:S01]  /*5200*/  SHF.R.U32.HI R5, RZ, 0x10, R167 ;  /* 0x00000010ff057819 */ /* 0x000fe200000116a7 */
[-C--:B------:R-:W-:Y:S01]  /*5210*/  HMMA.16816.F32.BF16 R60, R100, R6.reuse, R60 ;  /* 0x00000006643c723c */ /* 0x080fe2000004183c */
[----:B------:R-:W-:Y:S02]  /*5220*/  MUFU.EX2 R188, R35 ;  /* 0x0000002300bc7308 */ /* 0x000fe40000000800 */
[----:B------:R-:W-:Y:S01]  /*5230*/  @!P3 FSEL R42, R42, -INF , !P6 ;  /* 0xff8000002a2ab808 */ /* 0x000fe20007000000 */
[--C-:B------:R-:W-:Y:S01]  /*5240*/  FFMA.FTZ R38, R38, c[0x0][0x23c], -R162.reuse ;  /* 0x00008f0026267a23 */ /* 0x100fe200000108a2 */
[----:B------:R-:W-:Y:S02]  /*5250*/  @!P3 ISETP.GE.AND P6, PT, R8, R159, PT ;  /* 0x0000009f0800b20c */ /* 0x000fe40003fc6270 */
[----:B------:R-:W-:Y:S01]  /*5260*/  @!P3 FSEL R39, R39, -INF , !P4 ;  /* 0xff8000002727b808 */ /* 0x000fe20006000000 */
[----:B------:R-:W-:Y:S01]  /*5270*/  HMMA.16816.F32.BF16 R64, R104, R6, R64 ;  /* 0x000000066840723c */ /* 0x000fe20000041840 */
[-C--:B------:R-:W-:Y:S02]  /*5280*/  @!P3 ISETP.GE.AND P4, PT, R9, R109.reuse, PT ;  /* 0x0000006d0900b20c */ /* 0x080fe40003f86270 */
[----:B------:R-:W-:Y:S01]  /*5290*/  MUFU.EX2 R214, R27 ;  /* 0x0000001b00d67308 */ /* 0x000fe20000000800 */
[----:B------:R-:W-:Y:S01]  /*52a0*/  @!P3 FSEL R41, R41, -INF , !P2 ;  /* 0xff8000002929b808 */ /* 0x000fe20005000000 */
[----:B------:R-:W-:Y:S01]  /*52b0*/  FFMA.FTZ R39, R39, c[0x0][0x23c], -R162 ;  /* 0x00008f0027277a23 */ /* 0x000fe200000108a2 */
[-C--:B------:R-:W-:Y:S01]  /*52c0*/  @!P3 ISETP.GE.AND P2, PT, R9, R160.reuse, PT ;  /* 0x000000a00900b20c */ /* 0x080fe20003f46270 */
[--C-:B------:R-:W-:Y:S01]  /*52d0*/  FFMA.FTZ R42, R42, c[0x0][0x23c], -R108.reuse ;  /* 0x00008f002a2a7a23 */ /* 0x100fe2000001086c */
[----:B------:R-:W-:Y:S01]  /*52e0*/  LOP3.LUT R6, R180, 0xffff, RZ, 0xc0, !PT ;  /* 0x0000ffffb4067812 */ /* 0x000fe200078ec0ff */
[--C-:B------:R-:W-:Y:S03]  /*52f0*/  FFMA.FTZ R41, R41, c[0x0][0x23c], -R161.reuse ;  /* 0x00008f0029297a23 */ /* 0x100fe600000108a1 */
[----:B------:R-:W-:Y:S01]  /*5300*/  @!P3 FSEL R43, R43, -INF , !P5 ;  /* 0xff8000002b2bb808 */ /* 0x000fe20006800000 */
[----:B------:R-:W-:Y:S01]  /*5310*/  MUFU.EX2 R192, R32 ;  /* 0x0000002000c07308 */ /* 0x000fe20000000800 */
[----:B------:R-:W-:Y:S02]  /*5320*/  @!P3 ISETP.GE.AND P5, PT, R8, R109, PT ;  /* 0x0000006d0800b20c */ /* 0x000fe40003fa6270 */
[----:B------:R-:W-:Y:S01]  /*5330*/  @!P3 FSEL R44, R44, -INF , !P0 ;  /* 0xff8000002c2cb808 */ /* 0x000fe20004000000 */
[--C-:B------:R-:W-:Y:S01]  /*5340*/  FFMA.FTZ R43, R43, c[0x0][0x23c], -R108.reuse ;  /* 0x00008f002b2b7a23 */ /* 0x100fe2000001086c */
[-C--:B------:R-:W-:Y:S02]  /*5350*/  @!P3 ISETP.GE.AND P0, PT, R8, R163.reuse, PT ;  /* 0x000000a30800b20c */ /* 0x080fe40003f06270 */
[----:B------:R-:W-:Y:S01]  /*5360*/  @!P3 FSEL R45, R45, -INF , !P6 ;  /* 0xff8000002d2db808 */ /* 0x000fe20007000000 */
[--C-:B------:R-:W-:Y:S01]  /*5370*/  FFMA.FTZ R44, R44, c[0x0][0x23c], -R161.reuse ;  /* 0x00008f002c2c7a23 */ /* 0x100fe200000108a1 */
[-C--:B------:R-:W-:Y:S01]  /*5380*/  @!P3 ISETP.GE.AND P6, PT, R8, R160.reuse, PT ;  /* 0x000000a00800b20c */ /* 0x080fe20003fc6270 */
[----:B------:R-:W-:Y:S01]  /*5390*/  MUFU.EX2 R201, R29 ;  /* 0x0000001d00c97308 */ /* 0x000fe20000000800 */
[C---:B------:R-:W-:Y:S01]  /*53a0*/  @!P3 IADD3 R8, R0.reuse, 0x30, RZ ;  /* 0x000000300008b810 */ /* 0x040fe20007ffe0ff */
[--C-:B------:R-:W-:Y:S01]  /*53b0*/  FFMA.FTZ R45, R45, c[0x0][0x23c], -R161.reuse ;  /* 0x00008f002d2d7a23 */ /* 0x100fe200000108a1 */
[----:B------:R-:W-:Y:S02]  /*53c0*/  @!P3 IADD3 R4, R0, 0x31, RZ ;  /* 0x000000310004b810 */ /* 0x000fe40007ffe0ff */
[----:B------:R-:W-:Y:S02]  /*53d0*/  @!P3 FSEL R46, R46, -INF , !P4 ;  /* 0xff8000002e2eb808 */ /* 0x000fe40006000000 */
[-C--:B------:R-:W-:Y:S02]  /*53e0*/  @!P3 ISETP.GE.AND P4, PT, R8, R163.reuse, PT ;  /* 0x000000a30800b20c */ /* 0x080fe40003f86270 */
[----:B------:R-:W-:Y:S01]  /*53f0*/  @!P3 FSEL R50, R50, -INF , !P2 ;  /* 0xff8000003232b808 */ /* 0x000fe20005000000 */
[----:B------:R-:W-:Y:S01]  /*5400*/  FFMA.FTZ R46, R46, c[0x0][0x23c], -R108 ;  /* 0x00008f002e2e7a23 */ /* 0x000fe2000001086c */
[-C--:B------:R-:W-:Y:S01]  /*5410*/  @!P3 ISETP.GE.AND P2, PT, R4, R163.reuse, PT ;  /* 0x000000a30400b20c */ /* 0x080fe20003f46270 */
[----:B------:R-:W-:Y:S01]  /*5420*/  MUFU.EX2 R190, R33 ;  /* 0x0000002100be7308 */ /* 0x000fe20000000800 */
[----:B------:R-:W-:Y:S01]  /*5430*/  @!P3 FSEL R40, R40, -INF , !P1 ;  /* 0xff8000002828b808 */ /* 0x000fe20004800000 */
[----:B------:R-:W-:Y:S01]  /*5440*/  FFMA.FTZ R50, R50, c[0x0][0x23c], -R162 ;  /* 0x00008f0032327a23 */ /* 0x000fe200000108a2 */
[----:B------:R-:W-:Y:S02]  /*5450*/  @!P3 ISETP.GE.AND P1, PT, R9, R163, PT ;  /* 0x000000a30900b20c */ /* 0x000fe40003f26270 */
[----:B------:R-:W-:Y:S01]  /*5460*/  SHF.R.U32.HI R9, RZ, 0x18, R180 ;  /* 0x00000018ff097819 */ /* 0x000fe200000116b4 */
[--C-:B------:R-:W-:Y:S01]  /*5470*/  FFMA.FTZ R40, R40, c[0x0][0x23c], -R161.reuse ;  /* 0x00008f0028287a23 */ /* 0x100fe200000108a1 */
[----:B------:R-:W-:Y:S02]  /*5480*/  @!P3 FSEL R47, R47, -INF , !P5 ;  /* 0xff8000002f2fb808 */ /* 0x000fe40006800000 */
[-C--:B------:R-:W-:Y:S01]  /*5490*/  @!P3 ISETP.GE.AND P5, PT, R8, R160.reuse, PT ;  /* 0x000000a00800b20c */ /* 0x080fe20003fa6270 */
[----:B------:R-:W-:Y:S01]  /*54a0*/  MUFU.EX2 R209, R30 ;  /* 0x0000001e00d17308 */ /* 0x000fe20000000800 */
[----:B------:R-:W-:Y:S01]  /*54b0*/  @!P3 FSEL R51, R51, -INF , !P6 ;  /* 0xff8000003333b808 */ /* 0x000fe20007000000 */
[----:B------:R-:W-:Y:S01]  /*54c0*/  FFMA.FTZ R47, R47, c[0x0][0x23c], -R108 ;  /* 0x00008f002f2f7a23 */ /* 0x000fe2000001086c */
[-C--:B------:R-:W-:Y:S02]  /*54d0*/  @!P3 ISETP.GE.AND P6, PT, R4, R160.reuse, PT ;  /* 0x000000a00400b20c */ /* 0x080fe40003fc6270 */
[----:B------:R-:W-:Y:S01]  /*54e0*/  @!P3 FSEL R52, R52, -INF , !P4 ;  /* 0xff8000003434b808 */ /* 0x000fe20006000000 */
[----:B------:R-:W-:Y:S01]  /*54f0*/  FFMA.FTZ R51, R51, c[0x0][0x23c], -R162 ;  /* 0x00008f0033337a23 */ /* 0x000fe200000108a2 */
[----:B------:R-:W-:Y:S02]  /*5500*/  @!P3 ISETP.GE.AND P4, PT, R4, R159, PT ;  /* 0x0000009f0400b20c */ /* 0x000fe40003f86270 */
[----:B------:R-:W-:Y:S01]  /*5510*/  @!P3 FSEL R53, R53, -INF , !P2 ;  /* 0xff8000003535b808 */ /* 0x000fe20005000000 */
[--C-:B------:R-:W-:Y:S01]  /*5520*/  FFMA.FTZ R52, R52, c[0x0][0x23c], -R164.reuse ;  /* 0x00008f0034347a23 */ /* 0x100fe200000108a4 */
[----:B------:R-:W-:Y:S01]  /*5530*/  @!P3 ISETP.GE.AND P2, PT, R4, R109, PT ;  /* 0x0000006d0400b20c */ /* 0x000fe20003f46270 */
[----:B------:R-:W2:Y:S01]  /*5540*/  MUFU.EX2 R210, R31 ;  /* 0x0000001f00d27308 */ /* 0x000ea20000000800 */
[C---:B------:R-:W-:Y:S01]  /*5550*/  @!P3 IADD3 R4, R0.reuse, 0x38, RZ ;  /* 0x000000380004b810 */ /* 0x040fe20007ffe0ff */
[--C-:B------:R-:W-:Y:S01]  /*5560*/  FFMA.FTZ R53, R53, c[0x0][0x23c], -R164.reuse ;  /* 0x00008f0035357a23 */ /* 0x100fe200000108a4 */
[----:B------:R-:W-:Y:S02]  /*5570*/  @!P3 IADD3 R0, R0, 0x39, RZ ;  /* 0x000000390000b810 */ /* 0x000fe40007ffe0ff */
[----:B------:R-:W-:Y:S02]  /*5580*/  @!P3 FSEL R48, R48, -INF , !P1 ;  /* 0xff8000003030b808 */ /* 0x000fe40004800000 */
[----:B------:R-:W-:Y:S02]  /*5590*/  @!P3 ISETP.GE.AND P1, PT, R8, R159, PT ;  /* 0x0000009f0800b20c */ /* 0x000fe40003f26270 */
[----:B------:R-:W-:Y:S01]  /*55a0*/  @!P3 FSEL R49, R49, -INF , !P0 ;  /* 0xff8000003131b808 */ /* 0x000fe20004000000 */
[--C-:B------:R-:W-:Y:S01]  /*55b0*/  FFMA.FTZ R48, R48, c[0x0][0x23c], -R164.reuse ;  /* 0x00008f0030307a23 */ /* 0x100fe200000108a4 */
[----:B------:R-:W-:Y:S01]  /*55c0*/  @!P3 ISETP.GE.AND P0, PT, R8, R109, PT ;  /* 0x0000006d0800b20c */ /* 0x000fe20003f06270 */
[----:B------:R-:W-:Y:S01]  /*55d0*/  MUFU.EX2 R181, R36 ;  /* 0x0000002400b57308 */ /* 0x000fe20000000800 */
[----:B------:R-:W-:Y:S01]  /*55e0*/  @!P3 FSEL R54, R54, -INF , !P5 ;  /* 0xff8000003636b808 */ /* 0x000fe20006800000 */
[----:B------:R-:W-:Y:S01]  /*55f0*/  FFMA.FTZ R49, R49, c[0x0][0x23c], -R164 ;  /* 0x00008f0031317a23 */ /* 0x000fe200000108a4 */
[----:B------:R-:W-:Y:S02]  /*5600*/  SHF.R.U32.HI R8, RZ, 0x10, R180 ;  /* 0x00000010ff087819 */ /* 0x000fe400000116b4 */
[-C--:B------:R-:W-:Y:S01]  /*5610*/  @!P3 ISETP.GE.AND P5, PT, R4, R159.reuse, PT ;  /* 0x0000009f0400b20c */ /* 0x080fe20003fa6270 */
[--C-:B------:R-:W-:Y:S01]  /*5620*/  FFMA.FTZ R54, R54, c[0x0][0x23c], -R162.reuse ;  /* 0x00008f0036367a23 */ /* 0x100fe200000108a2 */
[----:B------:R-:W-:Y:S02]  /*5630*/  @!P3 FSEL R55, R55, -INF , !P6 ;  /* 0xff8000003737b808 */ /* 0x000fe40007000000 */
[----:B------:R-:W-:Y:S01]  /*5640*/  @!P3 ISETP.GE.AND P6, PT, R0, R159, PT ;  /* 0x0000009f0000b20c */ /* 0x000fe20003fc6270 */
[----:B------:R-:W-:Y:S01]  /*5650*/  MUFU.EX2 R175, R48 ;  /* 0x0000003000af7308 */ /* 0x000fe20000000800 */
[----:B------:R-:W-:Y:S01]  /*5660*/  @!P3 FSEL R56, R56, -INF , !P1 ;  /* 0xff8000003838b808 */ /* 0x000fe20004800000 */
[----:B------:R-:W-:Y:S01]  /*5670*/  FFMA.FTZ R55, R55, c[0x0][0x23c], -R162 ;  /* 0x00008f0037377a23 */ /* 0x000fe200000108a2 */
[-C--:B------:R-:W-:Y:S02]  /*5680*/  @!P3 ISETP.GE.AND P1, PT, R4, R109.reuse, PT ;  /* 0x0000006d0400b20c */ /* 0x080fe40003f26270 */
[----:B------:R-:W-:Y:S01]  /*5690*/  @!P3 FSEL R57, R57, -INF , !P4 ;  /* 0xff8000003939b808 */ /* 0x000fe20006000000 */
[--C-:B------:R-:W-:Y:S01]  /*56a0*/  FFMA.FTZ R56, R56, c[0x0][0x23c], -R161.reuse ;  /* 0x00008f0038387a23 */ /* 0x100fe200000108a1 */
[----:B------:R-:W-:Y:S01]  /*56b0*/  @!P3 ISETP.GE.AND P4, PT, R0, R109, PT ;  /* 0x0000006d0000b20c */ /* 0x000fe20003f86270 */
[----:B------:R-:W-:Y:S01]  /*56c0*/  IMAD.U32 R109, RZ, RZ, UR13 ;  /* 0x0000000dff6d7e24 */ /* 0x000fe2000f8e00ff */
[----:B------:R-:W-:Y:S01]  /*56d0*/  @!P3 FSEL R58, R58, -INF , !P0 ;  /* 0xff8000003a3ab808 */ /* 0x000fe20004000000 */
[--C-:B------:R-:W-:Y:S01]  /*56e0*/  FFMA.FTZ R57, R57, c[0x0][0x23c], -R161.reuse ;  /* 0x00008f0039397a23 */ /* 0x100fe200000108a1 */
[-C--:B------:R-:W-:Y:S01]  /*56f0*/  @!P3 ISETP.GE.AND P0, PT, R4, R163.reuse, PT ;  /* 0x000000a30400b20c */ /* 0x080fe20003f06270 */
[----:B------:R-:W-:Y:S01]  /*5700*/  MUFU.EX2 R177, R37 ;  /* 0x0000002500b17308 */ /* 0x000fe20000000800 */
[----:B------:R-:W-:Y:S01]  /*5710*/  @!P3 FSEL R59, R59, -INF , !P2 ;  /* 0xff8000003b3bb808 */ /* 0x000fe20005000000 */
[--C-:B------:R-:W-:Y:S01]  /*5720*/  FFMA.FTZ R58, R58, c[0x0][0x23c], -R108.reuse ;  /* 0x00008f003a3a7a23 */ /* 0x100fe2000001086c */
[----:B------:R-:W-:Y:S02]  /*5730*/  @!P3 ISETP.GE.AND P2, PT, R0, R163, PT ;  /* 0x000000a30000b20c */ /* 0x000fe40003f46270 */
[----:B------:R-:W-:Y:S01]  /*5740*/  @!P3 FSEL R60, R60, -INF , !P5 ;  /* 0xff8000003c3cb808 */ /* 0x000fe20006800000 */
[----:B------:R-:W-:Y:S01]  /*5750*/  FFMA.FTZ R59, R59, c[0x0][0x23c], -R108 ;  /* 0x00008f003b3b7a23 */ /* 0x000fe2000001086c */
[-C--:B------:R-:W-:Y:S02]  /*5760*/  @!P3 ISETP.GE.AND P5, PT, R4, R160.reuse, PT ;  /* 0x000000a00400b20c */ /* 0x080fe40003fa6270 */
[----:B------:R-:W-:Y:S01]  /*5770*/  LOP3.LUT R4, R174, 0xff, RZ, 0xc0, !PT ;  /* 0x000000ffae047812 */ /* 0x000fe200078ec0ff */
[--C-:B------:R-:W-:Y:S01]  /*5780*/  FFMA.FTZ R60, R60, c[0x0][0x23c], -R161.reuse ;  /* 0x00008f003c3c7a23 */ /* 0x100fe200000108a1 */
[----:B------:R-:W-:Y:S01]  /*5790*/  @!P3 FSEL R61, R61, -INF , !P6 ;  /* 0xff8000003d3db808 */ /* 0x000fe20007000000 */
[----:B------:R-:W-:Y:S01]  /*57a0*/  MUFU.EX2 R187, R38 ;  /* 0x0000002600bb7308 */ /* 0x000fe20000000800 */
[----:B------:R-:W-:Y:S02]  /*57b0*/  @!P3 ISETP.GE.AND P6, PT, R0, R160, PT ;  /* 0x000000a00000b20c */ /* 0x000fe40003fc6270 */
[----:B------:R-:W-:Y:S01]  /*57c0*/  SHF.R.U32.HI R0, RZ, 0x18, R174 ;  /* 0x00000018ff007819 */ /* 0x000fe200000116ae */
[----:B------:R-:W-:Y:S01]  /*57d0*/  FFMA.FTZ R161, R61, c[0x0][0x23c], -R161 ;  /* 0x00008f003da17a23 */ /* 0x000fe200000108a1 */
[----:B------:R-:W-:Y:S02]  /*57e0*/  @!P3 FSEL R62, R62, -INF , !P1 ;  /* 0xff8000003e3eb808 */ /* 0x000fe40004800000 */
[----:B------:R-:W-:Y:S02]  /*57f0*/  ISETP.LE.U32.AND P1, PT, R4, UR4, PT ;  /* 0x0000000404007c0c */ /* 0x000fe4000bf23070 */
[----:B------:R-:W-:Y:S01]  /*5800*/  LOP3.LUT R4, R167, 0xffff, RZ, 0xc0, !PT ;  /* 0x0000ffffa7047812 */ /* 0x000fe200078ec0ff */
[----:B------:R-:W-:Y:S01]  /*5810*/  MUFU.EX2 R159, R60 ;  /* 0x0000003c009f7308 */ /* 0x000fe20000000800 */
[----:B------:R-:W-:Y:S01]  /*5820*/  @!P3 FSEL R63, R63, -INF , !P4 ;  /* 0xff8000003f3fb808 */ /* 0x000fe20006000000 */
[----:B------:R-:W-:Y:S01]  /*5830*/  FFMA.FTZ R62, R62, c[0x0][0x23c], -R108 ;  /* 0x00008f003e3e7a23 */ /* 0x000fe2000001086c */
[----:B------:R-:W-:Y:S02]  /*5840*/  SHF.R.U32.HI R4, RZ, 0x8, R4 ;  /* 0x00000008ff047819 */ /* 0x000fe40000011604 */
[----:B------:R-:W-:Y:S01]  /*5850*/  ISETP.LE.U32.AND P4, PT, R0, UR4, PT ;  /* 0x0000000400007c0c */ /* 0x000fe2000bf83070 */
[----:B------:R-:W-:Y:S01]  /*5860*/  FFMA.FTZ R108, R63, c[0x0][0x23c], -R108 ;  /* 0x00008f003f6c7a23 */ /* 0x000fe2000001086c */
[----:B------:R-:W-:Y:S02]  /*5870*/  LOP3.LUT R0, R167, 0xff, RZ, 0xc0, !PT ;  /* 0x000000ffa7007812 */ /* 0x000fe400078ec0ff */
[----:B------:R-:W-:Y:S01]  /*5880*/  @!P3 FSEL R64, R64, -INF , !P0 ;  /* 0xff8000004040b808 */ /* 0x000fe20004000000 */
[----:B------:R-:W-:Y:S01]  /*5890*/  MUFU.EX2 R160, R62 ;  /* 0x0000003e00a07308 */ /* 0x000fe20000000800 */
[----:B------:R-:W-:Y:S01]  /*58a0*/  ISETP.LE.U32.AND P0, PT, R0, UR4, PT ;  /* 0x0000000400007c0c */ /* 0x000fe2000bf03070 */
[----:B----4-:R-:W-:Y:S01]  /*58b0*/  @!P1 FADD.FTZ R206, -R206, -RZ ;  /* 0x800000ffcece9221 */ /* 0x010fe20000010100 */
[----:B------:R-:W-:Y:S01]  /*58c0*/  SHF.R.U32.HI R0, RZ, 0x18, R167 ;  /* 0x00000018ff007819 */ /* 0x000fe200000116a7 */
[--C-:B------:R-:W-:Y:S01]  /*58d0*/  FFMA.FTZ R64, R64, c[0x0][0x23c], -R164.reuse ;  /* 0x00008f0040407a23 */ /* 0x100fe200000108a4 */
[----:B------:R-:W-:Y:S02]  /*58e0*/  @!P3 FSEL R65, R65, -INF , !P2 ;  /* 0xff8000004141b808 */ /* 0x000fe40005000000 */
[----:B------:R-:W-:Y:S01]  /*58f0*/  ISETP.LE.U32.AND P2, PT, R0, UR4, PT ;  /* 0x0000000400007c0c */ /* 0x000fe2000bf43070 */
[----:B------:R-:W-:Y:S01]  /*5900*/  @!P4 FADD.FTZ R211, -R211, -RZ ;  /* 0x800000ffd3d3c221 */ /* 0x000fe20000010100 */
[----:B------:R-:W-:Y:S01]  /*5910*/  LOP3.LUT R0, R4, 0xffff, RZ, 0xc0, !PT ;  /* 0x0000ffff04007812 */ /* 0x000fe200078ec0ff */
[----:B------:R-:W-:Y:S01]  /*5920*/  FFMA.FTZ R164, R65, c[0x0][0x23c], -R164 ;  /* 0x00008f0041a47a23 */ /* 0x000fe200000108a4 */
[----:B------:R-:W-:Y:S01]  /*5930*/  @!P3 FSEL R66, R66, -INF , !P5 ;  /* 0xff8000004242b808 */ /* 0x000fe20006800000 */
[----:B------:R-:W-:Y:S01]  /*5940*/  MUFU.EX2 R163, R64 ;  /* 0x0000004000a37308 */ /* 0x000fe20000000800 */
[----:B------:R-:W-:Y:S01]  /*5950*/  LOP3.LUT R4, R184, 0xff, RZ, 0xc0, !PT ;  /* 0x000000ffb8047812 */ /* 0x000fe200078ec0ff */
[----:B------:R-:W-:Y:S01]  /*5960*/  @!P0 FADD.FTZ R215, -R215, -RZ ;  /* 0x800000ffd7d78221 */ /* 0x000fe20000010100 */
[----:B------:R-:W-:Y:S01]  /*5970*/  ISETP.LE.U32.AND P5, PT, R0, UR4, PT ;  /* 0x0000000400007c0c */ /* 0x000fe2000bfa3070 */
[----:B------:R-:W-:Y:S01]  /*5980*/  FFMA.FTZ R66, R66, c[0x0][0x23c], -R162 ;  /* 0x00008f0042427a23 */ /* 0x000fe200000108a2 */
[----:B------:R-:W-:Y:S02]  /*5990*/  LOP3.LUT R0, R184, 0xffff, RZ, 0xc0, !PT ;  /* 0x0000ffffb8007812 */ /* 0x000fe400078ec0ff */
[----:B------:R-:W-:Y:S01]  /*59a0*/  LOP3.LUT R5, R5, 0xff, RZ, 0xc0, !PT ;  /* 0x000000ff05057812 */ /* 0x000fe200078ec0ff */
[----:B------:R-:W-:Y:S01]  /*59b0*/  @!P2 FADD.FTZ R217, -R217, -RZ ;  /* 0x800000ffd9d9a221 */ /* 0x000fe20000010100 */
[----:B------:R-:W-:Y:S01]  /*59c0*/  @!P3 FSEL R67, R67, -INF , !P6 ;  /* 0xff8000004343b808 */ /* 0x000fe20007000000 */
[----:B------:R-:W-:Y:S01]  /*59d0*/  MUFU.EX2 R111, R66 ;  /* 0x00000042006f7308 */ /* 0x000fe20000000800 */
[----:B------:R-:W-:Y:S02]  /*59e0*/  ISETP.LE.U32.AND P6, PT, R5, UR4, PT ;  /* 0x0000000405007c0c */ /* 0x000fe4000bfc3070 */
[----:B------:R-:W-:Y:S01]  /*59f0*/  SHF.R.U32.HI R5, RZ, 0x8, R0 ;  /* 0x00000008ff057819 */ /* 0x000fe20000011600 */
[----:B------:R-:W-:Y:S01]  /*5a00*/  FFMA.FTZ R162, R67, c[0x0][0x23c], -R162 ;  /* 0x00008f0043a27a23 */ /* 0x000fe200000108a2 */
[----:B------:R-:W-:Y:S01]  /*5a10*/  ISETP.LE.U32.AND P3, PT, R4, UR4, PT ;  /* 0x0000000404007c0c */ /* 0x000fe2000bf63070 */
[----:B------:R-:W-:Y:S01]  /*5a20*/  @!P5 FADD.FTZ R213, -R213, -RZ ;  /* 0x800000ffd5d5d221 */ /* 0x000fe20000010100 */
[----:B------:R-:W-:Y:S02]  /*5a30*/  SHF.R.U32.HI R0, RZ, 0x18, R184 ;  /* 0x00000018ff007819 */ /* 0x000fe400000116b8 */
[----:B------:R-:W-:Y:S01]  /*5a40*/  SHF.R.U32.HI R174, RZ, 0x10, R174 ;  /* 0x00000010ffae7819 */ /* 0x000fe200000116ae */
[----:B------:R-:W-:Y:S01]  /*5a50*/  MUFU.EX2 R189, R40 ;  /* 0x0000002800bd7308 */ /* 0x000fe20000000800 */
[----:B------:R-:W-:Y:S02]  /*5a60*/  LOP3.LUT R5, R5, 0xffff, RZ, 0xc0, !PT ;  /* 0x0000ffff05057812 */ /* 0x000fe400078ec0ff */
[----:B------:R-:W-:Y:S01]  /*5a70*/  ISETP.LE.U32.AND P0, PT, R0, UR4, PT ;  /* 0x0000000400007c0c */ /* 0x000fe2000bf03070 */
[----:B------:R-:W-:Y:S01]  /*5a80*/  @!P6 FADD.FTZ R218, -R218, -RZ ;  /* 0x800000ffdadae221 */ /* 0x000fe20000010100 */
[----:B------:R-:W-:Y:S02]  /*5a90*/  SHF.R.U32.HI R4, RZ, 0x10, R184 ;  /* 0x00000010ff047819 */ /* 0x000fe400000116b8 */
[----:B------:R-:W-:Y:S01]  /*5aa0*/  ISETP.LE.U32.AND P5, PT, R5, UR4, PT ;  /* 0x0000000405007c0c */ /* 0x000fe2000bfa3070 */
[----:B------:R-:W-:Y:S01]  /*5ab0*/  @!P3 FADD.FTZ R221, -R221, -RZ ;  /* 0x800000ffddddb221 */ /* 0x000fe20000010100 */
[----:B------:R-:W-:Y:S01]  /*5ac0*/  LOP3.LUT R0, R4, 0xff, RZ, 0xc0, !PT ;  /* 0x000000ff04007812 */ /* 0x000fe200078ec0ff */
[----:B------:R-:W-:Y:S01]  /*5ad0*/  MUFU.EX2 R162, R162 ;  /* 0x000000a200a27308 */ /* 0x000fe20000000800 */
[----:B------:R-:W-:Y:S02]  /*5ae0*/  LOP3.LUT R7, R180, 0xff, RZ, 0xc0, !PT ;  /* 0x000000ffb4077812 */ /* 0x000fe400078ec0ff */
[----:B------:R-:W-:Y:S02]  /*5af0*/  LOP3.LUT R4, R8, 0xff, RZ, 0xc0, !PT ;  /* 0x000000ff08047812 */ /* 0x000fe400078ec0ff */
[----:B------:R-:W-:Y:S01]  /*5b00*/  ISETP.LE.U32.AND P6, PT, R0, UR4, PT ;  /* 0x0000000400007c0c */ /* 0x000fe2000bfc3070 */
[----:B------:R-:W-:Y:S01]  /*5b10*/  @!P0 FADD.FTZ R226, -R226, -RZ ;  /* 0x800000ffe2e28221 */ /* 0x000fe20000010100 */
[----:B------:R-:W-:Y:S02]  /*5b20*/  ISETP.LE.U32.AND P0, PT, R9, UR4, PT ;  /* 0x0000000409007c0c */ /* 0x000fe4000bf03070 */
[----:B------:R-:W-:Y:S01]  /*5b30*/  SHF.R.U32.HI R0, RZ, 0x8, R6 ;  /* 0x00000008ff007819 */ /* 0x000fe20000011606 */
[----:B------:R-:W-:Y:S01]  /*5b40*/  @!P5 FADD.FTZ R222, -R222, -RZ ;  /* 0x800000ffdeded221 */ /* 0x000fe20000010100 */
[--C-:B------:R-:W-:Y:S01]  /*5b50*/  SHF.R.U32.HI R5, RZ, 0x10, R185.reuse ;  /* 0x00000010ff057819 */ /* 0x100fe200000116b9 */
[----:B------:R-:W-:Y:S01]  /*5b60*/  MUFU.EX2 R180, R39 ;  /* 0x0000002700b47308 */ /* 0x000fe20000000800 */
[----:B------:R-:W-:Y:S02]  /*5b70*/  ISETP.LE.U32.AND P5, PT, R4, UR4, PT ;  /* 0x0000000404007c0c */ /* 0x000fe4000bfa3070 */
[----:B------:R-:W-:Y:S02]  /*5b80*/  LOP3.LUT R0, R0, 0xffff, RZ, 0xc0, !PT ;  /* 0x0000ffff00007812 */ /* 0x000fe400078ec0ff */
[----:B------:R-:W-:Y:S01]  /*5b90*/  ISETP.LE.U32.AND P2, PT, R7, UR4, PT ;  /* 0x0000000407007c0c */ /* 0x000fe2000bf43070 */
[----:B------:R-:W-:Y:S01]  /*5ba0*/  @!P6 FADD.FTZ R225, -R225, -RZ ;  /* 0x800000ffe1e1e221 */ /* 0x000fe20000010100 */
[----:B------:R-:W-:Y:S01]  /*5bb0*/  LOP3.LUT R4, R174, 0xff, RZ, 0xc0, !PT ;  /* 0x000000ffae047812 */ /* 0x000fe200078ec0ff */
[----:B------:R-:W-:Y:S01]  /*5bc0*/  @!P0 FADD.FTZ R224, -R224, -RZ ;  /* 0x800000ffe0e08221 */ /* 0x000fe20000010100 */
[----:B------:R-:W-:Y:S01]  /*5bd0*/  ISETP.LE.U32.AND P3, PT, R0, UR4, PT ;  /* 0x0000000400007c0c */ /* 0x000fe2000bf63070 */
[----:B------:R-:W-:Y:S01]  /*5be0*/  MUFU.EX2 R174, R49 ;  /* 0x0000003100ae7308 */ /* 0x000fe20000000800 */
[----:B------:R-:W-:Y:S02]  /*5bf0*/  SHF.R.U32.HI R0, RZ, 0x8, R12 ;  /* 0x00000008ff007819 */ /* 0x000fe4000001160c */
[----:B------:R-:W-:Y:S01]  /*5c00*/  ISETP.LE.U32.AND P0, PT, R4, UR4, PT ;  /* 0x0000000404007c0c */ /* 0x000fe2000bf03070 */
[----:B------:R-:W-:Y:S01]  /*5c10*/  @!P5 FADD.FTZ R223, -R223, -RZ ;  /* 0x800000ffdfdfd221 */ /* 0x000fe20000010100 */
[----:B------:R-:W-:Y:S02]  /*5c20*/  LOP3.LUT R0, R0, 0xffff, RZ, 0xc0, !PT ;  /* 0x0000ffff00007812 */ /* 0x000fe400078ec0ff */
[----:B------:R-:W-:Y:S01]  /*5c30*/  LOP3.LUT R7, R178, 0xffff, RZ, 0xc0, !PT ;  /* 0x0000ffffb2077812 */ /* 0x000fe200078ec0ff */
[----:B------:R-:W-:Y:S01]  /*5c40*/  @!P2 FADD.FTZ R220, -R220, -RZ ;  /* 0x800000ffdcdca221 */ /* 0x000fe20000010100 */
[----:B------:R-:W-:Y:S01]  /*5c50*/  LOP3.LUT R4, R185, 0xffff, RZ, 0xc0, !PT ;  /* 0x0000ffffb9047812 */ /* 0x000fe200078ec0ff */
[----:B------:R-:W-:Y:S01]  /*5c60*/  MUFU.EX2 R184, R41 ;  /* 0x0000002900b87308 */ /* 0x000fe20000000800 */
[----:B------:R-:W-:Y:S01]  /*5c70*/  ISETP.LE.U32.AND P5, PT, R0, UR4, PT ;  /* 0x0000000400007c0c */ /* 0x000fe2000bfa3070 */
[----:B------:R-:W-:Y:S01]  /*5c80*/  @!P3 FADD.FTZ R219, -R219, -RZ ;  /* 0x800000ffdbdbb221 */ /* 0x000fe20000010100 */
[----:B------:R-:W-:Y:S02]  /*5c90*/  LOP3.LUT R0, R185, 0xff, RZ, 0xc0, !PT ;  /* 0x000000ffb9007812 */ /* 0x000fe400078ec0ff */
[----:B------:R-:W-:Y:S01]  /*5ca0*/  SHF.R.U32.HI R6, RZ, 0x8, R4 ;  /* 0x00000008ff067819 */ /* 0x000fe20000011604 */
[----:B------:R-:W-:Y:S01]  /*5cb0*/  @!P0 FADD.FTZ R212, -R212, -RZ ;  /* 0x800000ffd4d48221 */ /* 0x000fe20000010100 */
[----:B------:R-:W-:Y:S02]  /*5cc0*/  LOP3.LUT R4, R5, 0xff, RZ, 0xc0, !PT ;  /* 0x000000ff05047812 */ /* 0x000fe400078ec0ff */
[----:B------:R-:W-:Y:S01]  /*5cd0*/  ISETP.LE.U32.AND P1, PT, R0, UR4, PT ;  /* 0x0000000400007c0c */ /* 0x000fe2000bf23070 */
[----:B------:R-:W-:Y:S01]  /*5ce0*/  MUFU.EX2 R161, R161 ;  /* 0x000000a100a17308 */ /* 0x000fe20000000800 */
[----:B------:R-:W-:Y:S02]  /*5cf0*/  SHF.R.U32.HI R5, RZ, 0x18, R185 ;  /* 0x00000018ff057819 */ /* 0x000fe400000116b9 */
[----:B------:R-:W-:Y:S01]  /*5d00*/  LOP3.LUT R0, R6, 0xffff, RZ, 0xc0, !PT ;  /* 0x0000ffff06007812 */ /* 0x000fe200078ec0ff */
[----:B------:R-:W-:Y:S01]  /*5d10*/  @!P5 FADD.FTZ R203, -R203, -RZ ;  /* 0x800000ffcbcbd221 */ /* 0x000fe20000010100 */
[----:B------:R-:W-:Y:S02]  /*5d20*/  ISETP.LE.U32.AND P6, PT, R11, UR4, PT ;  /* 0x000000040b007c0c */ /* 0x000fe4000bfc3070 */
[----:B------:R-:W-:Y:S02]  /*5d30*/  ISETP.LE.U32.AND P5, PT, R4, UR4, PT ;  /* 0x0000000404007c0c */ /* 0x000fe4000bfa3070 */
[----:B------:R-:W-:Y:S01]  /*5d40*/  LOP3.LUT R4, R186, 0xff, RZ, 0xc0, !PT ;  /* 0x000000ffba047812 */ /* 0x000fe200078ec0ff */
[----:B------:R-:W-:Y:S01]  /*5d50*/  MUFU.EX2 R195, R42 ;  /* 0x0000002a00c37308 */ /* 0x000fe20000000800 */
[----:B------:R-:W-:Y:S01]  /*5d60*/  ISETP.LE.U32.AND P0, PT, R0, UR4, PT ;  /* 0x0000000400007c0c */ /* 0x000fe2000bf03070 */
[----:B------:R-:W-:Y:S01]  /*5d70*/  @!P1 FADD.FTZ R198, -R198, -RZ ;  /* 0x800000ffc6c69221 */ /* 0x000fe20000010100 */
[----:B------:R-:W-:Y:S02]  /*5d80*/  LOP3.LUT R0, R186, 0xffff, RZ, 0xc0, !PT ;  /* 0x0000ffffba007812 */ /* 0x000fe400078ec0ff */
[----:B------:R-:W-:Y:S02]  /*5d90*/  ISETP.LE.U32.AND P1, PT, R4, UR4, PT ;  /* 0x0000000404007c0c */ /* 0x000fe4000bf23070 */
[----:B------:R-:W-:Y:S01]  /*5da0*/  SHF.R.U32.HI R4, RZ, 0x10, R186 ;  /* 0x00000010ff047819 */ /* 0x000fe200000116ba */
[----:B-1----:R-:W-:Y:S01]  /*5db0*/  @!P6 FADD.FTZ R204, -R204, -RZ ;  /* 0x800000ffcccce221 */ /* 0x002fe20000010100 */
[----:B------:R-:W-:Y:S01]  /*5dc0*/  SHF.R.U32.HI R0, RZ, 0x8, R0 ;  /* 0x00000008ff007819 */ /* 0x000fe20000011600 */
[----:B------:R-:W-:Y:S01]  /*5dd0*/  @!P5 FADD.FTZ R205, -R205, -RZ ;  /* 0x800000ffcdcdd221 */ /* 0x000fe20000010100 */
[----:B------:R-:W-:Y:S01]  /*5de0*/  ISETP.LE.U32.AND P2, PT, R13, UR4, PT ;  /* 0x000000040d007c0c */ /* 0x000fe2000bf43070 */
[----:B------:R-:W-:Y:S01]  /*5df0*/  MUFU.EX2 R194, R43 ;  /* 0x0000002b00c27308 */ /* 0x000fe20000000800 */
[----:B------:R-:W-:Y:S01]  /*5e00*/  ISETP.LE.U32.AND P4, PT, R5, UR4, PT ;  /* 0x0000000405007c0c */ /* 0x000fe2000bf83070 */
[----:B------:R-:W-:Y:S01]  /*5e10*/  @!P0 FADD.FTZ R200, -R200, -RZ ;  /* 0x800000ffc8c88221 */ /* 0x000fe20000010100 */
[----:B------:R-:W-:Y:S02]  /*5e20*/  ISETP.LE.U32.AND P5, PT, R14, UR4, PT ;  /* 0x000000040e007c0c */ /* 0x000fe4000bfa3070 */
[----:B------:R-:W-:Y:S01]  /*5e30*/  LOP3.LUT R0, R0, 0xffff, RZ, 0xc0, !PT ;  /* 0x0000ffff00007812 */ /* 0x000fe200078ec0ff */
[----:B------:R-:W-:Y:S01]  /*5e40*/  @!P1 FADD.FTZ R208, -R208, -RZ ;  /* 0x800000ffd0d09221 */ /* 0x000fe20000010100 */
[----:B------:R-:W-:Y:S02]  /*5e50*/  ISETP.LE.U32.AND P3, PT, R10, UR4, PT ;  /* 0x000000040a007c0c */ /* 0x000fe4000bf63070 */
[----:B------:R-:W-:Y:S01]  /*5e60*/  ISETP.LE.U32.AND P0, PT, R0, UR4, PT ;  /* 0x0000000400007c0c */ /* 0x000fe2000bf03070 */
[----:B------:R-:W1:Y:S01]  /*5e70*/  MUFU.EX2 R207, R25 ;  /* 0x0000001900cf7308 */ /* 0x000e620000000800 */
[----:B------:R-:W-:Y:S01]  /*5e80*/  LOP3.LUT R0, R4, 0xff, RZ, 0xc0, !PT ;  /* 0x000000ff04007812 */ /* 0x000fe200078ec0ff */
[----:B--2---:R-:W-:Y:S01]  /*5e90*/  @!P2 FADD.FTZ R210, -R210, -RZ ;  /* 0x800000ffd2d2a221 */ /* 0x004fe20000010100 */
[----:B------:R-:W-:Y:S01]  /*5ea0*/  SHF.R.U32.HI R5, RZ, 0x18, R193 ;  /* 0x00000018ff057819 */ /* 0x000fe200000116c1 */
[----:B------:R-:W-:Y:S01]  /*5eb0*/  @!P4 FADD.FTZ R202, -R202, -RZ ;  /* 0x800000ffcacac221 */ /* 0x000fe20000010100 */
[----:B------:R-:W-:Y:S01]  /*5ec0*/  SHF.R.U32.HI R4, RZ, 0x18, R186 ;  /* 0x00000018ff047819 */ /* 0x000fe200000116ba */
[----:B------:R-:W-:Y:S01]  /*5ed0*/  @!P5 FADD.FTZ R188, -R188, -RZ ;  /* 0x800000ffbcbcd221 */ /* 0x000fe20000010100 */
[----:B------:R-:W-:Y:S02]  /*5ee0*/  ISETP.LE.U32.AND P4, PT, R0, UR4, PT ;  /* 0x0000000400007c0c */ /* 0x000fe4000bf83070 */
[----:B------:R-:W-:Y:S01]  /*5ef0*/  SHF.R.U32.HI R0, RZ, 0x8, R18 ;  /* 0x00000008ff007819 */ /* 0x000fe20000011612 */
[----:B------:R-:W-:Y:S01]  /*5f00*/  @!P3 FADD.FTZ R192, -R192, -RZ ;  /* 0x800000ffc0c0b221 */ /* 0x000fe20000010100 */
[----:B------:R-:W-:Y:S01]  /*5f10*/  ISETP.LE.U32.AND P1, PT, R4, UR4, PT ;  /* 0x0000000404007c0c */ /* 0x000fe2000bf23070 */
[----:B------:R-:W2:Y:S01]  /*5f20*/  MUFU.EX2 R216, R26 ;  /* 0x0000001a00d87308 */ /* 0x000ea20000000800 */
[----:B------:R-:W-:Y:S02]  /*5f30*/  LOP3.LUT R4, R168, 0xff, RZ, 0xc0, !PT ;  /* 0x000000ffa8047812 */ /* 0x000fe400078ec0ff */
[----:B------:R-:W-:Y:S02]  /*5f40*/  LOP3.LUT R0, R0, 0xffff, RZ, 0xc0, !PT ;  /* 0x0000ffff00007812 */ /* 0x000fe400078ec0ff */
[----:B------:R-:W-:Y:S02]  /*5f50*/  SHF.R.U32.HI R9, RZ, 0x18, R178 ;  /* 0x00000018ff097819 */ /* 0x000fe400000116b2 */
[----:B------:R-:W-:Y:S02]  /*5f60*/  ISETP.LE.U32.AND P6, PT, R0, UR4, PT ;  /* 0x0000000400007c0c */ /* 0x000fe4000bfc3070 */
[----:B------:R-:W-:Y:S01]  /*5f70*/  SHF.R.U32.HI R0, RZ, 0x8, R17 ;  /* 0x00000008ff007819 */ /* 0x000fe20000011611 */
[----:B------:R-:W-:Y:S01]  /*5f80*/  MUFU.EX2 R182, R45 ;  /* 0x0000002d00b67308 */ /* 0x000fe20000000800 */
[----:B------:R-:W-:Y:S01]  /*5f90*/  ISETP.LE.U32.AND P3, PT, R5, UR4, PT ;  /* 0x0000000405007c0c */ /* 0x000fe2000bf63070 */
[----:B------:R-:W-:Y:S01]  /*5fa0*/  @!P1 FADD.FTZ R214, -R214, -RZ ;  /* 0x800000ffd6d69221 */ /* 0x000fe20000010100 */
[----:B------:R-:W-:Y:S01]  /*5fb0*/  LOP3.LUT R8, R172, 0xff, RZ, 0xc0, !PT ;  /* 0x000000ffac087812 */ /* 0x000fe200078ec0ff */
[----:B-1----:R-:W-:Y:S01]  /*5fc0*/  @!P0 FADD.FTZ R207, -R207, -RZ ;  /* 0x800000ffcfcf8221 */ /* 0x002fe20000010100 */
[----:B------:R-:W-:Y:S02]  /*5fd0*/  ISETP.LE.U32.AND P1, PT, R4, UR4, PT ;  /* 0x0000000404007c0c */ /* 0x000fe4000bf23070 */
[----:B------:R-:W-:Y:S02]  /*5fe0*/  LOP3.LUT R4, R176, 0xff, RZ, 0xc0, !PT ;  /* 0x000000ffb0047812 */ /* 0x000fe400078ec0ff */
[----:B------:R-:W-:Y:S01]  /*5ff0*/  LOP3.LUT R0, R0, 0xffff, RZ, 0xc0, !PT ;  /* 0x0000ffff00007812 */ /* 0x000fe200078ec0ff */
[----:B------:R-:W-:Y:S01]  /*6000*/  @!P6 FADD.FTZ R201, -R201, -RZ ;  /* 0x800000ffc9c9e221 */ /* 0x000fe20000010100 */
[----:B------:R-:W-:Y:S01]  /*6010*/  ISETP.LE.U32.AND P0, PT, R15, UR4, PT ;  /* 0x000000040f007c0c */ /* 0x000fe2000bf03070 */
[----:B------:R-:W1:Y:S01]  /*6020*/  MUFU.EX2 R186, R47 ;  /* 0x0000002f00ba7308 */ /* 0x000e620000000800 */
[----:B------:R-:W-:Y:S01]  /*6030*/  ISETP.LE.U32.AND P6, PT, R4, UR4, PT ;  /* 0x0000000404007c0c */ /* 0x000fe2000bfc3070 */
[----:B------:R-:W-:Y:S01]  /*6040*/  @!P3 FADD.FTZ R180, -R180, -RZ ;  /* 0x800000ffb4b4b221 */ /* 0x000fe20000010100 */
[----:B------:R-:W-:Y:S01]  /*6050*/  LOP3.LUT R10, R172, 0xffff, RZ, 0xc0, !PT ;  /* 0x0000ffffac0a7812 */ /* 0x000fe200078ec0ff */
[----:B--2---:R-:W-:Y:S01]  /*6060*/  @!P4 FADD.FTZ R216, -R216, -RZ ;  /* 0x800000ffd8d8c221 */ /* 0x004fe20000010100 */
[----:B------:R-:W-:Y:S01]  /*6070*/  LOP3.LUT R4, R193, 0xff, RZ, 0xc0, !PT ;  /* 0x000000ffc1047812 */ /* 0x000fe200078ec0ff */
[----:B------:R-:W-:Y:S01]  /*6080*/  @!P1 FADD.FTZ R209, -R209, -RZ ;  /* 0x800000ffd1d19221 */ /* 0x000fe20000010100 */
[----:B------:R-:W-:Y:S02]  /*6090*/  SHF.R.U32.HI R15, RZ, 0x18, R172 ;  /* 0x00000018ff0f7819 */ /* 0x000fe400000116ac */
[----:B------:R-:W-:Y:S01]  /*60a0*/  ISETP.LE.U32.AND P1, PT, R0, UR4, PT ;  /* 0x0000000400007c0c */ /* 0x000fe2000bf23070 */
[----:B------:R-:W2:Y:S01]  /*60b0*/  MUFU.EX2 R173, R50 ;  /* 0x0000003200ad7308 */ /* 0x000ea20000000800 */
[C---:B------:R-:W-:Y:S01]  /*60c0*/  LOP3.LUT R12, R170.reuse, 0xff, RZ, 0xc0, !PT ;  /* 0x000000ffaa0c7812 */ /* 0x040fe200078ec0ff */
[----:B------:R-:W-:Y:S01]  /*60d0*/  @!P0 FADD.FTZ R175, -R175, -RZ ;  /* 0x800000ffafaf8221 */ /* 0x000fe20000010100 */
[----:B------:R-:W-:Y:S01]  /*60e0*/  LOP3.LUT R0, R193, 0xffff, RZ, 0xc0, !PT ;  /* 0x0000ffffc1007812 */ /* 0x000fe200078ec0ff */
[----:B------:R-:W-:Y:S01]  /*60f0*/  @!P6 FADD.FTZ R191, -R191, -RZ ;  /* 0x800000ffbfbfe221 */ /* 0x000fe20000010100 */
[----:B------:R-:W-:Y:S02]  /*6100*/  SHF.R.U32.HI R14, RZ, 0x18, R170 ;  /* 0x00000018ff0e7819 */ /* 0x000fe400000116aa */
[----:B------:R-:W-:Y:S02]  /*6110*/  SHF.R.U32.HI R0, RZ, 0x8, R0 ;  /* 0x00000008ff007819 */ /* 0x000fe40000011600 */
[----:B------:R-:W-:Y:S01]  /*6120*/  LOP3.LUT R13, R170, 0xffff, RZ, 0xc0, !PT ;  /* 0x0000ffffaa0d7812 */ /* 0x000fe200078ec0ff */
[----:B------:R-:W3:Y:S01]  /*6130*/  MUFU.EX2 R185, R46 ;  /* 0x0000002e00b97308 */ /* 0x000ee20000000800 */
[----:B------:R-:W-:Y:S01]  /*6140*/  ISETP.LE.U32.AND P2, PT, R4, UR4, PT ;  /* 0x0000000404007c0c */ /* 0x000fe2000bf43070 */
[----:B------:R-:W-:Y:S01]  /*6150*/  @!P1 FADD.FTZ R190, -R190, -RZ ;  /* 0x800000ffbebe9221 */ /* 0x000fe20000010100 */
[----:B------:R-:W-:Y:S02]  /*6160*/  SHF.R.U32.HI R11, RZ, 0x10, R170 ;  /* 0x00000010ff0b7819 */ /* 0x000fe400000116aa */
[----:B------:R-:W-:Y:S02]  /*6170*/  LOP3.LUT R0, R0, 0xffff, RZ, 0xc0, !PT ;  /* 0x0000ffff00007812 */ /* 0x000fe400078ec0ff */
[----:B------:R-:W-:Y:S02]  /*6180*/  SHF.R.U32.HI R4, RZ, 0x10, R193 ;  /* 0x00000010ff047819 */ /* 0x000fe400000116c1 */
[----:B------:R-:W-:Y:S01]  /*6190*/  ISETP.LE.U32.AND P6, PT, R0, UR4, PT ;  /* 0x0000000400007c0c */ /* 0x000fe2000bfc3070 */
[----:B------:R-:W-:Y:S01]  /*61a0*/  MUFU.EX2 R183, R44 ;  /* 0x0000002c00b77308 */ /* 0x000fe20000000800 */
[----:B------:R-:W-:Y:S02]  /*61b0*/  LOP3.LUT R4, R4, 0xff, RZ, 0xc0, !PT ;  /* 0x000000ff04047812 */ /* 0x000fe400078ec0ff */
[----:B------:R-:W-:Y:S01]  /*61c0*/  LOP3.LUT R0, R196, 0xffff, RZ, 0xc0, !PT ;  /* 0x0000ffffc4007812 */ /* 0x000fe200078ec0ff */
[----:B------:R-:W-:Y:S01]  /*61d0*/  @!P2 FADD.FTZ R181, -R181, -RZ ;  /* 0x800000ffb5b5a221 */ /* 0x000fe20000010100 */
[----:B------:R-:W-:Y:S02]  /*61e0*/  ISETP.LE.U32.AND P5, PT, R4, UR4, PT ;  /* 0x0000000404007c0c */ /* 0x000fe4000bfa3070 */
[----:B------:R-:W-:Y:S02]  /*61f0*/  LOP3.LUT R4, R196, 0xff, RZ, 0xc0, !PT ;  /* 0x000000ffc4047812 */ /* 0x000fe400078ec0ff */
[----:B------:R-:W-:Y:S01]  /*6200*/  SHF.R.U32.HI R0, RZ, 0x8, R0 ;  /* 0x00000008ff007819 */ /* 0x000fe20000011600 */
[----:B------:R-:W-:Y:S01]  /*6210*/  MUFU.EX2 R170, R53 ;  /* 0x0000003500aa7308 */ /* 0x000fe20000000800 */
[----:B------:R-:W-:Y:S01]  /*6220*/  ISETP.LE.U32.AND P2, PT, R4, UR4, PT ;  /* 0x0000000404007c0c */ /* 0x000fe2000bf43070 */
[----:B------:R-:W-:Y:S01]  /*6230*/  @!P6 FADD.FTZ R177, -R177, -RZ ;  /* 0x800000ffb1b1e221 */ /* 0x000fe20000010100 */
[----:B------:R-:W-:Y:S02]  /*6240*/  LOP3.LUT R4, R0, 0xffff, RZ, 0xc0, !PT ;  /* 0x0000ffff00047812 */ /* 0x000fe400078ec0ff */
[--C-:B------:R-:W-:Y:S02]  /*6250*/  SHF.R.U32.HI R5, RZ, 0x10, R196.reuse ;  /* 0x00000010ff057819 */ /* 0x100fe400000116c4 */
[----:B------:R-:W-:Y:S01]  /*6260*/  ISETP.LE.U32.AND P6, PT, R4, UR4, PT ;  /* 0x0000000404007c0c */ /* 0x000fe2000bfc3070 */
[----:B------:R-:W-:Y:S01]  /*6270*/  @!P5 FADD.FTZ R187, -R187, -RZ ;  /* 0x800000ffbbbbd221 */ /* 0x000fe20000010100 */
[----:B------:R-:W-:Y:S01]  /*6280*/  LOP3.LUT R0, R5, 0xff, RZ, 0xc0, !PT ;  /* 0x000000ff05007812 */ /* 0x000fe200078ec0ff */
[----:B------:R-:W4:Y:S01]  /*6290*/  MUFU.EX2 R168, R55 ;  /* 0x0000003700a87308 */ /* 0x000f220000000800 */
[----:B------:R-:W-:Y:S02]  /*62a0*/  SHF.R.U32.HI R5, RZ, 0x10, R197 ;  /* 0x00000010ff057819 */ /* 0x000fe400000116c5 */
[----:B------:R-:W-:Y:S01]  /*62b0*/  ISETP.LE.U32.AND P5, PT, R0, UR4, PT ;  /* 0x0000000400007c0c */ /* 0x000fe2000bfa3070 */
[----:B------:R-:W-:Y:S01]  /*62c0*/  @!P2 FADD.FTZ R189, -R189, -RZ ;  /* 0x800000ffbdbda221 */ /* 0x000fe20000010100 */
[----:B------:R-:W-:Y:S02]  /*62d0*/  ISETP.LE.U32.AND P2, PT, R9, UR4, PT ;  /* 0x0000000409007c0c */ /* 0x000fe4000bf43070 */
[----:B------:R-:W-:Y:S02]  /*62e0*/  SHF.R.U32.HI R4, RZ, 0x18, R196 ;  /* 0x00000018ff047819 */ /* 0x000fe400000116c4 */
[----:B------:R-:W-:Y:S01]  /*62f0*/  LOP3.LUT R5, R5, 0xff, RZ, 0xc0, !PT ;  /* 0x000000ff05057812 */ /* 0x000fe200078ec0ff */
[----:B------:R-:W-:Y:S01]  /*6300*/  @!P6 FADD.FTZ R184, -R184, -RZ ;  /* 0x800000ffb8b8e221 */ /* 0x000fe20000010100 */
[----:B------:R-:W-:Y:S01]  /*6310*/  SHF.R.U32.HI R0, RZ, 0x8, R7 ;  /* 0x00000008ff007819 */ /* 0x000fe20000011607 */
[----:B------:R-:W-:Y:S01]  /*6320*/  MUFU.EX2 R166, R57 ;  /* 0x0000003900a67308 */ /* 0x000fe20000000800 */
[----:B------:R-:W-:Y:S02]  /*6330*/  ISETP.LE.U32.AND P3, PT, R4, UR4, PT ;  /* 0x0000000404007c0c */ /* 0x000fe4000bf63070 */
[----:B------:R-:W-:Y:S01]  /*6340*/  LOP3.LUT R0, R0, 0xffff, RZ, 0xc0, !PT ;  /* 0x0000ffff00007812 */ /* 0x000fe200078ec0ff */
[----:B------:R-:W-:Y:S01]  /*6350*/  @!P5 FADD.FTZ R195, -R195, -RZ ;  /* 0x800000ffc3c3d221 */ /* 0x000fe20000010100 */
[----:B------:R-:W-:Y:S01]  /*6360*/  LOP3.LUT R6, R178, 0xff, RZ, 0xc0, !PT ;  /* 0x000000ffb2067812 */ /* 0x000fe200078ec0ff */
[----:B-1----:R-:W-:Y:S01]  /*6370*/  @!P2 FADD.FTZ R186, -R186, -RZ ;  /* 0x800000ffbabaa221 */ /* 0x002fe20000010100 */
[----:B------:R-:W-:Y:S02]  /*6380*/  SHF.R.U32.HI R178, RZ, 0x10, R178 ;  /* 0x00000010ffb27819 */ /* 0x000fe400000116b2 */
[----:B------:R-:W-:Y:S01]  /*6390*/  ISETP.LE.U32.AND P6, PT, R0, UR4, PT ;  /* 0x0000000400007c0c */ /* 0x000fe2000bfc3070 */
[----:B------:R-:W-:Y:S01]  /*63a0*/  MUFU.EX2 R176, R58 ;  /* 0x0000003a00b07308 */ /* 0x000fe20000000800 */
[----:B------:R-:W-:Y:S02]  /*63b0*/  LOP3.LUT R0, R20, 0xff, RZ, 0xc0, !PT ;  /* 0x000000ff14007812 */ /* 0x000fe400078ec0ff */
[----:B------:R-:W-:Y:S01]  /*63c0*/  LOP3.LUT R4, R178, 0xff, RZ, 0xc0, !PT ;  /* 0x000000ffb2047812 */ /* 0x000fe200078ec0ff */
[----:B------:R-:W-:Y:S01]  /*63d0*/  @!P3 FADD.FTZ R194, -R194, -RZ ;  /* 0x800000ffc2c2b221 */ /* 0x000fe20000010100 */
[----:B------:R-:W-:Y:S02]  /*63e0*/  ISETP.LE.U32.AND P3, PT, R0, UR4, PT ;  /* 0x0000000400007c0c */ /* 0x000fe4000bf63070 */
[----:B------:R-:W-:Y:S02]  /*63f0*/  ISETP.LE.U32.AND P5, PT, R4, UR4, PT ;  /* 0x0000000404007c0c */ /* 0x000fe4000bfa3070 */
[----:B------:R-:W-:Y:S01]  /*6400*/  SHF.R.U32.HI R4, RZ, 0x8, R19 ;  /* 0x00000008ff047819 */ /* 0x000fe20000011613 */
[----:B------:R-:W-:Y:S01]  /*6410*/  MUFU.EX2 R164, R164 ;  /* 0x000000a400a47308 */ /* 0x000fe20000000800 */
[----:B------:R-:W-:Y:S01]  /*6420*/  ISETP.LE.U32.AND P4, PT, R16, UR4, PT ;  /* 0x0000000410007c0c */ /* 0x000fe2000bf83070 */
[----:B------:R-:W-:Y:S01]  /*6430*/  @!P6 FADD.FTZ R182, -R182, -RZ ;  /* 0x800000ffb6b6e221 */ /* 0x000fe20000010100 */
[----:B------:R-:W-:Y:S02]  /*6440*/  LOP3.LUT R0, R4, 0xffff, RZ, 0xc0, !PT ;  /* 0x0000ffff04007812 */ /* 0x000fe400078ec0ff */
[----:B------:R-:W-:Y:S02]  /*6450*/  LOP3.LUT R4, R197, 0xff, RZ, 0xc0, !PT ;  /* 0x000000ffc5047812 */ /* 0x000fe400078ec0ff */
[----:B------:R-:W-:Y:S01]  /*6460*/  SHF.R.U32.HI R16, RZ, 0x10, R172 ;  /* 0x00000010ff107819 */ /* 0x000fe200000116ac */
[----:B--2---:R-:W-:Y:S01]  /*6470*/  @!P3 FADD.FTZ R173, -R173, -RZ ;  /* 0x800000ffadadb221 */ /* 0x004fe20000010100 */
[----:B------:R-:W-:Y:S01]  /*6480*/  ISETP.LE.U32.AND P3, PT, R5, UR4, PT ;  /* 0x0000000405007c0c */ /* 0x000fe2000bf63070 */
[----:B---3--:R-:W-:Y:S01]  /*6490*/  @!P5 FADD.FTZ R185, -R185, -RZ ;  /* 0x800000ffb9b9d221 */ /* 0x008fe20000010100 */
[----:B------:R-:W-:Y:S01]  /*64a0*/  ISETP.LE.U32.AND P6, PT, R0, UR4, PT ;  /* 0x0000000400007c0c */ /* 0x000fe2000bfc3070 */
[----:B------:R-:W1:Y:S01]  /*64b0*/  MUFU.EX2 R172, R51 ;  /* 0x0000003300ac7308 */ /* 0x000e620000000800 */
[----:B------:R-:W-:Y:S02]  /*64c0*/  ISETP.LE.U32.AND P5, PT, R4, UR4, PT ;  /* 0x0000000404007c0c */ /* 0x000fe4000bfa3070 */
[----:B------:R-:W-:Y:S02]  /*64d0*/  SHF.R.U32.HI R0, RZ, 0x18, R197 ;  /* 0x00000018ff007819 */ /* 0x000fe400000116c5 */
[----:B------:R-:W-:Y:S02]  /*64e0*/  LOP3.LUT R4, R199, 0xff, RZ, 0xc0, !PT ;  /* 0x000000ffc7047812 */ /* 0x000fe400078ec0ff */
[----:B------:R-:W-:Y:S02]  /*64f0*/  ISETP.LE.U32.AND P2, PT, R0, UR4, PT ;  /* 0x0000000400007c0c */ /* 0x000fe4000bf43070 */
[----:B------:R-:W-:Y:S01]  /*6500*/  ISETP.LE.U32.AND P0, PT, R4, UR4, PT ;  /* 0x0000000404007c0c */ /* 0x000fe2000bf03070 */
[----:B------:R-:W2:Y:S01]  /*6510*/  MUFU.EX2 R171, R52 ;  /* 0x0000003400ab7308 */ /* 0x000ea20000000800 */
[----:B------:R-:W-:Y:S01]  /*6520*/  LOP3.LUT R0, R197, 0xffff, RZ, 0xc0, !PT ;  /* 0x0000ffffc5007812 */ /* 0x000fe200078ec0ff */
[----:B------:R-:W-:Y:S01]  /*6530*/  @!P6 FADD.FTZ R174, -R174, -RZ ;  /* 0x800000ffaeaee221 */ /* 0x000fe20000010100 */
[----:B------:R-:W-:Y:S02]  /*6540*/  LOP3.LUT R4, R199, 0xffff, RZ, 0xc0, !PT ;  /* 0x0000ffffc7047812 */ /* 0x000fe400078ec0ff */
[----:B------:R-:W-:Y:S02]  /*6550*/  SHF.R.U32.HI R0, RZ, 0x8, R0 ;  /* 0x00000008ff007819 */ /* 0x000fe40000011600 */
[----:B------:R-:W-:Y:S02]  /*6560*/  SHF.R.U32.HI R4, RZ, 0x8, R4 ;  /* 0x00000008ff047819 */ /* 0x000fe40000011604 */
[----:B------:R-:W-:Y:S01]  /*6570*/  LOP3.LUT R0, R0, 0xffff, RZ, 0xc0, !PT ;  /* 0x0000ffff00007812 */ /* 0x000fe200078ec0ff */
[----:B----4-:R-:W-:Y:S01]  /*6580*/  @!P2 FADD.FTZ R168, -R168, -RZ ;  /* 0x800000ffa8a8a221 */ /* 0x010fe20000010100 */
[----:B------:R-:W-:Y:S01]  /*6590*/  LOP3.LUT R4, R4, 0xffff, RZ, 0xc0, !PT ;  /* 0x0000ffff04047812 */ /* 0x000fe200078ec0ff */
[----:B------:R-:W3:Y:S01]  /*65a0*/  MUFU.EX2 R169, R54 ;  /* 0x0000003600a97308 */ /* 0x000ee20000000800 */
[----:B------:R-:W-:Y:S01]  /*65b0*/  ISETP.LE.U32.AND P1, PT, R6, UR4, PT ;  /* 0x0000000406007c0c */ /* 0x000fe2000bf23070 */
[----:B-1----:R-:W-:Y:S01]  /*65c0*/  @!P4 FADD.FTZ R172, -R172, -RZ ;  /* 0x800000ffacacc221 */ /* 0x002fe20000010100 */
[----:B------:R-:W-:Y:S02]  /*65d0*/  ISETP.LE.U32.AND P4, PT, R4, UR4, PT ;  /* 0x0000000404007c0c */ /* 0x000fe4000bf83070 */
[----:B------:R-:W-:Y:S02]  /*65e0*/  ISETP.LE.U32.AND P6, PT, R0, UR4, PT ;  /* 0x0000000400007c0c */ /* 0x000fe4000bfc3070 */
[----:B------:R-:W-:Y:S02]  /*65f0*/  SHF.R.U32.HI R4, RZ, 0x8, R10 ;  /* 0x00000008ff047819 */ /* 0x000fe4000001160a */
[--C-:B------:R-:W-:Y:S01]  /*6600*/  SHF.R.U32.HI R0, RZ, 0x10, R199.reuse ;  /* 0x00000010ff007819 */ /* 0x100fe200000116c7 */
[----:B------:R-:W1:Y:S01]  /*6610*/  MUFU.EX2 R167, R56 ;  /* 0x0000003800a77308 */ /* 0x000e620000000800 */
[----:B------:R-:W-:Y:S01]  /*6620*/  LOP3.LUT R5, R11, 0xff, RZ, 0xc0, !PT ;  /* 0x000000ff0b057812 */ /* 0x000fe200078ec0ff */
[----:B--2---:R-:W-:Y:S01]  /*6630*/  @!P5 FADD.FTZ R171, -R171, -RZ ;  /* 0x800000ffababd221 */ /* 0x004fe20000010100 */
[----:B------:R-:W-:Y:S01]  /*6640*/  LOP3.LUT R0, R0, 0xff, RZ, 0xc0, !PT ;  /* 0x000000ff00007812 */ /* 0x000fe200078ec0ff */
[----:B------:R-:W-:Y:S01]  /*6650*/  @!P1 FADD.FTZ R183, -R183, -RZ ;  /* 0x800000ffb7b79221 */ /* 0x000fe20000010100 */
[----:B------:R-:W-:Y:S01]  /*6660*/  ISETP.LE.U32.AND P1, PT, R8, UR4, PT ;  /* 0x0000000408007c0c */ /* 0x000fe2000bf23070 */
[----:B------:R-:W-:Y:S01]  /*6670*/  @!P4 FADD.FTZ R166, -R166, -RZ ;  /* 0x800000ffa6a6c221 */ /* 0x000fe20000010100 */
[----:B------:R-:W-:Y:S01]  /*6680*/  F2FP.RELU.BF16.PACK_AB R6, R213, R215 ;  /* 0x000000d7d506723e */ /* 0x000fe200000018ff */
[----:B------:R-:W-:Y:S01]  /*6690*/  @!P6 FADD.FTZ R170, -R170, -RZ ;  /* 0x800000ffaaaae221 */ /* 0x000fe20000010100 */
[----:B------:R-:W-:Y:S01]  /*66a0*/  ISETP.LE.U32.AND P5, PT, R15, UR4, PT ;  /* 0x000000040f007c0c */ /* 0x000fe2000bfa3070 */
[----:B------:R-:W2:Y:S01]  /*66b0*/  MUFU.EX2 R165, R59 ;  /* 0x0000003b00a57308 */ /* 0x000ea20000000800 */
[----:B------:R-:W-:Y:S01]  /*66c0*/  ISETP.LE.U32.AND P6, PT, R0, UR4, PT ;  /* 0x0000000400007c0c */ /* 0x000fe2000bfc3070 */
[----:B------:R4:W-:Y:S01]  /*66d0*/  STS [R233+0x10000], R6 ;  /* 0x01000006e9007388 */ /* 0x0009e20000000800 */
[----:B------:R-:W-:Y:S01]  /*66e0*/  LOP3.LUT R0, R4, 0xffff, RZ, 0xc0, !PT ;  /* 0x0000ffff04007812 */ /* 0x000fe200078ec0ff */
[----:B---3--:R-:W-:Y:S01]  /*66f0*/  @!P3 FADD.FTZ R169, -R169, -RZ ;  /* 0x800000ffa9a9b221 */ /* 0x008fe20000010100 */
[----:B------:R-:W-:Y:S02]  /*6700*/  ISETP.LE.U32.AND P3, PT, R12, UR4, PT ;  /* 0x000000040c007c0c */ /* 0x000fe4000bf63070 */
[----:B------:R-:W-:Y:S01]  /*6710*/  LOP3.LUT R4, R16, 0xff, RZ, 0xc0, !PT ;  /* 0x000000ff10047812 */ /* 0x000fe200078ec0ff */
[----:B------:R-:W-:Y:S01]  /*6720*/  @!P1 FADD.FTZ R163, -R163, -RZ ;  /* 0x800000ffa3a39221 */ /* 0x000fe20000010100 */
[----:B------:R-:W-:Y:S01]  /*6730*/  ISETP.LE.U32.AND P2, PT, R0, UR4, PT ;  /* 0x0000000400007c0c */ /* 0x000fe2000bf43070 */
[----:B------:R3:W3:Y:S01]  /*6740*/  MUFU.EX2 R110, R108 ;  /* 0x0000006c006e7308 */ /* 0x0006e20000000800 */
[----:B------:R-:W-:Y:S01]  /*6750*/  F2FP.RELU.BF16.PACK_AB R7, R200, R198 ;  /* 0x000000c6c807723e */ /* 0x000fe200000018ff */
[----:B------:R-:W-:Y:S01]  /*6760*/  @!P5 FADD.FTZ R162, -R162, -RZ ;  /* 0x800000ffa2a2d221 */ /* 0x000fe20000010100 */
[----:B------:R-:W-:Y:S01]  /*6770*/  SHF.R.U32.HI R0, RZ, 0x18, R199 ;  /* 0x00000018ff007819 */ /* 0x000fe200000116c7 */
[----:B-1----:R-:W-:Y:S01]  /*6780*/  @!P0 FADD.FTZ R167, -R167, -RZ ;  /* 0x800000ffa7a78221 */ /* 0x002fe20000010100 */
[----:B------:R-:W-:Y:S01]  /*6790*/  ISETP.LE.U32.AND P1, PT, R5, UR4, PT ;  /* 0x0000000405007c0c */ /* 0x000fe2000bf23070 */
[----:B------:R-:W-:Y:S01]  /*67a0*/  @!P6 FADD.FTZ R176, -R176, -RZ ;  /* 0x800000ffb0b0e221 */ /* 0x000fe20000010100 */
[----:B------:R-:W-:Y:S01]  /*67b0*/  F2FP.RELU.BF16.PACK_AB R5, R217, R218 ;  /* 0x000000dad905723e */ /* 0x000fe200000018ff */
[----:B------:R-:W-:Y:S01]  /*67c0*/  @!P3 FADD.FTZ R159, -R159, -RZ ;  /* 0x800000ff9f9fb221 */ /* 0x000fe20000010100 */
[----:B------:R-:W-:Y:S02]  /*67d0*/  ISETP.LE.U32.AND P4, PT, R0, UR4, PT ;  /* 0x0000000400007c0c */ /* 0x000fe4000bf83070 */
[----:B------:R-:W-:Y:S01]  /*67e0*/  ISETP.LE.U32.AND P6, PT, R4, UR4, PT ;  /* 0x0000000404007c0c */ /* 0x000fe2000bfc3070 */
[----:B------:R1:W-:Y:S01]  /*67f0*/  STS [R233+0x10400], R5 ;  /* 0x01040005e9007388 */ /* 0x0003e20000000800 */
[----:B------:R-:W-:Y:S01]  /*6800*/  SHF.R.U32.HI R0, RZ, 0x8, R13 ;  /* 0x00000008ff007819 */ /* 0x000fe2000001160d */
[----:B------:R-:W-:Y:S01]  /*6810*/  @!P2 FADD.FTZ R164, -R164, -RZ ;  /* 0x800000ffa4a4a221 */ /* 0x000fe20000010100 */
[----:B------:R-:W-:Y:S02]  /*6820*/  F2FP.RELU.BF16.PACK_AB R4, R203, R206 ;  /* 0x000000cecb04723e */ /* 0x000fe400000018ff */
[----:B------:R-:W-:Y:S01]  /*6830*/  ISETP.LE.U32.AND P0, PT, R14, UR4, PT ;  /* 0x000000040e007c0c */ /* 0x000fe2000bf03070 */
[----:B------:R-:W-:Y:S01]  /*6840*/  @!P1 FADD.FTZ R160, -R160, -RZ ;  /* 0x800000ffa0a09221 */ /* 0x000fe20000010100 */
[----:B------:R-:W-:Y:S01]  /*6850*/  LOP3.LUT R0, R0, 0xffff, RZ, 0xc0, !PT ;  /* 0x0000ffff00007812 */ /* 0x000fe200078ec0ff */
[----:B------:R1:W-:Y:S01]  /*6860*/  STS [R234+0x10000], R4 ;  /* 0x01000004ea007388 */ /* 0x0003e20000000800 */
[----:B----4-:R-:W-:Y:S01]  /*6870*/  F2FP.RELU.BF16.PACK_AB R6, R222, R221 ;  /* 0x000000ddde06723e */ /* 0x010fe200000018ff */
[----:B--2---:R-:W-:Y:S01]  /*6880*/  @!P4 FADD.FTZ R165, -R165, -RZ ;  /* 0x800000ffa5a5c221 */ /* 0x004fe20000010100 */
[----:B------:R-:W-:Y:S01]  /*6890*/  ISETP.LE.U32.AND P2, PT, R0, UR4, PT ;  /* 0x0000000400007c0c */ /* 0x000fe2000bf43070 */
[----:B---3--:R-:W-:Y:S01]  /*68a0*/  IMAD.U32 R108, RZ, RZ, UR16 ;  /* 0x00000010ff6c7e24 */ /* 0x008fe2000f8e00ff */
[----:B------:R-:W-:Y:S01]  /*68b0*/  F2FP.RELU.BF16.PACK_AB R0, R211, R212 ;  /* 0x000000d4d300723e */ /* 0x000fe200000018ff */
[----:B------:R-:W-:Y:S01]  /*68c0*/  @!P6 FADD.FTZ R111, -R111, -RZ ;  /* 0x800000ff6f6fe221 */ /* 0x000fe20000010100 */
[----:B------:R-:W-:Y:S02]  /*68d0*/  FSETP.GE.FTZ.AND P1, PT, R203, RZ, PT ;  /* 0x000000ffcb00720b */ /* 0x000fe40003f36000 */
[----:B------:R-:W-:Y:S01]  /*68e0*/  FSETP.GE.FTZ.AND P3, PT, R213, RZ, PT ;  /* 0x000000ffd500720b */ /* 0x000fe20003f76000 */
[----:B------:R2:W-:Y:S01]  /*68f0*/  STS [R234+0x10400], R0 ;  /* 0x01040000ea007388 */ /* 0x0005e20000000800 */
[----:B------:R-:W-:Y:S01]  /*6900*/  FSETP.GE.FTZ.AND P4, PT, R215, RZ, PT ;  /* 0x000000ffd700720b */ /* 0x000fe20003f96000 */
[----:B------:R-:W-:Y:S01]  /*6910*/  @!P0 FADD.FTZ R110, -R110, -RZ ;  /* 0x800000ff6e6e8221 */ /* 0x000fe20000010100 */
[----:B------:R-:W-:Y:S01]  /*6920*/  LEA R108, P0, R243, R108, 0x2 ;  /* 0x0000006cf36c7211 */ /* 0x000fe200078010ff */
[----:B------:R3:W-:Y:S02]  /*6930*/  STS [R233+0x12000], R6 ;  /* 0x01200006e9007388 */ /* 0x0007e40000000800 */
[----:B------:R-:W-:Y:S01]  /*6940*/  @!P2 FADD.FTZ R161, -R161, -RZ ;  /* 0x800000ffa1a1a221 */ /* 0x000fe20000010100 */
[----:B-1----:R-:W-:Y:S02]  /*6950*/  F2FP.RELU.BF16.PACK_AB R5, R226, R225 ;  /* 0x000000e1e205723e */ /* 0x002fe400000018ff */
[----:B------:R-:W-:Y:S02]  /*6960*/  LEA.HI.X.SX32 R109, R243, R109, 0x2, P0 ;  /* 0x0000006df36d7211 */ /* 0x000fe400000f16ff */
[----:B------:R-:W-:Y:S01]  /*6970*/  FSETP.GE.FTZ.AND P0, PT, R198, RZ, PT ;  /* 0x000000ffc600720b */ /* 0x000fe20003f16000 */
[----:B------:R1:W-:Y:S01]  /*6980*/  STS [R233+0x12400], R5 ;  /* 0x01240005e9007388 */ /* 0x0003e20000000800 */
[----:B------:R-:W-:Y:S02]  /*6990*/  FSETP.GE.FTZ.AND P2, PT, R206, RZ, PT ;  /* 0x000000ffce00720b */ /* 0x000fe40003f56000 */
[----:B------:R-:W-:Y:S05]  /*69a0*/  F2FP.RELU.BF16.PACK_AB R4, R219, R220 ;  /* 0x000000dcdb04723e */ /* 0x000fea00000018ff */
[----:B------:R4:W-:Y:S01]  /*69b0*/  STS [R234+0x12000], R4 ;  /* 0x01200004ea007388 */ /* 0x0009e20000000800 */
[----:B--2---:R-:W-:Y:S02]  /*69c0*/  F2FP.RELU.BF16.PACK_AB R0, R224, R223 ;  /* 0x000000dfe000723e */ /* 0x004fe400000018ff */
[----:B---3--:R-:W-:Y:S03]  /*69d0*/  F2FP.RELU.BF16.PACK_AB R6, R202, R205 ;  /* 0x000000cdca06723e */ /* 0x008fe600000018ff */
[----:B------:R2:W-:Y:S04]  /*69e0*/  STS [R234+0x12400], R0 ;  /* 0x01240000ea007388 */ /* 0x0005e80000000800 */
[----:B------:R3:W-:Y:S01]  /*69f0*/  STS [R235+0x10000], R7 ;  /* 0x01000007eb007388 */ /* 0x0007e20000000800 */
[----:B-1----:R-:W-:Y:S03]  /*6a00*/  F2FP.RELU.BF16.PACK_AB R5, R207, R208 ;  /* 0x000000d0cf05723e */ /* 0x002fe600000018ff */
[----:B------:R1:W-:Y:S01]  /*6a10*/  STS [R235+0x10400], R6 ;  /* 0x01040006eb007388 */ /* 0x0003e20000000800 */
[----:B----4-:R-:W-:Y:S05]  /*6a20*/  F2FP.RELU.BF16.PACK_AB R4, R190, R192 ;  /* 0x000000c0be04723e */ /* 0x010fea00000018ff */
[----:B------:R4:W-:Y:S01]  /*6a30*/  STS [R232+0x10000], R4 ;  /* 0x01000004e8007388 */ /* 0x0009e20000000800 */
[----:B--2---:R-:W-:Y:S02]  /*6a40*/  F2FP.RELU.BF16.PACK_AB R0, R188, R191 ;  /* 0x000000bfbc00723e */ /* 0x004fe400000018ff */
[----:B---3--:R-:W-:Y:S03]  /*6a50*/  F2FP.RELU.BF16.PACK_AB R7, R180, R187 ;  /* 0x000000bbb407723e */ /* 0x008fe600000018ff */
[----:B------:R2:W-:Y:S01]  /*6a60*/  STS [R232+0x10400], R0 ;  /* 0x01040000e8007388 */ /* 0x0005e20000000800 */
[----:B-1----:R-:W-:Y:S03]  /*6a70*/  F2FP.RELU.BF16.PACK_AB R6, R214, R216 ;  /* 0x000000d8d606723e */ /* 0x002fe600000018ff */
[----:B------:R1:W-:Y:S04]  /*6a80*/  STS [R235+0x12000], R5 ;  /* 0x01200005eb007388 */ /* 0x0003e80000000800 */
[----:B------:R3:W-:Y:S01]  /*6a90*/  STS [R235+0x12400], R6 ;  /* 0x01240006eb007388 */ /* 0x0007e20000000800 */
[----:B----4-:R-:W-:Y:S05]  /*6aa0*/  F2FP.RELU.BF16.PACK_AB R4, R210, R209 ;  /* 0x000000d1d204723e */ /* 0x010fea00000018ff */
[----:B------:R4:W-:Y:S01]  /*6ab0*/  STS [R232+0x12400], R4 ;  /* 0x01240004e8007388 */ /* 0x0009e20000000800 */
[----:B--2---:R-:W-:Y:S02]  /*6ac0*/  F2FP.RELU.BF16.PACK_AB R0, R177, R181 ;  /* 0x000000b5b100723e */ /* 0x004fe400000018ff */
[----:B-1----:R-:W-:Y:S02]  /*6ad0*/  F2FP.RELU.BF16.PACK_AB R5, R201, R204 ;  /* 0x000000ccc905723e */ /* 0x002fe400000018ff */
[----:B---3--:R-:W-:Y:S03]  /*6ae0*/  F2FP.RELU.BF16.PACK_AB R6, R184, R189 ;  /* 0x000000bdb806723e */ /* 0x008fe600000018ff */
[----:B------:R1:W-:Y:S04]  /*6af0*/  STS [R232+0x12000], R5 ;  /* 0x01200005e8007388 */ /* 0x0003e80000000800 */
[----:B------:R2:W-:Y:S04]  /*6b00*/  STS [R228+0x10000], R0 ;  /* 0x01000000e4007388 */ /* 0x0005e80000000800 */
[----:B------:R3:W-:Y:S01]  /*6b10*/  STS [R228+0x10400], R7 ;  /* 0x01040007e4007388 */ /* 0x0007e20000000800 */
[----:B----4-:R-:W-:Y:S05]  /*6b20*/  F2FP.RELU.BF16.PACK_AB R4, R174, R175 ;  /* 0x000000afae04723e */ /* 0x010fea00000018ff */
[----:B------:R4:W-:Y:S01]  /*6b30*/  STS [R229+0x10000], R4 ;  /* 0x01000004e5007388 */ /* 0x0009e20000000800 */
[----:B-1----:R-:W-:Y:S02]  /*6b40*/  F2FP.RELU.BF16.PACK_AB R5, R194, R195 ;  /* 0x000000c3c205723e */ /* 0x002fe400000018ff */
[----:B--2---:R-:W-:Y:S02]  /*6b50*/  F2FP.RELU.BF16.PACK_AB R0, R172, R173 ;  /* 0x000000adac00723e */ /* 0x004fe400000018ff */
[----:B---3--:R-:W-:Y:S03]  /*6b60*/  F2FP.RELU.BF16.PACK_AB R7, R182, R183 ;  /* 0x000000b7b607723e */ /* 0x008fe600000018ff */
[----:B------:R1:W-:Y:S04]  /*6b70*/  STS [R229+0x10400], R0 ;  /* 0x01040000e5007388 */ /* 0x0003e80000000800 */
[----:B------:R2:W-:Y:S01]  /*6b80*/  STS [R228+0x12000], R6 ;  /* 0x01200006e4007388 */ /* 0x0005e20000000800 */
[----:B----4-:R-:W-:Y:S03]  /*6b90*/  F2FP.RELU.BF16.PACK_AB R4, R168, R169 ;  /* 0x000000a9a804723e */ /* 0x010fe600000018ff */
[----:B------:R3:W-:Y:S04]  /*6ba0*/  STS [R228+0x12400], R5 ;  /* 0x01240005e4007388 */ /* 0x0007e80000000800 */
[----:B------:R4:W-:Y:S01]  /*6bb0*/  STS [R229+0x12000], R7 ;  /* 0x01200007e5007388 */ /* 0x0009e20000000800 */
[----:B-1----:R-:W-:Y:S02]  /*6bc0*/  F2FP.RELU.BF16.PACK_AB R0, R164, R163 ;  /* 0x000000a3a400723e */ /* 0x002fe400000018ff */
[----:B--2---:R-:W-:Y:S02]  /*6bd0*/  F2FP.RELU.BF16.PACK_AB R6, R186, R185 ;  /* 0x000000b9ba06723e */ /* 0x004fe400000018ff */
[----:B---3--:R-:W-:Y:S03]  /*6be0*/  F2FP.RELU.BF16.PACK_AB R5, R170, R171 ;  /* 0x000000abaa05723e */ /* 0x008fe600000018ff */
[----:B------:R1:W-:Y:S01]  /*6bf0*/  STS [R229+0x12400], R6 ;  /* 0x01240006e5007388 */ /* 0x0003e20000000800 */
[----:B----4-:R-:W-:Y:S03]  /*6c00*/  F2FP.RELU.BF16.PACK_AB R7, R166, R167 ;  /* 0x000000a7a607723e */ /* 0x010fe600000018ff */
[----:B------:R2:W-:Y:S04]  /*6c10*/  STS [R231+0x10000], R5 ;  /* 0x01000005e7007388 */ /* 0x0005e80000000800 */
[----:B------:R3:W-:Y:S04]  /*6c20*/  STS [R231+0x10400], R4 ;  /* 0x01040004e7007388 */ /* 0x0007e80000000800 */
[----:B------:R4:W-:Y:S01]  /*6c30*/  STS [R230+0x10000], R0 ;  /* 0x01000000e6007388 */ /* 0x0009e20000000800 */
[----:B-1----:R-:W-:Y:S02]  /*6c40*/  F2FP.RELU.BF16.PACK_AB R6, R165, R176 ;  /* 0x000000b0a506723e */ /* 0x002fe400000018ff */
[----:B--2---:R-:W-:Y:S02]  /*6c50*/  F2FP.RELU.BF16.PACK_AB R5, R162, R111 ;  /* 0x0000006fa205723e */ /* 0x004fe400000018ff */
[----:B---3--:R-:W-:Y:S03]  /*6c60*/  F2FP.RELU.BF16.PACK_AB R4, R161, R159 ;  /* 0x0000009fa104723e */ /* 0x008fe600000018ff */
[----:B------:R-:W-:Y:S01]  /*6c70*/  STS [R230+0x10400], R5 ;  /* 0x01040005e6007388 */ /* 0x000fe20000000800 */
[----:B----4-:R-:W-:Y:S03]  /*6c80*/  F2FP.RELU.BF16.PACK_AB R0, R110, R160 ;  /* 0x000000a06e00723e */ /* 0x010fe600000018ff */
[----:B------:R-:W-:Y:S04]  /*6c90*/  STS [R231+0x12000], R7 ;  /* 0x01200007e7007388 */ /* 0x000fe80000000800 */
[----:B------:R-:W-:Y:S04]  /*6ca0*/  STS [R231+0x12400], R6 ;  /* 0x01240006e7007388 */ /* 0x000fe80000000800 */
[----:B------:R1:W-:Y:S04]  /*6cb0*/  STS [R230+0x12400], R0 ;  /* 0x01240000e6007388 */ /* 0x0003e80000000800 */
[----:B------:R-:W-:Y:S04]  /*6cc0*/  STS [R230+0x12000], R4 ;  /* 0x01200004e6007388 */ /* 0x000fe80000000800 */
[----:B------:R-:W2:Y:S08]  /*6cd0*/  LDSM.16.M88.4 R64, [R150+0x4000] ;  /* 0x004000009640783b */ /* 0x000eb00000000200 */
[----:B------:R-:W3:Y:S08]  /*6ce0*/  LDSM.16.M88.4 R60, [R150+0x5000] ;  /* 0x00500000963c783b */ /* 0x000ef00000000200 */
[----:B------:R-:W3:Y:S08]  /*6cf0*/  LDSM.16.M88.4 R100, [R151+0x4000] ;  /* 0x004000009764783b */ /* 0x000ef00000000200 */
[----:B------:R-:W3:Y:S08]  /*6d00*/  LDSM.16.M88.4 R104, [R151+0x5000] ;  /* 0x005000009768783b */ /* 0x000ef00000000200 */
[----:B-1----:R-:W4:Y:S01]  /*6d10*/  LDG.E R0, [R108.64+0x120] ;  /* 0x000120246c007981 */ /* 0x002f22000c1e1900 */
[-C--:B--2---:R-:W-:Y:S08]  /*6d20*/  HMMA.16816.F32.BF16 R4, R64, R112.reuse, RZ ;  /* 0x000000704004723c */ /* 0x084ff000000418ff */
        /* <DEDUP_REMOVED lines=15> */
[-C--:B------:R-:W-:Y:S08]  /*6e20*/  HMMA.16816.F32.BF16 R4, R100, R128.reuse, R4 ;  /* 0x000000806404723c */ /* 0x080ff00000041804 */
[C---:B------:R-:W-:Y:S08]  /*6e30*/  HMMA.16816.F32.BF16 R8, R104.reuse, R128, R8 ;  /* 0x000000806808723c */ /* 0x040ff00000041808 */
        /* <DEDUP_REMOVED lines=12> */
[-C--:B------:R-:W-:Y:S01]  /*6f00*/  HMMA.16816.F32.BF16 R60, R104, R142.reuse, R60 ;  /* 0x0000008e683c723c */ /* 0x080fe2000004183c */
[----:B------:R-:W2:Y:S04]  /*6f10*/  LDG.E R106, [R108.64] ;  /* 0x000000246c6a7981 */ /* 0x000ea8000c1e1900 */
[----:B------:R-:W3:Y:S03]  /*6f20*/  LDG.E R105, [R108.64+0x20] ;  /* 0x000020246c697981 */ /* 0x000ee6000c1e1900 */
[----:B------:R-:W-:Y:S01]  /*6f30*/  HMMA.16816.F32.BF16 R64, R100, R142, R64 ;  /* 0x0000008e6440723c */ /* 0x000fe20000041840 */
[----:B------:R-:W3:Y:S03]  /*6f40*/  LDG.E R104, [R108.64+0x100] ;  /* 0x000100246c687981 */ /* 0x000ee6000c1e1900 */
[C---:B----4-:R-:W-:Y:S02]  /*6f50*/  FADD.FTZ R26, -R0.reuse, R26 ;  /* 0x0000001a001a7221 */ /* 0x050fe40000010100 */
[----:B------:R-:W-:Y:S02]  /*6f60*/  FADD.FTZ R42, -R0, R42 ;  /* 0x0000002a002a7221 */ /* 0x000fe40000010100 */
[C---:B--2---:R-:W-:Y:S04]  /*6f70*/  FADD.FTZ R101, -R106.reuse, R4 ;  /* 0x000000046a657221 */ /* 0x044fe80000010100 */
[C---:B------:R-:W-:Y:S02]  /*6f80*/  FADD.FTZ R100, -R106.reuse, R5 ;  /* 0x000000056a647221 */ /* 0x040fe40000010100 */
[C---:B------:R-:W-:Y:S02]  /*6f90*/  FADD.FTZ R5, -R106.reuse, R17 ;  /* 0x000000116a057221 */ /* 0x040fe40000010100 */
[----:B------:R-:W-:Y:S01]  /*6fa0*/  FADD.FTZ R4, -R106, R20 ;  /* 0x000000146a047221 */ /* 0x000fe20000010100 */
[-C--:B------:R-:W-:Y:S01]  /*6fb0*/  FSEL R17, R100, R106.reuse, P3 ;  /* 0x0000006a64117208 */ /* 0x080fe20001800000 */
[C---:B------:R-:W-:Y:S01]  /*6fc0*/  FADD.FTZ R16, -R106.reuse, R16 ;  /* 0x000000106a107221 */ /* 0x040fe20000010100 */
[-C--:B------:R-:W-:Y:S01]  /*6fd0*/  FSEL R5, R5, R106.reuse, P1 ;  /* 0x0000006a05057208 */ /* 0x080fe20000800000 */
[----:B------:R-:W-:Y:S01]  /*6fe0*/  FADD.FTZ R48, -R106, R48 ;  /* 0x000000306a307221 */ /* 0x000fe20000010100 */
[-C--:B------:R-:W-:Y:S01]  /*6ff0*/  FSEL R4, R4, R106.reuse, P0 ;  /* 0x0000006a04047208 */ /* 0x080fe20000000000 */
[----:B------:R-:W-:Y:S01]  /*7000*/  FMUL.FTZ R213, R213, R17 ;  /* 0x00000011d5d57220 */ /* 0x000fe20000410000 */
[----:B------:R-:W-:Y:S01]  /*7010*/  FSEL R16, R16, R106, P2 ;  /* 0x0000006a10107208 */ /* 0x000fe20001000000 */
[----:B------:R-:W-:Y:S01]  /*7020*/  FMUL.FTZ R203, R203, R5 ;  /* 0x00000005cbcb7220 */ /* 0x000fe20000410000 */
[----:B------:R-:W-:Y:S01]  /*7030*/  FSETP.GE.FTZ.AND P1, PT, R181, RZ, PT ;  /* 0x000000ffb500720b */ /* 0x000fe20003f36000 */
[----:B------:R-:W-:Y:S01]  /*7040*/  FMUL.FTZ R198, R198, R4 ;  /* 0x00000004c6c67220 */ /* 0x000fe20000410000 */
[----:B------:R-:W-:Y:S01]  /*7050*/  FSETP.GE.FTZ.AND P0, PT, R177, RZ, PT ;  /* 0x000000ffb100720b */ /* 0x000fe20003f16000 */
[----:B------:R-:W-:Y:S01]  /*7060*/  FADD.FTZ R5, -R106, R36 ;  /* 0x000000246a057221 */ /* 0x000fe20000010100 */
[----:B------:R-:W-:Y:S01]  /*7070*/  FSETP.GE.FTZ.AND P3, PT, R192, RZ, PT ;  /* 0x000000ffc000720b */ /* 0x000fe20003f76000 */
[----:B------:R-:W-:Y:S01]  /*7080*/  FADD.FTZ R4, -R106, R37 ;  /* 0x000000256a047221 */ /* 0x000fe20000010100 */
[----:B------:R-:W-:Y:S01]  /*7090*/  FSETP.GE.FTZ.AND P2, PT, R190, RZ, PT ;  /* 0x000000ffbe00720b */ /* 0x000fe20003f56000 */
[----:B------:R-:W-:Y:S01]  /*70a0*/  FMUL.FTZ R206, R206, R16 ;  /* 0x00000010cece7220 */ /* 0x000fe20000410000 */
[-C--:B------:R-:W-:Y:S01]  /*70b0*/  FSEL R5, R5, R106.reuse, P1 ;  /* 0x0000006a05057208 */ /* 0x080fe20000800000 */
[----:B------:R-:W-:Y:S01]  /*70c0*/  FADD.FTZ R17, -R106, R32 ;  /* 0x000000206a117221 */ /* 0x000fe20000010100 */
[----:B------:R-:W-:Y:S01]  /*70d0*/  FSEL R4, R4, R106, P0 ;  /* 0x0000006a04047208 */ /* 0x000fe20000000000 */
[----:B------:R-:W-:Y:S01]  /*70e0*/  FADD.FTZ R16, -R106, R33 ;  /* 0x000000216a107221 */ /* 0x000fe20000010100 */
[----:B------:R-:W-:Y:S01]  /*70f0*/  FSETP.GE.FTZ.AND P1, PT, R175, RZ, PT ;  /* 0x000000ffaf00720b */ /* 0x000fe20003f36000 */
[----:B------:R-:W-:Y:S01]  /*7100*/  FMUL.FTZ R181, R181, R5 ;  /* 0x00000005b5b57220 */ /* 0x000fe20000410000 */
[----:B------:R-:W-:Y:S01]  /*7110*/  FSETP.GE.FTZ.AND P0, PT, R164, RZ, PT ;  /* 0x000000ffa400720b */ /* 0x000fe20003f16000 */
[----:B------:R-:W-:Y:S01]  /*7120*/  FMUL.FTZ R177, R177, R4 ;  /* 0x00000004b1b17220 */ /* 0x000fe20000410000 */
[-C--:B------:R-:W-:Y:S01]  /*7130*/  FSEL R20, R101, R106.reuse, P4 ;  /* 0x0000006a65147208 */ /* 0x080fe20002000000 */
[C---:B------:R-:W-:Y:S01]  /*7140*/  FADD.FTZ R5, -R106.reuse, R52 ;  /* 0x000000346a057221 */ /* 0x040fe20000010100 */
[-C--:B------:R-:W-:Y:S01]  /*7150*/  FSEL R17, R17, R106.reuse, P3 ;  /* 0x0000006a11117208 */ /* 0x080fe20001800000 */
[----:B------:R-:W-:Y:S01]  /*7160*/  FADD.FTZ R4, -R106, R53 ;  /* 0x000000356a047221 */ /* 0x000fe20000010100 */
[----:B------:R-:W-:Y:S01]  /*7170*/  FSEL R16, R16, R106, P2 ;  /* 0x0000006a10107208 */ /* 0x000fe20001000000 */
[----:B------:R-:W-:Y:S01]  /*7180*/  FMUL.FTZ R215, R215, R20 ;  /* 0x00000014d7d77220 */ /* 0x000fe20000410000 */
[----:B------:R-:W-:Y:S01]  /*7190*/  FSETP.GE.FTZ.AND P2, PT, R171, RZ, PT ;  /* 0x000000ffab00720b */ /* 0x000fe20003f56000 */
[----:B------:R-:W-:Y:S01]  /*71a0*/  FADD.FTZ R20, -R106, R21 ;  /* 0x000000156a147221 */ /* 0x000fe20000010100 */
[----:B------:R-:W-:Y:S01]  /*71b0*/  FSEL R48, R48, R106, P1 ;  /* 0x0000006a30307208 */ /* 0x000fe20000800000 */
[----:B------:R-:W-:Y:S01]  /*71c0*/  FMUL.FTZ R192, R192, R17 ;  /* 0x00000011c0c07220 */ /* 0x000fe20000410000 */
        /* <DEDUP_REMOVED lines=10> */
[----:B------:R-:W-:Y:S01]  /*7270*/  FSETP.GE.FTZ.AND P1, PT, R163, RZ, PT ;  /* 0x000000ffa300720b */ /* 0x000fe20003f36000 */
[C---:B---3--:R-:W-:Y:S01]  /*7280*/  FADD.FTZ R5, -R105.reuse, R6 ;  /* 0x0000000669057221 */ /* 0x048fe20000010100 */
[-C--:B------:R-:W-:Y:S01]  /*7290*/  FSEL R20, R20, R106.reuse, P4 ;  /* 0x0000006a14147208 */ /* 0x080fe20002000000 */
[----:B------:R-:W-:Y:S01]  /*72a0*/  FADD.FTZ R4, -R105, R7 ;  /* 0x0000000769047221 */ /* 0x000fe20000010100 */
[-C--:B------:R-:W-:Y:S01]  /*72b0*/  FSEL R17, R17, R106.reuse, P3 ;  /* 0x0000006a11117208 */ /* 0x080fe20001800000 */
[C---:B------:R-:W-:Y:S01]  /*72c0*/  FADD.FTZ R18, -R105.reuse, R18 ;  /* 0x0000001269127221 */ /* 0x040fe20000010100 */
[----:B------:R-:W-:Y:S01]  /*72d0*/  FSEL R16, R16, R106, P1 ;  /* 0x0000006a10107208 */ /* 0x000fe20000800000 */
[----:B------:R-:W-:Y:S01]  /*72e0*/  @P0 FADD.FTZ R106, -R106, R65 ;  /* 0x000000416a6a0221 */ /* 0x000fe20000010100 */
[----:B------:R-:W-:Y:S01]  /*72f0*/  FSETP.GE.FTZ.AND P1, PT, R218, RZ, PT ;  /* 0x000000ffda00720b */ /* 0x000fe20003f36000 */
[----:B------:R-:W-:Y:S01]  /*7300*/  FADD.FTZ R19, -R105, R19 ;  /* 0x0000001369137221 */ /* 0x000fe20000010100 */
[----:B------:R-:W-:Y:S01]  /*7310*/  FSETP.GE.FTZ.AND P0, PT, R217, RZ, PT ;  /* 0x000000ffd900720b */ /* 0x000fe20003f16000 */
[----:B------:R-:W-:Y:S01]  /*7320*/  FADD.FTZ R22, -R105, R22 ;  /* 0x0000001669167221 */ /* 0x000fe20000010100 */
[-C--:B------:R-:W-:Y:S01]  /*7330*/  FSEL R5, R5, R105.reuse, P1 ;  /* 0x0000006905057208 */ /* 0x080fe20000800000 */
[C---:B------:R-:W-:Y:S01]  /*7340*/  FADD.FTZ R23, -R105.reuse, R23 ;  /* 0x0000001769177221 */ /* 0x040fe20000010100 */
[-C--:B------:R-:W-:Y:S01]  /*7350*/  FSEL R4, R4, R105.reuse, P0 ;  /* 0x0000006904047208 */ /* 0x080fe20000000000 */
[C---:B------:R-:W-:Y:S01]  /*7360*/  FADD.FTZ R34, -R105.reuse, R34 ;  /* 0x0000002269227221 */ /* 0x040fe20000010100 */
[----:B------:R-:W-:Y:S01]  /*7370*/  FSETP.GE.FTZ.AND P1, PT, R212, RZ, PT ;  /* 0x000000ffd400720b */ /* 0x000fe20003f36000 */
[----:B------:R-:W-:Y:S01]  /*7380*/  FADD.FTZ R35, -R105, R35 ;  /* 0x0000002369237221 */ /* 0x000fe20000010100 */
[----:B------:R-:W-:Y:S01]  /*7390*/  FSETP.GE.FTZ.AND P0, PT, R211, RZ, PT ;  /* 0x000000ffd300720b */ /* 0x000fe20003f16000 */
[C---:B------:R-:W-:Y:S01]  /*73a0*/  FADD.FTZ R38, -R105.reuse, R38 ;  /* 0x0000002669267221 */ /* 0x040fe20000010100 */
[-C--:B------:R-:W-:Y:S01]  /*73b0*/  FSEL R18, R18, R105.reuse, P1 ;  /* 0x0000006912127208 */ /* 0x080fe20000800000 */
[----:B------:R-:W-:Y:S01]  /*73c0*/  FADD.FTZ R39, -R105, R39 ;  /* 0x0000002769277221 */ /* 0x000fe20000010100 */
[-C--:B------:R-:W-:Y:S01]  /*73d0*/  FSEL R19, R19, R105.reuse, P0 ;  /* 0x0000006913137208 */ /* 0x080fe20000000000 */
[----:B------:R-:W-:Y:S01]  /*73e0*/  FMUL.FTZ R217, R217, R4 ;  /* 0x00000004d9d97220 */ /* 0x000fe20000410000 */
[----:B------:R-:W-:Y:S01]  /*73f0*/  FSETP.GE.FTZ.AND P1, PT, R205, RZ, PT ;  /* 0x000000ffcd00720b */ /* 0x000fe20003f36000 */
[C---:B------:R-:W-:Y:S01]  /*7400*/  FADD.FTZ R50, -R105.reuse, R50 ;  /* 0x0000003269327221 */ /* 0x040fe20000010100 */
[----:B------:R-:W-:Y:S01]  /*7410*/  FSETP.GE.FTZ.AND P0, PT, R202, RZ, PT ;  /* 0x000000ffca00720b */ /* 0x000fe20003f16000 */
[----:B------:R-:W-:Y:S01]  /*7420*/  FADD.FTZ R4, -R105, R51 ;  /* 0x0000003369047221 */ /* 0x000fe20000010100 */
[----:B------:R-:W-:Y:S01]  /*7430*/  FSEL R22, R22, R105, P1 ;  /* 0x0000006916167208 */ /* 0x000fe20000800000 */
[----:B------:R-:W-:Y:S01]  /*7440*/  FMUL.FTZ R218, R218, R5 ;  /* 0x00000005dada7220 */ /* 0x000fe20000410000 */
[-C--:B------:R-:W-:Y:S01]  /*7450*/  FSEL R23, R23, R105.reuse, P0 ;  /* 0x0000006917177208 */ /* 0x080fe20000000000 */
[----:B------:R-:W-:Y:S01]  /*7460*/  FADD.FTZ R6, -R105, R55 ;  /* 0x0000003769067221 */ /* 0x000fe20000010100 */
[----:B------:R-:W-:Y:S01]  /*7470*/  FSETP.GE.FTZ.AND P1, PT, R191, RZ, PT ;  /* 0x000000ffbf00720b */ /* 0x000fe20003f36000 */
[C---:B------:R-:W-:Y:S01]  /*7480*/  FADD.FTZ R5, -R105.reuse, R66 ;  /* 0x0000004269057221 */ /* 0x040fe20000010100 */
[----:B------:R-:W-:Y:S01]  /*7490*/  FSETP.GE.FTZ.AND P0, PT, R188, RZ, PT ;  /* 0x000000ffbc00720b */ /* 0x000fe20003f16000 */
[----:B------:R-:W-:Y:S01]  /*74a0*/  FADD.FTZ R7, -R105, R54 ;  /* 0x0000003669077221 */ /* 0x000fe20000010100 */
[----:B------:R-:W-:Y:S01]  /*74b0*/  FSEL R34, R34, R105, P1 ;  /* 0x0000006922227208 */ /* 0x000fe20000800000 */
[----:B------:R-:W-:Y:S01]  /*74c0*/  FMUL.FTZ R202, R202, R23 ;  /* 0x00000017caca7220 */ /* 0x000fe20000410000 */
[----:B------:R-:W-:Y:S01]  /*74d0*/  FSEL R35, R35, R105, P0 ;  /* 0x0000006923237208 */ /* 0x000fe20000000000 */
[----:B------:R-:W-:Y:S01]  /*74e0*/  FMUL.FTZ R211, R211, R19 ;  /* 0x00000013d3d37220 */ /* 0x000fe20000410000 */
[----:B------:R-:W-:Y:S01]  /*74f0*/  FSETP.GE.FTZ.AND P1, PT, R187, RZ, PT ;  /* 0x000000ffbb00720b */ /* 0x000fe20003f36000 */
[----:B------:R-:W-:Y:S01]  /*7500*/  FADD.FTZ R56, -R104, R56 ;  /* 0x0000003868387221 */ /* 0x000fe20000010100 */
[----:B------:R-:W-:Y:S01]  /*7510*/  FSETP.GE.FTZ.AND P0, PT, R180, RZ, PT ;  /* 0x000000ffb400720b */ /* 0x000fe20003f16000 */
[----:B------:R-:W-:Y:S01]  /*7520*/  FMUL.FTZ R205, R205, R22 ;  /* 0x00000016cdcd7220 */ /* 0x000fe20000410000 */
[-C--:B------:R-:W-:Y:S01]  /*7530*/  FSEL R38, R38, R105.reuse, P1 ;  /* 0x0000006926267208 */ /* 0x080fe20000800000 */
[----:B------:R-:W-:Y:S01]  /*7540*/  FMUL.FTZ R200, R200, R20 ;  /* 0x00000014c8c87220 */ /* 0x000fe20000410000 */
[----:B------:R-:W-:Y:S01]  /*7550*/  FSEL R39, R39, R105, P0 ;  /* 0x0000006927277208 */ /* 0x000fe20000000000 */
[----:B------:R-:W-:Y:S01]  /*7560*/  FADD.FTZ R45, -R104, R45 ;  /* 0x0000002d682d7221 */ /* 0x000fe20000010100 */
[----:B------:R-:W-:Y:S01]  /*7570*/  FSETP.GE.FTZ.AND P1, PT, R173, RZ, PT ;  /* 0x000000ffad00720b */ /* 0x000fe20003f36000 */
[----:B------:R-:W-:Y:S01]  /*7580*/  FMUL.FTZ R212, R212, R18 ;  /* 0x00000012d4d47220 */ /* 0x000fe20000410000 */
[----:B------:R-:W-:Y:S01]  /*7590*/  FSETP.GE.FTZ.AND P0, PT, R172, RZ, PT ;  /* 0x000000ffac00720b */ /* 0x000fe20003f16000 */
[----:B------:R-:W-:Y:S01]  /*75a0*/  FMUL.FTZ R174, R174, R17 ;  /* 0x00000011aeae7220 */ /* 0x000fe20000410000 */
[-C--:B------:R-:W-:Y:S01]  /*75b0*/  FSEL R50, R50, R105.reuse, P1 ;  /* 0x0000006932327208 */ /* 0x080fe20000800000 */
[----:B------:R-:W-:Y:S01]  /*75c0*/  FMUL.FTZ R163, R163, R16 ;  /* 0x00000010a3a37220 */ /* 0x000fe20000410000 */
[-C--:B------:R-:W-:Y:S01]  /*75d0*/  FSEL R4, R4, R105.reuse, P0 ;  /* 0x0000006904047208 */ /* 0x080fe20000000000 */
[----:B------:R-:W-:Y:S01]  /*75e0*/  FMUL.FTZ R48, R175, R48 ;  /* 0x00000030af307220 */ /* 0x000fe20000410000 */
[----:B------:R-:W-:Y:S01]  /*75f0*/  FSETP.GE.FTZ.AND P1, PT, R162, RZ, PT ;  /* 0x000000ffa200720b */ /* 0x000fe20003f36000 */
[----:B------:R-:W-:Y:S01]  /*7600*/  FMUL.FTZ R106, R164, R106 ;  /* 0x0000006aa46a7220 */ /* 0x000fe20000410000 */
[----:B------:R-:W-:Y:S01]  /*7610*/  FSETP.GE.FTZ.AND P3, PT, R168, RZ, PT ;  /* 0x000000ffa800720b */ /* 0x000fe20003f76000 */
[----:B------:R-:W-:Y:S01]  /*7620*/  FMUL.FTZ R172, R172, R4 ;  /* 0x00000004acac7220 */ /* 0x000fe20000410000 */
[----:B------:R-:W-:Y:S01]  /*7630*/  FSETP.GE.FTZ.AND P2, PT, R111, RZ, PT ;  /* 0x000000ff6f00720b */ /* 0x000fe20003f56000 */
[C---:B------:R-:W-:Y:S01]  /*7640*/  FADD.FTZ R4, -R104.reuse, R8 ;  /* 0x0000000868047221 */ /* 0x040fe20000010100 */
[----:B------:R-:W-:Y:S01]  /*7650*/  FSETP.GE.FTZ.AND P0, PT, R221, RZ, PT ;  /* 0x000000ffdd00720b */ /* 0x000fe20003f16000 */
[----:B------:R-:W-:Y:S01]  /*7660*/  FADD.FTZ R8, -R104, R9 ;  /* 0x0000000968087221 */ /* 0x000fe20000010100 */
[-C--:B------:R-:W-:Y:S01]  /*7670*/  FSEL R6, R6, R105.reuse, P3 ;  /* 0x0000006906067208 */ /* 0x080fe20001800000 */
[----:B------:R-:W-:Y:S01]  /*7680*/  FMUL.FTZ R191, R191, R34 ;  /* 0x00000022bfbf7220 */ /* 0x000fe20000410000 */
[----:B------:R-:W-:Y:S01]  /*7690*/  FSEL R5, R5, R105, P2 ;  /* 0x0000006905057208 */ /* 0x000fe20001000000 */
[----:B------:R-:W-:Y:S01]  /*76a0*/  FMUL.FTZ R35, R188, R35 ;  /* 0x00000023bc237220 */ /* 0x000fe20000410000 */
[----:B------:R-:W-:Y:S01]  /*76b0*/  FSETP.GE.FTZ.AND P4, PT, R169, RZ, PT ;  /* 0x000000ffa900720b */ /* 0x000fe20003f96000 */
[----:B------:R-:W-:Y:S01]  /*76c0*/  FMUL.FTZ R168, R168, R6 ;  /* 0x00000006a8a87220 */ /* 0x000fe20000410000 */
[----:B------:R-:W-:Y:S01]  /*76d0*/  FSEL R4, R4, R104, P0 ;  /* 0x0000006804047208 */ /* 0x000fe20000000000 */
[----:B------:R-:W-:Y:S01]  /*76e0*/  FMUL.FTZ R111, R111, R5 ;  /* 0x000000056f6f7220 */ /* 0x000fe20000410000 */
[----:B------:R-:W-:Y:S01]  /*76f0*/  FSEL R7, R7, R105, P4 ;  /* 0x0000006907077208 */ /* 0x000fe20002000000 */
[C---:B------:R-:W-:Y:S01]  /*7700*/  FADD.FTZ R6, -R104.reuse, R13 ;  /* 0x0000000d68067221 */ /* 0x040fe20000010100 */
[----:B------:R-:W-:Y:S01]  /*7710*/  FSETP.GE.FTZ.AND P2, PT, R219, RZ, PT ;  /* 0x000000ffdb00720b */ /* 0x000fe20003f56000 */
[----:B------:R-:W-:Y:S01]  /*7720*/  FADD.FTZ R5, -R104, R24 ;  /* 0x0000001868057221 */ /* 0x000fe20000010100 */
[----:B------:R-:W-:Y:S01]  /*7730*/  FSETP.GE.FTZ.AND P0, PT, R207, RZ, PT ;  /* 0x000000ffcf00720b */ /* 0x000fe20003f16000 */
[----:B------:R-:W-:Y:S01]  /*7740*/  @P1 FADD.FTZ R105, -R105, R67 ;  /* 0x0000004369691221 */ /* 0x000fe20000010100 */
[----:B------:R-:W-:Y:S01]  /*7750*/  FSETP.GE.FTZ.AND P1, PT, R208, RZ, PT ;  /* 0x000000ffd000720b */ /* 0x000fe20003f36000 */
[----:B------:R-:W-:Y:S01]  /*7760*/  FMUL.FTZ R23, R221, R4 ;  /* 0x00000004dd177220 */ /* 0x000fe20000410000 */
[-C--:B------:R-:W-:Y:S01]  /*7770*/  FSEL R6, R6, R104.reuse, P2 ;  /* 0x0000006806067208 */ /* 0x080fe20001000000 */
[----:B------:R-:W-:Y:S01]  /*7780*/  FADD.FTZ R4, -R104, R25 ;  /* 0x0000001968047221 */ /* 0x000fe20000010100 */
[-C--:B------:R-:W-:Y:S01]  /*7790*/  FSEL R5, R5, R104.reuse, P1 ;  /* 0x0000006805057208 */ /* 0x080fe20000800000 */
[----:B------:R-:W-:Y:S01]  /*77a0*/  FMUL.FTZ R169, R169, R7 ;  /* 0x00000007a9a97220 */ /* 0x000fe20000410000 */
[----:B------:R-:W-:Y:S01]  /*77b0*/  FSETP.GE.FTZ.AND P3, PT, R220, RZ, PT ;  /* 0x000000ffdc00720b */ /* 0x000fe20003f76000 */
[----:B------:R-:W-:Y:S01]  /*77c0*/  FADD.FTZ R7, -R104, R12 ;  /* 0x0000000c68077221 */ /* 0x000fe20000010100 */
[----:B------:R-:W-:Y:S01]  /*77d0*/  FSEL R4, R4, R104, P0 ;  /* 0x0000006804047208 */ /* 0x000fe20000000000 */
[----:B------:R-:W-:Y:S01]  /*77e0*/  FMUL.FTZ R19, R219, R6 ;  /* 0x00000006db137220 */ /* 0x000fe20000410000 */
[----:B------:R-:W-:Y:S01]  /*77f0*/  FSETP.GE.FTZ.AND P2, PT, R189, RZ, PT ;  /* 0x000000ffbd00720b */ /* 0x000fe20003f56000 */
[----:B------:R-:W-:Y:S01]  /*7800*/  FMUL.FTZ R208, R208, R5 ;  /* 0x00000005d0d07220 */ /* 0x000fe20000410000 */
[----:B------:R-:W-:Y:S01]  /*7810*/  FSETP.GE.FTZ.AND P1, PT, R184, RZ, PT ;  /* 0x000000ffb800720b */ /* 0x000fe20003f36000 */
[C---:B------:R-:W-:Y:S01]  /*7820*/  FADD.FTZ R6, -R104.reuse, R40 ;  /* 0x0000002868067221 */ /* 0x040fe20000010100 */
[----:B------:R-:W-:Y:S01]  /*7830*/  FSEL R7, R7, R104, P3 ;  /* 0x0000006807077208 */ /* 0x000fe20001800000 */
[----:B------:R-:W-:Y:S01]  /*7840*/  FADD.FTZ R5, -R104, R41 ;  /* 0x0000002968057221 */ /* 0x000fe20000010100 */
[----:B------:R-:W-:Y:S01]  /*7850*/  FSETP.GE.FTZ.AND P0, PT, R183, RZ, PT ;  /* 0x000000ffb700720b */ /* 0x000fe20003f16000 */
[----:B------:R-:W-:Y:S01]  /*7860*/  FMUL.FTZ R207, R207, R4 ;  /* 0x00000004cfcf7220 */ /* 0x000fe20000410000 */
[-C--:B------:R-:W-:Y:S01]  /*7870*/  FSEL R6, R6, R104.reuse, P2 ;  /* 0x0000006806067208 */ /* 0x080fe20001000000 */
[----:B------:R-:W-:Y:S01]  /*7880*/  FADD.FTZ R4, -R104, R44 ;  /* 0x0000002c68047221 */ /* 0x000fe20000010100 */
        /* <DEDUP_REMOVED lines=22> */
[-C--:B------:R-:W-:Y:S01]  /*79f0*/  FSEL R6, R6, R104.reuse, P1 ;  /* 0x0000006806067208 */ /* 0x080fe20000800000 */
[----:B------:R-:W-:Y:S01]  /*7a00*/  FMUL.FTZ R39, R180, R39 ;  /* 0x00000027b4277220 */ /* 0x000fe20000410000 */
[----:B------:R-:W-:Y:S01]  /*7a10*/  FSEL R5, R5, R104, P2 ;  /* 0x0000006805057208 */ /* 0x000fe20001000000 */
[----:B------:R-:W-:Y:S01]  /*7a20*/  FMUL.FTZ R18, R201, R7 ;  /* 0x00000007c9127220 */ /* 0x000fe20000410000 */
[----:B------:R-:W-:Y:S01]  /*7a30*/  FSETP.GE.FTZ.AND P1, PT, R225, RZ, PT ;  /* 0x000000ffe100720b */ /* 0x000fe20003f36000 */
[----:B------:R-:W-:Y:S01]  /*7a40*/  FADD.FTZ R7, -R0, R15 ;  /* 0x0000000f00077221 */ /* 0x000fe20000010100 */
[----:B------:R-:W-:Y:S01]  /*7a50*/  FSETP.GE.FTZ.AND P4, PT, R204, RZ, PT ;  /* 0x000000ffcc00720b */ /* 0x000fe20003f96000 */
[----:B------:R-:W-:Y:S01]  /*7a60*/  FMUL.FTZ R166, R166, R6 ;  /* 0x00000006a6a67220 */ /* 0x000fe20000410000 */
[----:B------:R-:W-:Y:S01]  /*7a70*/  FSETP.GE.FTZ.AND P3, PT, R182, RZ, PT ;  /* 0x000000ffb600720b */ /* 0x000fe20003f76000 */
[----:B------:R-:W-:Y:S01]  /*7a80*/  FMUL.FTZ R159, R159, R5 ;  /* 0x000000059f9f7220 */ /* 0x000fe20000410000 */
[----:B------:R-:W-:Y:S01]  /*7a90*/  FSEL R4, R4, R0, P1 ;  /* 0x0000000004047208 */ /* 0x000fe20000800000 */
[----:B------:R-:W-:Y:S01]  /*7aa0*/  FADD.FTZ R6, -R0, R11 ;  /* 0x0000000b00067221 */ /* 0x000fe20000010100 */
[----:B------:R-:W-:Y:S01]  /*7ab0*/  FSETP.GE.FTZ.AND P2, PT, R224, RZ, PT ;  /* 0x000000ffe000720b */ /* 0x000fe20003f56000 */
[----:B------:R-:W-:Y:S01]  /*7ac0*/  FADD.FTZ R5, -R0, R14 ;  /* 0x0000000e00057221 */ /* 0x000fe20000010100 */
[----:B------:R-:W-:Y:S01]  /*7ad0*/  FSEL R8, R8, R104, P4 ;  /* 0x0000006808087208 */ /* 0x000fe20002000000 */
[----:B------:R-:W-:Y:S01]  /*7ae0*/  FMUL.FTZ R14, R225, R4 ;  /* 0x00000004e10e7220 */ /* 0x000fe20000410000 */
[----:B------:R-:W-:Y:S01]  /*7af0*/  FSEL R45, R45, R104, P3 ;  /* 0x000000682d2d7208 */ /* 0x000fe20001800000 */
[----:B------:R-:W-:Y:S01]  /*7b00*/  @P0 FADD.FTZ R104, -R104, R61 ;  /* 0x0000003d68680221 */ /* 0x000fe20000010100 */
[----:B------:R-:W-:Y:S01]  /*7b10*/  FSETP.GE.FTZ.AND P1, PT, R226, RZ, PT ;  /* 0x000000ffe200720b */ /* 0x000fe20003f36000 */
[----:B------:R-:W-:Y:S01]  /*7b20*/  FADD.FTZ R4, -R0, R27 ;  /* 0x0000001b00047221 */ /* 0x000fe20000010100 */
[----:B------:R-:W-:Y:S01]  /*7b30*/  FSETP.GE.FTZ.AND P0, PT, R223, RZ, PT ;  /* 0x000000ffdf00720b */ /* 0x000fe20003f16000 */
[----:B------:R-:W-:Y:S01]  /*7b40*/  FMUL.FTZ R16, R204, R8 ;  /* 0x00000008cc107220 */ /* 0x000fe20000410000 */
        /* <DEDUP_REMOVED lines=11> */
[----:B------:R-:W-:Y:S01]  /*7c00*/  FADD.FTZ R6, -R0, R30 ;  /* 0x0000001e00067221 */ /* 0x000fe20000010100 */
[----:B------:R-:W-:Y:S01]  /*7c10*/  FSETP.GE.FTZ.AND P3, PT, R210, RZ, PT ;  /* 0x000000ffd200720b */ /* 0x000fe20003f76000 */
[----:B------:R-:W-:Y:S01]  /*7c20*/  FMUL.FTZ R12, R223, R5 ;  /* 0x00000005df0c7220 */ /* 0x000fe20000410000 */
[----:B------:R-:W-:Y:S01]  /*7c30*/  FSEL R5, R26, R0, P1 ;  /* 0x000000001a057208 */ /* 0x000fe20000800000 */
[----:B------:R-:W-:Y:S01]  /*7c40*/  FMUL.FTZ R21, R214, R4 ;  /* 0x00000004d6157220 */ /* 0x000fe20000410000 */
[----:B------:R-:W-:Y:S01]  /*7c50*/  FSETP.GE.FTZ.AND P0, PT, R209, RZ, PT ;  /* 0x000000ffd100720b */ /* 0x000fe20003f16000 */
[----:B------:R-:W-:Y:S01]  /*7c60*/  FADD.FTZ R4, -R0, R46 ;  /* 0x0000002e00047221 */ /* 0x000fe20000010100 */
[-C--:B------:R-:W-:Y:S01]  /*7c70*/  FSEL R7, R7, R0.reuse, P3 ;  /* 0x0000000007077208 */ /* 0x080fe20001800000 */
[----:B------:R-:W-:Y:S01]  /*7c80*/  FMUL.FTZ R11, R216, R5 ;  /* 0x00000005d80b7220 */ /* 0x000fe20000410000 */
[----:B------:R-:W-:Y:S01]  /*7c90*/  FSEL R6, R6, R0, P0 ;  /* 0x0000000006067208 */ /* 0x000fe20000000000 */
[----:B------:R-:W-:Y:S01]  /*7ca0*/  FADD.FTZ R5, -R0, R43 ;  /* 0x0000002b00057221 */ /* 0x000fe20000010100 */
[----:B------:R-:W-:Y:S01]  /*7cb0*/  FSETP.GE.FTZ.AND P0, PT, R185, RZ, PT ;  /* 0x000000ffb900720b */ /* 0x000fe20003f16000 */
[----:B------:R-:W-:Y:S01]  /*7cc0*/  FMUL.FTZ R17, R210, R7 ;  /* 0x00000007d2117220 */ /* 0x000fe20000410000 */
[----:B------:R-:W-:Y:S01]  /*7cd0*/  FSETP.GE.FTZ.AND P1, PT, R194, RZ, PT ;  /* 0x000000ffc200720b */ /* 0x000fe20003f36000 */
[----:B------:R-:W-:Y:S01]  /*7ce0*/  FADD.FTZ R7, -R0, R47 ;  /* 0x0000002f00077221 */ /* 0x000fe20000010100 */
[----:B------:R-:W-:Y:S01]  /*7cf0*/  FSETP.GE.FTZ.AND P2, PT, R195, RZ, PT ;  /* 0x000000ffc300720b */ /* 0x000fe20003f56000 */
[----:B------:R-:W-:Y:S01]  /*7d00*/  FMUL.FTZ R10, R209, R6 ;  /* 0x00000006d10a7220 */ /* 0x000fe20000410000 */
[----:B------:R-:W-:Y:S01]  /*7d10*/  FSEL R4, R4, R0, P0 ;  /* 0x0000000004047208 */ /* 0x000fe20000000000 */
[----:B------:R-:W-:Y:S01]  /*7d20*/  FMUL.FTZ R45, R182, R45 ;  /* 0x0000002db62d7220 */ /* 0x000fe20000410000 */
        /* <DEDUP_REMOVED lines=10> */
[----:B------:R-:W-:Y:S01]  /*7dd0*/  PLOP3.LUT P0, PT, PT, PT, UP2, 0x80, 0x0 ;  /* 0x000000000000781c */ /* 0x000fe20003f0f028 */
[----:B------:R-:W-:Y:S01]  /*7de0*/  FMUL.FTZ R8, R195, R6 ;  /* 0x00000006c3087220 */ /* 0x000fe20000410000 */
[----:B------:R-:W-:Y:S01]  /*7df0*/  FSETP.GE.FTZ.AND P4, PT, R176, RZ, PT ;  /* 0x000000ffb000720b */ /* 0x000fe20003f96000 */
[----:B------:R-:W-:Y:S01]  /*7e00*/  FADD.FTZ R6, -R0, R58 ;  /* 0x0000003a00067221 */ /* 0x000fe20000010100 */
[----:B------:R-:W-:Y:S01]  /*7e10*/  FSETP.GE.FTZ.AND P3, PT, R165, RZ, PT ;  /* 0x000000ffa500720b */ /* 0x000fe20003f76000 */
[----:B------:R-:W-:Y:S01]  /*7e20*/  FMUL.FTZ R104, R161, R104 ;  /* 0x00000068a1687220 */ /* 0x000fe20000410000 */
[----:B------:R-:W-:Y:S01]  /*7e30*/  FSETP.GE.FTZ.AND P2, PT, R160, RZ, PT ;  /* 0x000000ffa000720b */ /* 0x000fe20003f56000 */
[----:B------:R-:W-:Y:S01]  /*7e40*/  FMUL.FTZ R7, R186, R7 ;  /* 0x00000007ba077220 */ /* 0x000fe20000410000 */
[-C--:B------:R-:W-:Y:S01]  /*7e50*/  FSEL R6, R6, R0.reuse, P4 ;  /* 0x0000000006067208 */ /* 0x080fe20002000000 */
[----:B------:R-:W-:Y:S01]  /*7e60*/  IMAD.MOV.U32 R58, RZ, RZ, R241 ;  /* 0x000000ffff3a7224 */ /* 0x000fe200078e00f1 */
[-C--:B------:R-:W-:Y:S01]  /*7e70*/  FSEL R5, R5, R0.reuse, P3 ;  /* 0x0000000005057208 */ /* 0x080fe20001800000 */
[----:B------:R-:W-:Y:S01]  /*7e80*/  IMAD.MOV.U32 R59, RZ, RZ, R240 ;  /* 0x000000ffff3b7224 */ /* 0x000fe200078e00f0 */
[----:B------:R-:W-:Y:S01]  /*7e90*/  FSEL R4, R4, R0, P2 ;  /* 0x0000000004047208 */ /* 0x000fe20001000000 */
[----:B------:R-:W-:Y:S02]  /*7ea0*/  @P1 FADD.FTZ R0, -R0, R63 ;  /* 0x0000003f00001221 */ /* 0x000fe40000010100 */
[----:B------:R-:W-:Y:S02]  /*7eb0*/  FMUL.FTZ R34, R176, R6 ;  /* 0x00000006b0227220 */ /* 0x000fe40000410000 */
[----:B------:R-:W-:Y:S02]  /*7ec0*/  FMUL.FTZ R165, R165, R5 ;  /* 0x00000005a5a57220 */ /* 0x000fe40000410000 */
[----:B------:R-:W-:Y:S02]  /*7ed0*/  FMUL.FTZ R160, R160, R4 ;  /* 0x00000004a0a07220 */ /* 0x000fe40000410000 */
[----:B------:R-:W-:Y:S01]  /*7ee0*/  FMUL.FTZ R33, R110, R0 ;  /* 0x000000006e217220 */ /* 0x000fe20000410000 */
        /* <DEDUP_REMOVED lines=14> */
[----:B------:R-:W-:Y:S01]  /*7fd0*/  @!P2 LEA R4, P1, R6, R238, 0x7 ;  /* 0x000000ee0604a211 */ /* 0x000fe200078238ff */
        /* <DEDUP_REMOVED lines=19> */
.L_x_170:
        /* <DEDUP_REMOVED lines=149> */
.L_x_171:
[----:B------:R-:W-:Y:S01]  /*8a60*/  LDSM.16.M88.4 R16, [R147] ;  /* 0x000000009310783b */ /* 0x000fe20000000200 */
[----:B-1----:R-:W-:Y:S01]  /*8a70*/  @P0 IADD3 R4, R243, -0x80, RZ ;  /* 0xffffff80f3040810 */ /* 0x002fe20007ffe0ff */
[----:B------:R-:W-:Y:S01]  /*8a80*/  IMAD.MOV.U32 R5, RZ, RZ, 0x4 ;  /* 0x00000004ff057424 */ /* 0x000fe200078e00ff */
[----:B------:R-:W-:Y:S01]  /*8a90*/  @UP2 UIADD3 UR5, UP0, UR14, -0x200, URZ ;  /* 0xfffffe000e052890 */ /* 0x000fe2000ff1e03f */
[----:B------:R-:W1:Y:S01]  /*8aa0*/  LDSM.16.MT88.4 R20, [R0+0x6000] ;  /* 0x006000000014783b */ /* 0x000e620000004200 */
[----:B------:R-:W-:Y:S01]  /*8ab0*/  IMAD.U32 R57, RZ, RZ, UR24 ;  /* 0x00000018ff397e24 */ /* 0x000fe2000f8e00ff */
[----:B------:R-:W-:Y:S01]  /*8ac0*/  UISETP.GT.AND UP1, UPT, UR8, UR18, UPT ;  /* 0x000000120800728c */ /* 0x000fe2000bf24270 */
[----:B------:R-:W-:Y:S01]  /*8ad0*/  @P0 IMAD.WIDE R52, R4, R5, UR14 ;  /* 0x0000000e04340e25 */ /* 0x000fe2000f8e0205 */
[----:B------:R-:W2:Y:S01]  /*8ae0*/  LDSM.16.M88.4 R12, [R147+0x2000] ;  /* 0x00200000930c783b */ /* 0x000ea20000000200 */
[----:B------:R-:W-:Y:S02]  /*8af0*/  @UP2 UIADD3.X UR4, UR15, -0x1, URZ, UP0, !UPT ;  /* 0xffffffff0f042890 */ /* 0x000fe400087fe43f */
[----:B------:R-:W-:Y:S01]  /*8b00*/  IMAD.U32 R56, RZ, RZ, UR23 ;  /* 0x00000017ff387e24 */ /* 0x000fe2000f8e00ff */
[----:B------:R-:W-:Y:S01]  /*8b10*/  LDSM.16.M88.4 R24, [R154] ;  /* 0x000000009a18783b */ /* 0x000fe20000000200 */
[----:B------:R-:W-:Y:S01]  /*8b20*/  IMAD.U32 R55, RZ, RZ, UR22 ;  /* 0x00000016ff377e24 */ /* 0x000fe2000f8e00ff */
[----:B------:R-:W-:Y:S02]  /*8b30*/  @UP2 UMOV UR14, UR5 ;  /* 0x00000005000e2c82 */ /* 0x000fe40008000000 */
[----:B------:R-:W3:Y:S01]  /*8b40*/  LDSM.16.MT88.4 R28, [R0+0x6400] ;  /* 0x00640000001c783b */ /* 0x000ee20000004200 */
[----:B------:R-:W-:Y:S02]  /*8b50*/  @UP2 UMOV UR15, UR4 ;  /* 0x00000004000f2c82 */ /* 0x000fe40008000000 */
[----:B------:R-:W-:Y:S01]  /*8b60*/  ULOP3.LUT UR4, UR8, 0x1, URZ, 0xc0, !UPT ;  /* 0x0000000108047892 */ /* 0x000fe2000f8ec03f */
[----:B------:R-:W4:Y:S03]  /*8b70*/  LDSM.16.M88.4 R32, [R157] ;  /* 0x000000009d20783b */ /* 0x000f260000000200 */
[----:B------:R-:W-:Y:S01]  /*8b80*/  UISETP.NE.U32.AND UP0, UPT, UR4, 0x1, UPT ;  /* 0x000000010400788c */ /* 0x000fe2000bf05070 */
[----:B------:R-:W-:Y:S01]  /*8b90*/  LDSM.16.M88.4 R36, [R149] ;  /* 0x000000009524783b */ /* 0x000fe20000000200 */
[----:B------:R-:W-:Y:S03]  /*8ba0*/  UIADD3 UR4, UR8, -0x1, URZ ;  /* 0xffffffff08047890 */ /* 0x000fe6000fffe03f */
[----:B------:R-:W3:Y:S04]  /*8bb0*/  LDSM.16.MT88.4 R40, [R0+0x6800] ;  /* 0x006800000028783b */ /* 0x000ee80000004200 */
[----:B------:R-:W3:Y:S01]  /*8bc0*/  LDSM.16.M88.4 R44, [R149+0x2000] ;  /* 0x00200000952c783b */ /* 0x000ee20000000200 */
[----:B------:R-:W-:Y:S03]  /*8bd0*/  UMOV UR8, UR4 ;  /* 0x0000000400087c82 */ /* 0x000fe60008000000 */
[----:B------:R-:W-:Y:S04]  /*8be0*/  LDSM.16.M88.4 R48, [R148+0x2000] ;  /* 0x002000009430783b */ /* 0x000fe80000000200 */
[----:B------:R3:W5:Y:S01]  /*8bf0*/  @P0 LDG.E R248, [R52.64] ;  /* 0x0000000634f80981 */ /* 0x000762000c1e1900 */
[-C--:B-1----:R-:W-:Y:S03]  /*8c00*/  HMMA.16816.F32.BF16 R4, R16, R20.reuse, RZ ;  /* 0x000000141004723c */ /* 0x082fe600000418ff */
[----:B------:R1:W5:Y:S04]  /*8c10*/  @P0 LDG.E R249, [R52.64+0x20] ;  /* 0x0000200634f90981 */ /* 0x000368000c1e1900 */
[----:B------:R1:W5:Y:S01]  /*8c20*/  @P0 LDG.E R246, [R52.64+0x100] ;  /* 0x0001000634f60981 */ /* 0x000362000c1e1900 */
[C---:B--2---:R-:W-:Y:S03]  /*8c30*/  HMMA.16816.F32.BF16 R8, R12.reuse, R20, RZ ;  /* 0x000000140c08723c */ /* 0x044fe600000418ff */
[----:B------:R1:W5:Y:S05]  /*8c40*/  @P0 LDG.E R247, [R52.64+0x120] ;  /* 0x0001200634f70981 */ /* 0x00036a000c1e1900 */
[-C--:B------:R-:W-:Y:S08]  /*8c50*/  HMMA.16816.F32.BF16 R12, R12, R22.reuse, RZ ;  /* 0x000000160c0c723c */ /* 0x080ff000000418ff */
[----:B------:R-:W-:Y:S01]  /*8c60*/  HMMA.16816.F32.BF16 R16, R16, R22, RZ ;  /* 0x000000161010723c */ /* 0x000fe200000418ff */
[----:B------:R-:W-:Y:S07]  /*8c70*/  LDSM.16.M88.4 R20, [R148] ;  /* 0x000000009414783b */ /* 0x000fee0000000200 */
[-C--:B---3--:R-:W-:Y:S01]  /*8c80*/  HMMA.16816.F32.BF16 R4, R24, R28.reuse, R4 ;  /* 0x0000001c1804723c */ /* 0x088fe20000041804 */
[----:B-1----:R-:W-:Y:S03]  /*8c90*/  IMAD.U32 R53, RZ, RZ, UR21 ;  /* 0x00000015ff357e24 */ /* 0x002fe6000f8e00ff */
[----:B------:R-:W-:Y:S04]  /*8ca0*/  IMAD.U32 R52, RZ, RZ, UR20 ;  /* 0x00000014ff347e24 */ /* 0x000fe8000f8e00ff */
[C---:B----4-:R-:W-:Y:S08]  /*8cb0*/  HMMA.16816.F32.BF16 R8, R32.reuse, R28, R8 ;  /* 0x0000001c2008723c */ /* 0x050ff00000041808 */
[-C--:B------:R-:W-:Y:S01]  /*8cc0*/  HMMA.16816.F32.BF16 R12, R32, R30.reuse, R12 ;  /* 0x0000001e200c723c */ /* 0x080fe2000004180c */
[----:B------:R-:W1:Y:S07]  /*8cd0*/  LDSM.16.MT88.4 R32, [R0+0x6c00] ;  /* 0x006c00000020783b */ /* 0x000e6e0000004200 */
[----:B------:R-:W-:Y:S01]  /*8ce0*/  HMMA.16816.F32.BF16 R16, R24, R30, R16 ;  /* 0x0000001e1810723c */ /* 0x000fe20000041810 */
[----:B------:R-:W-:Y:S04]  /*8cf0*/  LDSM.16.M88.4 R24, [R147+0x4000] ;  /* 0x004000009318783b */ /* 0x000fe80000000200 */
[----:B------:R-:W2:Y:S03]  /*8d00*/  LDSM.16.MT88.4 R28, [R0+0x7000] ;  /* 0x00700000001c783b */ /* 0x000ea60000004200 */
[-C--:B------:R-:W-:Y:S08]  /*8d10*/  HMMA.16816.F32.BF16 R4, R36, R40.reuse, R4 ;  /* 0x000000282404723c */ /* 0x080ff00000041804 */
[C---:B------:R-:W-:Y:S08]  /*8d20*/  HMMA.16816.F32.BF16 R8, R44.reuse, R40, R8 ;  /* 0x000000282c08723c */ /* 0x040ff00000041808 */
[-C--:B------:R-:W-:Y:S01]  /*8d30*/  HMMA.16816.F32.BF16 R12, R44, R42.reuse, R12 ;  /* 0x0000002a2c0c723c */ /* 0x080fe2000004180c */
[----:B------:R-:W3:Y:S07]  /*8d40*/  LDSM.16.M88.4 R44, [R147+0x6000] ;  /* 0x00600000932c783b */ /* 0x000eee0000000200 */
[----:B------:R-:W-:Y:S01]  /*8d50*/  HMMA.16816.F32.BF16 R16, R36, R42, R16 ;  /* 0x0000002a2410723c */ /* 0x000fe20000041810 */
[----:B------:R-:W-:Y:S04]  /*8d60*/  LDSM.16.M88.4 R36, [R156] ;  /* 0x000000009c24783b */ /* 0x000fe80000000200 */
[----:B------:R-:W4:Y:S03]  /*8d70*/  LDSM.16.MT88.4 R40, [R0+0x7400] ;  /* 0x007400000028783b */ /* 0x000f260000004200 */
[-C--:B-1----:R-:W-:Y:S08]  /*8d80*/  HMMA.16816.F32.BF16 R4, R20, R32.reuse, R4 ;  /* 0x000000201404723c */ /* 0x082ff00000041804 */
[C---:B------:R-:W-:Y:S08]  /*8d90*/  HMMA.16816.F32.BF16 R8, R48.reuse, R32, R8 ;  /* 0x000000203008723c */ /* 0x040ff00000041808 */
[-C--:B------:R-:W-:Y:S01]  /*8da0*/  HMMA.16816.F32.BF16 R12, R48, R34.reuse, R12 ;  /* 0x00000022300c723c */ /* 0x080fe2000004180c */
[----:B------:R-:W1:Y:S07]  /*8db0*/  LDSM.16.M88.4 R48, [R155] ;  /* 0x000000009b30783b */ /* 0x000e6e0000000200 */
[----:B------:R-:W-:Y:S01]  /*8dc0*/  HMMA.16816.F32.BF16 R16, R20, R34, R16 ;  /* 0x000000221410723c */ /* 0x000fe20000041810 */
[----:B------:R-:W-:Y:S04]  /*8dd0*/  LDSM.16.M88.4 R20, [R149+0x4000] ;  /* 0x004000009514783b */ /* 0x000fe80000000200 */
[----:B------:R-:W1:Y:S03]  /*8de0*/  LDSM.16.MT88.4 R32, [R0+0x7800] ;  /* 0x007800000020783b */ /* 0x000e660000004200 */
[-C--:B--2---:R-:W-:Y:S08]  /*8df0*/  HMMA.16816.F32.BF16 R4, R24, R28.reuse, R4 ;  /* 0x0000001c1804723c */ /* 0x084ff00000041804 */
[C---:B---3--:R-:W-:Y:S08]  /*8e00*/  HMMA.16816.F32.BF16 R8, R44.reuse, R28, R8 ;  /* 0x0000001c2c08723c */ /* 0x048ff00000041808 */
[-C--:B------:R-:W-:Y:S01]  /*8e10*/  HMMA.16816.F32.BF16 R12, R44, R30.reuse, R12 ;  /* 0x0000001e2c0c723c */ /* 0x080fe2000004180c */
[----:B------:R-:W2:Y:S07]  /*8e20*/  LDSM.16.M88.4 R44, [R149+0x6000] ;  /* 0x00600000952c783b */ /* 0x000eae0000000200 */
[----:B------:R-:W-:Y:S01]  /*8e30*/  HMMA.16816.F32.BF16 R16, R24, R30, R16 ;  /* 0x0000001e1810723c */ /* 0x000fe20000041810 */
[----:B------:R3:W-:Y:S04]  /*8e40*/  LDSM.16.MT88.4 R28, [R0+0x7c00] ;  /* 0x007c0000001c783b */ /* 0x0007e80000004200 */
[----:B------:R-:W2:Y:S03]  /*8e50*/  LDSM.16.M88.4 R24, [R148+0x4000] ;  /* 0x004000009418783b */ /* 0x000ea60000000200 */
[-C--:B----4-:R-:W-:Y:S08]  /*8e60*/  HMMA.16816.F32.BF16 R4, R36, R40.reuse, R4 ;  /* 0x000000282404723c */ /* 0x090ff00000041804 */
[C---:B-1----:R-:W-:Y:S07]  /*8e70*/  HMMA.16816.F32.BF16 R8, R48.reuse, R40, R8 ;  /* 0x000000283008723c */ /* 0x042fee0000041808 */
[----:B------:R-:W-:Y:S01]  /*8e80*/  IMAD.U32 R40, RZ, RZ, UR29 ;  /* 0x0000001dff287e24 */ /* 0x000fe2000f8e00ff */
[-C--:B------:R-:W-:Y:S01]  /*8e90*/  HMMA.16816.F32.BF16 R12, R48, R42.reuse, R12 ;  /* 0x0000002a300c723c */ /* 0x080fe2000004180c */
[----:B------:R-:W1:Y:S03]  /*8ea0*/  LDSM.16.M88.4 R48, [R148+0x6000] ;  /* 0x006000009430783b */ /* 0x000e660000000200 */
[----:B---3--:R-:W-:Y:S04]  /*8eb0*/  IMAD.U32 R0, RZ, RZ, UR19 ;  /* 0x00000013ff007e24 */ /* 0x008fe8000f8e00ff */
[----:B------:R-:W-:Y:S04]  /*8ec0*/  HMMA.16816.F32.BF16 R16, R36, R42, R16 ;  /* 0x0000002a2410723c */ /* 0x000fe80000041810 */
[----:B------:R-:W-:Y:S01]  /*8ed0*/  LEA R241, P1, R0, R58, 0x2 ;  /* 0x0000003a00f17211 */ /* 0x000fe200078210ff */
[----:B------:R-:W-:Y:S02]  /*8ee0*/  IMAD.U32 R0, RZ, RZ, UR34 ;  /* 0x00000022ff007e24 */ /* 0x000fe4000f8e00ff */
[----:B------:R-:W-:Y:S01]  /*8ef0*/  IMAD.U32 R42, RZ, RZ, UR30 ;  /* 0x0000001eff2a7e24 */ /* 0x000fe2000f8e00ff */
[-C--:B------:R-:W-:Y:S01]  /*8f00*/  HMMA.16816.F32.BF16 R4, R20, R32.reuse, R4 ;  /* 0x000000201404723c */ /* 0x080fe20000041804 */
[----:B------:R-:W-:Y:S03]  /*8f10*/  IMAD.U32 R38, RZ, RZ, UR28 ;  /* 0x0000001cff267e24 */ /* 0x000fe6000f8e00ff */
[----:B------:R-:W-:Y:S02]  /*8f20*/  IMAD.U32 R36, RZ, RZ, UR27 ;  /* 0x0000001bff247e24 */ /* 0x000fe4000f8e00ff */
[----:B------:R-:W-:Y:S02]  /*8f30*/  IMAD.U32 R58, RZ, RZ, UR25 ;  /* 0x00000019ff3a7e24 */ /* 0x000fe4000f8e00ff */
[C---:B--2---:R-:W-:Y:S07]  /*8f40*/  HMMA.16816.F32.BF16 R8, R44.reuse, R32, R8 ;  /* 0x000000202c08723c */ /* 0x044fee0000041808 */
[----:B------:R-:W-:Y:S01]  /*8f50*/  IMAD.U32 R32, RZ, RZ, UR25 ;  /* 0x00000019ff207e24 */ /* 0x000fe2000f8e00ff */
[-C--:B------:R-:W-:Y:S01]  /*8f60*/  HMMA.16816.F32.BF16 R12, R44, R34.reuse, R12 ;  /* 0x000000222c0c723c */ /* 0x080fe2000004180c */
[----:B------:R-:W-:Y:S06]  /*8f70*/  IMAD.U32 R33, RZ, RZ, UR20 ;  /* 0x00000014ff217e24 */ /* 0x000fec000f8e00ff */
[----:B------:R-:W-:Y:S01]  /*8f80*/  IMAD.U32 R46, RZ, RZ, UR32 ;  /* 0x00000020ff2e7e24 */ /* 0x000fe2000f8e00ff */
[----:B------:R-:W-:Y:S01]  /*8f90*/  HMMA.16816.F32.BF16 R16, R20, R34, R16 ;  /* 0x000000221410723c */ /* 0x000fe20000041810 */
[----:B------:R-:W-:Y:S06]  /*8fa0*/  IMAD.U32 R44, RZ, RZ, UR31 ;  /* 0x0000001fff2c7e24 */ /* 0x000fec000f8e00ff */
[----:B------:R-:W-:Y:S01]  /*8fb0*/  IMAD.U32 R20, RZ, RZ, UR19 ;  /* 0x00000013ff147e24 */ /* 0x000fe2000f8e00ff */
[-C--:B------:R-:W-:Y:S01]  /*8fc0*/  HMMA.16816.F32.BF16 R4, R24, R28.reuse, R4 ;  /* 0x0000001c1804723c */ /* 0x080fe20000041804 */
[----:B------:R-:W-:Y:S03]  /*8fd0*/  IMAD.U32 R22, RZ, RZ, UR33 ;  /* 0x00000021ff167e24 */ /* 0x000fe6000f8e00ff */
[----:B------:R-:W-:Y:S01]  /*8fe0*/  IMAD.U32 R23, RZ, RZ, UR32 ;  /* 0x00000020ff177e24 */ /* 0x000fe2000f8e00ff */
[----:B------:R-:W-:Y:S01]  /*8ff0*/  LEA.HI.X.SX32 R240, R20, R59, 0x2, P1 ;  /* 0x0000003b14f07211 */ /* 0x000fe200008f16ff */
[----:B------:R-:W-:Y:S02]  /*9000*/  IMAD.MOV.U32 R20, RZ, RZ, R241 ;  /* 0x000000ffff147224 */ /* 0x000fe400078e00f1 */
[C---:B-1----:R-:W-:Y:S01]  /*9010*/  HMMA.16816.F32.BF16 R8, R48.reuse, R28, R8 ;  /* 0x0000001c3008723c */ /* 0x042fe20000041808 */
[----:B------:R-:W-:Y:S03]  /*9020*/  IMAD.U32 R34, RZ, RZ, UR26 ;  /* 0x0000001aff227e24 */ /* 0x000fe6000f8e00ff */
[----:B------:R-:W-:Y:S01]  /*9030*/  IMAD.MOV.U32 R21, RZ, RZ, R240 ;  /* 0x000000ffff157224 */ /* 0x000fe200078e00f0 */
[-C--:B------:R-:W-:Y:S01]  /*9040*/  LEA R46, P5, R46, R20.reuse, 0x2 ;  /* 0x000000142e2e7211 */ /* 0x080fe200078a10ff */
[----:B------:R-:W-:Y:S01]  /*9050*/  IMAD.U32 R35, RZ, RZ, UR27 ;  /* 0x0000001bff237e24 */ /* 0x000fe2000f8e00ff */
[-C--:B------:R-:W-:Y:S01]  /*9060*/  LEA R44, P4, R44, R20.reuse, 0x2 ;  /* 0x000000142c2c7211 */ /* 0x080fe200078810ff */
[-C--:B------:R-:W-:Y:S01]  /*9070*/  HMMA.16816.F32.BF16 R12, R48, R30.reuse, R12 ;  /* 0x0000001e300c723c */ /* 0x080fe2000004180c */
[----:B------:R-:W-:Y:S03]  /*9080*/  IMAD.U32 R59, RZ, RZ, UR26 ;  /* 0x0000001aff3b7e24 */ /* 0x000fe6000f8e00ff */
[-C--:B------:R-:W-:Y:S01]  /*9090*/  LEA.HI.X.SX32 R47, R23, R21.reuse, 0x2, P5 ;  /* 0x00000015172f7211 */ /* 0x080fe200028f16ff */
[----:B------:R-:W-:Y:S01]  /*90a0*/  IMAD.U32 R28, RZ, RZ, UR23 ;  /* 0x00000017ff1c7e24 */ /* 0x000fe2000f8e00ff */
[-C--:B------:R-:W-:Y:S01]  /*90b0*/  LEA R42, P3, R42, R20.reuse, 0x2 ;  /* 0x000000142a2a7211 */ /* 0x080fe200078610ff */
        /* <DEDUP_REMOVED lines=11> */
[----:B------:R-:W-:Y:S01]  /*9170*/  RED.E.ADD.F32.FTZ.RN.STRONG.GPU [R50.64], R5 ;  /* 0x000000053200798e */ /* 0x000fe2000c10e786 */
[-C--:B------:R-:W-:Y:S01]  /*9180*/  LEA.HI.X.SX32 R45, R24, R21.reuse, 0x2, P4 ;  /* 0x00000015182d7211 */ /* 0x080fe200020f16ff */
[----:B------:R-:W-:Y:S01]  /*9190*/  IMAD.U32 R27, RZ, RZ, UR29 ;  /* 0x0000001dff1b7e24 */ /* 0x000fe2000f8e00ff */
[-C--:B------:R-:W-:Y:S01]  /*91a0*/  LEA R40, P2, R40, R20.reuse, 0x2 ;  /* 0x0000001428287211 */ /* 0x080fe200078410ff */
        /* <DEDUP_REMOVED lines=13> */
[-C--:B------:R-:W-:Y:S02]  /*9280*/  LEA.HI.X.SX32 R37, R35, R21.reuse, 0x2, P0 ;  /* 0x0000001523257211 */ /* 0x080fe400000f16ff */
[-C--:B------:R-:W-:Y:S01]  /*9290*/  LEA R32, P5, R32, R20.reuse, 0x2 ;  /* 0x0000001420207211 */ /* 0x080fe200078a10ff */
[----:B------:R-:W-:Y:S01]  /*92a0*/  RED.E.ADD.F32.FTZ.RN.STRONG.GPU [R40.64], R10 ;  /* 0x0000000a2800798e */ /* 0x000fe2000c10e786 */
[-C--:B------:R-:W-:Y:S02]  /*92b0*/  LEA.HI.X.SX32 R35, R59, R21.reuse, 0x2, P6 ;  /* 0x000000153b237211 */ /* 0x080fe400030f16ff */
[-C--:B------:R-:W-:Y:S01]  /*92c0*/  LEA R30, P4, R30, R20.reuse, 0x2 ;  /* 0x000000141e1e7211 */ /* 0x080fe200078810ff */
        /* <DEDUP_REMOVED lines=8> */
[----:B------:R-:W-:Y:S01]  /*9350*/  LEA R24, P1, R29, R20, 0x2 ;  /* 0x000000141d187211 */ /* 0x000fe200078210ff */
[----:B------:R-:W-:Y:S01]  /*9360*/  RED.E.ADD.F32.FTZ.RN.STRONG.GPU [R32.64], R18 ;  /* 0x000000122000798e */ /* 0x000fe2000c10e786 */
[-C--:B------:R-:W-:Y:S02]  /*9370*/  LEA.HI.X.SX32 R29, R56, R21.reuse, 0x2, P3 ;  /* 0x00000015381d7211 */ /* 0x080fe400018f16ff */
[-C--:B------:R-:W-:Y:S01]  /*9380*/  LEA.HI.X.SX32 R27, R55, R21.reuse, 0x2, P2 ;  /* 0x00000015371b7211 */ /* 0x080fe200010f16ff */
[----:B------:R-:W-:Y:S01]  /*9390*/  RED.E.ADD.F32.FTZ.RN.STRONG.GPU [R30.64], R19 ;  /* 0x000000131e00798e */ /* 0x000fe2000c10e786 */
[-C--:B------:R-:W-:Y:S02]  /*93a0*/  LEA.HI.X.SX32 R25, R53, R21.reuse, 0x2, P1 ;  /* 0x0000001535197211 */ /* 0x080fe400008f16ff */
[----:B------:R-:W-:Y:S01]  /*93b0*/  LEA.HI.X.SX32 R23, R52, R21, 0x2, P0 ;  /* 0x0000001534177211 */ /* 0x000fe200000f16ff */
[----:B------:R-:W-:Y:S01]  /*93c0*/  RED.E.ADD.F32.FTZ.RN.STRONG.GPU [R28.64], R12 ;  /* 0x0000000c1c00798e */ /* 0x000fe2000c10e786 */
[----:B------:R-:W-:Y:S01]  /*93d0*/  PLOP3.LUT P1, PT, PT, PT, UP0, 0x80, 0x0 ;  /* 0x000000000000781c */ /* 0x000fe20003f2f008 */
[----:B------:R-:W-:Y:S01]  /*93e0*/  @UP2 UIADD3 UR16, UP0, UR16, -0x200, URZ ;  /* 0xfffffe0010102890 */ /* 0x000fe2000ff1e03f */
[----:B------:R-:W-:Y:S01]  /*93f0*/  PLOP3.LUT P0, PT, PT, PT, UP1, 0x80, 0x0 ;  /* 0x000000000000781c */ /* 0x000fe20003f0f018 */
[----:B------:R-:W-:Y:S01]  /*9400*/  LDSM.16.MT88.4 R4, [R2+0x8000] ;  /* 0x008000000204783b */ /* 0x000fe20000004200 */
[C---:B------:R-:W-:Y:S01]  /*9410*/  IADD3 R0, R3.reuse, -0x2000, RZ ;  /* 0xffffe00003007810 */ /* 0x040fe20007ffe0ff */
[----:B------:R-:W-:Y:S02]  /*9420*/  @UP2 UIADD3.X UR13, UR13, -0x1, URZ, UP0, !UPT ;  /* 0xffffffff0d0d2890 */ /* 0x000fe400087fe43f */
[----:B------:R-:W1:Y:S04]  /*9430*/  LDSM.16.MT88.4 R8, [R3] ;  /* 0x000000000308783b */ /* 0x000e680000004200 */
[----:B------:R-:W-:Y:S02]  /*9440*/  RED.E.ADD.F32.FTZ.RN.STRONG.GPU [R26.64], R13 ;  /* 0x0000000d1a00798e */ /* 0x000fe4000c10e786 */
[----:B------:R-:W-:Y:S02]  /*9450*/  @P1 IADD3 R0, R3, 0x2000, RZ ;  /* 0x0000200003001810 */ /* 0x000fe40007ffe0ff */
[----:B------:R-:W-:Y:S04]  /*9460*/  RED.E.ADD.F32.FTZ.RN.STRONG.GPU [R24.64], R14 ;  /* 0x0000000e1800798e */ /* 0x000fe8000c10e786 */
[----:B------:R-:W-:Y:S04]  /*9470*/  RED.E.ADD.F32.FTZ.RN.STRONG.GPU [R22.64], R15 ;  /* 0x0000000f1600798e */ /* 0x000fe8000c10e786 */
        /* <DEDUP_REMOVED lines=60> */
[----:B------:R-:W-:Y:S01]  /*9840*/  UISETP.NE.AND UP0, UPT, UR40, -0x1, UPT ;  /* 0xffffffff2800788c */ /* 0x000fe2000bf05270 */
[----:B------:R-:W-:Y:S01]  /*9850*/  FMUL.FTZ R17, R85, c[0x0][0x2e0] ;  /* 0x0000b80055117a20 */ /* 0x000fe20000410000 */
[----:B------:R-:W-:Y:S01]  /*9860*/  ULDC.64 UR14, c[0x0][0x3a0] ;  /* 0x0000e800000e7ab9 */ /* 0x000fe20000000a00 */
[----:B------:R-:W-:-:S02]  /*9870*/  FMUL.FTZ R86, R86, c[0x0][0x2e0] ;  /* 0x0000b80056567a20 */ /* 0x000fc40000410000 */
[----:B------:R-:W-:Y:S01]  /*9880*/  FMUL.FTZ R16, R87, c[0x0][0x2e0] ;  /* 0x0000b80057107a20 */ /* 0x000fe20000410000 */
[----:B------:R-:W-:Y:S01]  /*9890*/  F2FP.BF16.PACK_AB R17, R17, R84 ;  /* 0x000000541111723e */ /* 0x000fe200000010ff */
[----:B------:R-:W-:Y:S01]  /*98a0*/  BAR.SYNC.DEFER_BLOCKING 0x0 ;  /* 0x0000000000007b1d */ /* 0x000fe20000010000 */
[----:B------:R-:W-:Y:S01]  /*98b0*/  FMUL.FTZ R96, R96, c[0x0][0x2e0] ;  /* 0x0000b80060607a20 */ /* 0x000fe20000410000 */
[----:B------:R-:W-:Y:S01]  /*98c0*/  PLOP3.LUT P0, PT, PT, PT, UP0, 0x80, 0x0 ;  /* 0x000000000000781c */ /* 0x000fe20003f0f008 */
[----:B------:R-:W-:Y:S01]  /*98d0*/  FMUL.FTZ R13, R97, c[0x0][0x2e0] ;  /* 0x0000b800610d7a20 */ /* 0x000fe20000410000 */
[----:B------:R-:W-:Y:S01]  /*98e0*/  F2FP.BF16.PACK_AB R16, R16, R86 ;  /* 0x000000561010723e */ /* 0x000fe200000010ff */
[----:B------:R-:W-:Y:S01]  /*98f0*/  FMUL.FTZ R98, R98, c[0x0][0x2e0] ;  /* 0x0000b80062627a20 */ /* 0x000fe20000410000 */
[----:B------:R-:W-:Y:S01]  /*9900*/  @UP0 UIADD3 UR8, UR35, UR40, URZ ;  /* 0x0000002823080290 */ /* 0x000fe2000fffe03f */
[----:B------:R-:W-:Y:S01]  /*9910*/  FMUL.FTZ R12, R99, c[0x0][0x2e0] ;  /* 0x0000b800630c7a20 */ /* 0x000fe20000410000 */
[----:B------:R-:W-:Y:S01]  /*9920*/  F2FP.BF16.PACK_AB R13, R13, R96 ;  /* 0x000000600d0d723e */ /* 0x000fe200000010ff */
[----:B------:R-:W-:Y:S01]  /*9930*/  FMUL.FTZ R88, R88, c[0x0][0x2e0] ;  /* 0x0000b80058587a20 */ /* 0x000fe20000410000 */
[----:B------:R-:W-:Y:S01]  /*9940*/  @UP0 UIMAD.WIDE.U32 UR4, UR8, UR14, URZ ;  /* 0x0000000e080402a5 */ /* 0x000fe2000f8e003f */
[----:B------:R-:W-:Y:S01]  /*9950*/  FMUL.FTZ R15, R89, c[0x0][0x2e0] ;  /* 0x0000b800590f7a20 */ /* 0x000fe20000410000 */
[----:B------:R-:W-:Y:S01]  /*9960*/  F2FP.BF16.PACK_AB R12, R12, R98 ;  /* 0x000000620c0c723e */ /* 0x000fe200000010ff */
[----:B------:R-:W-:Y:S01]  /*9970*/  FMUL.FTZ R90, R90, c[0x0][0x2e0] ;  /* 0x0000b8005a5a7a20 */ /* 0x000fe20000410000 */
[----:B------:R-:W-:Y:S01]  /*9980*/  @UP0 UIMAD UR16, UR8, UR15, UR5 ;  /* 0x0000000f081002a4 */ /* 0x000fe2000f8e0205 */
[----:B------:R-:W-:Y:S01]  /*9990*/  FMUL.FTZ R14, R91, c[0x0][0x2e0] ;  /* 0x0000b8005b0e7a20 */ /* 0x000fe20000410000 */
[----:B------:R-:W-:Y:S01]  /*99a0*/  F2FP.BF16.PACK_AB R15, R15, R88 ;  /* 0x000000580f0f723e */ /* 0x000fe200000010ff */
[----:B------:R-:W-:Y:S01]  /*99b0*/  FMUL.FTZ R92, R92, c[0x0][0x2e0] ;  /* 0x0000b8005c5c7a20 */ /* 0x000fe20000410000 */
[----:B------:R-:W-:Y:S01]  /*99c0*/  @UP0 UMOV UR13, UR4 ;  /* 0x00000004000d0c82 */ /* 0x000fe20008000000 */
[----:B------:R-:W-:Y:S01]  /*99d0*/  FMUL.FTZ R11, R93, c[0x0][0x2e0] ;  /* 0x0000b8005d0b7a20 */ /* 0x000fe20000410000 */
[----:B------:R-:W-:Y:S01]  /*99e0*/  F2FP.BF16.PACK_AB R14, R14, R90 ;  /* 0x0000005a0e0e723e */ /* 0x000fe200000010ff */
[----:B------:R-:W-:-:S02]  /*99f0*/  FMUL.FTZ R94, R94, c[0x0][0x2e0] ;  /* 0x0000b8005e5e7a20 */ /* 0x000fc40000410000 */
[----:B------:R-:W-:Y:S01]  /*9a00*/  FMUL.FTZ R10, R95, c[0x0][0x2e0] ;  /* 0x0000b8005f0a7a20 */ /* 0x000fe20000410000 */
[----:B------:R-:W-:Y:S01]  /*9a10*/  F2FP.BF16.PACK_AB R11, R11, R92 ;  /* 0x0000005c0b0b723e */ /* 0x000fe200000010ff */
[----:B------:R-:W-:Y:S02]  /*9a20*/  FMUL.FTZ R68, R68, c[0x0][0x2dc] ;  /* 0x0000b70044447a20 */ /* 0x000fe40000410000 */
[----:B------:R-:W-:Y:S01]  /*9a30*/  FMUL.FTZ R9, R69, c[0x0][0x2dc] ;  /* 0x0000b70045097a20 */ /* 0x000fe20000410000 */
[----:B------:R-:W-:Y:S01]  /*9a40*/  F2FP.BF16.PACK_AB R10, R10, R94 ;  /* 0x0000005e0a0a723e */ /* 0x000fe200000010ff */
[----:B------:R-:W-:Y:S02]  /*9a50*/  FMUL.FTZ R70, R70, c[0x0][0x2dc] ;  /* 0x0000b70046467a20 */ /* 0x000fe40000410000 */
        /* <DEDUP_REMOVED lines=19> */
[----:B------:R-:W-:-:S04]  /*9b90*/  F2FP.BF16.PACK_AB R3, R3, R76 ;  /* 0x0000004c0303723e */ /* 0x000fc800000010ff */
[----:B------:R-:W-:Y:S01]  /*9ba0*/  F2FP.BF16.PACK_AB R0, R0, R78 ;  /* 0x0000004e0000723e */ /* 0x000fe200000010ff */
        /* <DEDUP_REMOVED lines=21> */
[----:B------:R-:W-:-:S03]  /*9d00*/  UIMAD UR11, UR35, UR5, UR8 ;  /* 0x00000005230b72a4 */ /* 0x000fc6000f8e0208 */
[----:B------:R-:W-:Y:S02]  /*9d10*/  ULDC.64 UR8, c[0x0][0x388] ;  /* 0x0000e20000087ab9 */ /* 0x000fe40000000a00 */
[----:B------:R-:W-:-:S04]  /*9d20*/  UIMAD UR5, UR13, UR8, URZ ;  /* 0x000000080d0572a4 */ /* 0x000fc8000f8e023f */
[----:B------:R-:W-:Y:S02]  /*9d30*/  UIMAD UR9, UR49, UR9, UR5 ;  /* 0x00000009310972a4 */ /* 0x000fe4000f8e0205 */
[----:B------:R-:W-:-:S04]  /*9d40*/  UIMAD.WIDE.U32 UR4, UR35, UR4, URZ ;  /* 0x00000004230472a5 */ /* 0x000fc8000f8e003f */
[----:B------:R-:W-:-:S04]  /*9d50*/  UIADD3 UR5, UR5, UR11, URZ ;  /* 0x0000000b05057290 */ /* 0x000fc8000fffe03f */
[----:B------:R-:W-:-:S04]  /*9d60*/  UIMAD.WIDE.U32 UR4, UR49, UR8, UR4 ;  /* 0x00000008310472a5 */ /* 0x000fc8000f8e0004 */
[----:B------:R-:W-:-:S03]  /*9d70*/  UIADD3 UR16, UR5, UR9, URZ ;  /* 0x0000000905107290 */ /* 0x000fc6000fffe03f */
[----:B------:R-:W-:Y:S02]  /*9d80*/  UMOV UR13, UR4 ;  /* 0x00000004000d7c82 */ /* 0x000fe40008000000 */
.L_x_173:
        /* <DEDUP_REMOVED lines=18> */
.L_x_174:
        /* <DEDUP_REMOVED lines=14> */
[----:B------:R-:W-:-:S03]  /*9f90*/  UIMAD UR11, UR4, UR15, UR11 ;  /* 0x0000000f040b72a4 */ /* 0x000fc6000f8e020b */
[----:B------:R-:W-:Y:S01]  /*9fa0*/  ULDC.64 UR14, c[0x0][0x3b8] ;  /* 0x0000ee00000e7ab9 */ /* 0x000fe20000000a00 */
[----:B------:R-:W-:Y:S02]  /*9fb0*/  IADD3 R6, P0, R6, UR13, RZ ;  /* 0x0000000d06067c10 */ /* 0x000fe4000ff1e0ff */
[----:B------:R-:W-:Y:S01]  /*9fc0*/  IMAD.U32 R0, RZ, RZ, UR11 ;  /* 0x0000000bff007e24 */ /* 0x000fe2000f8e00ff */
[----:B------:R-:W-:Y:S01]  /*9fd0*/  UIMAD UR11, UR17, UR14, URZ ;  /* 0x0000000e110b72a4 */ /* 0x000fe2000f8e023f */
[----:B------:R2:W3:Y:S03]  /*9fe0*/  LDS.128 R16, [R54+0x7000] ;  /* 0x0070000036107984 */ /* 0x0004e60000000c00 */
        /* <DEDUP_REMOVED lines=23> */
.L_x_176:
[----:B--2---:R-:W-:Y:S05]  /*a160*/  BSYNC B0 ;  /* 0x0000000000007941 */ /* 0x004fea0003800000 */
.L_x_175:
        /* <DEDUP_REMOVED lines=14> */
.L_x_178:
[----:B------:R-:W-:Y:S05]  /*a250*/  BSYNC B0 ;  /* 0x0000000000007941 */ /* 0x000fea0003800000 */
.L_x_177:
        /* <DEDUP_REMOVED lines=25> */
.L_x_180:
[----:B------:R-:W-:Y:S05]  /*a3f0*/  BSYNC B0 ;  /* 0x0000000000007941 */ /* 0x000fea0003800000 */
.L_x_179:
        /* <DEDUP_REMOVED lines=11> */
.L_x_153:
[----:B------:R-:W-:Y:S05]  /*a4b0*/  BSYNC B1 ;  /* 0x0000000000017941 */ /* 0x000fea0003800000 */
.L_x_139:
        /* <DEDUP_REMOVED lines=11> */
.L_x_181:
[----:B------:R-:W-:Y:S05]  /*a570*/  EXIT ;  /* 0x000000000000794d */ /* 0x000fea0003800000 */
.L_x_183:
        /* <DEDUP_REMOVED lines=16> */
.L_x_689:


//--------------------- .text._ZN5flash44flash_bwd_dq_dk_dv_loop_seqk_parallel_kernelI23Flash_bwd_kernel_traitsILi32ELi128ELi128ELi8ELi4ELi4ELi4ELb1ELb0EN7cutlass10bfloat16_tE19Flash_kernel_traitsILi32ELi128ELi128ELi8ES3_EELb0ELb1ELb0ELb0ELb0ELb0ELb1EEEvNS_16Flash_bwd_paramsE --------------------------
	.section	.text._ZN5flash44flash_bwd_dq_dk_dv_loop_seqk_parallel_kernelI23Flash_bwd_kernel_traitsILi32ELi128ELi128ELi8ELi4ELi4ELi4ELb1ELb0EN7cutlass10bfloat16_tE19Flash_kernel_traitsILi32ELi128ELi128ELi8ES3_EELb0ELb1ELb0ELb0ELb0ELb0ELb1EEEvNS_16Flash_bwd_paramsE,"ax",@progbits
	.sectioninfo	@"SHI_REGISTERS=255"
	.align	128
        .global         _ZN5flash44flash_bwd_dq_dk_dv_loop_seqk_parallel_kernelI23Flash_bwd_kernel_traitsILi32ELi128ELi128ELi8ELi4ELi4ELi4ELb1ELb0EN7cutlass10bfloat16_tE19Flash_kernel_traitsILi32ELi128ELi128ELi8ES3_EELb0ELb1ELb0ELb0ELb0ELb0ELb1EEEvNS_16Flash_bwd_paramsE
        .type           _ZN5flash44flash_bwd_dq_dk_dv_loop_seqk_parallel_kernelI23Flash_bwd_kernel_traitsILi32ELi128ELi128ELi8ELi4ELi4ELi4ELb1ELb0EN7cutlass10bfloat16_tE19Flash_kernel_traitsILi32ELi128ELi128ELi8ES3_EELb0ELb1ELb0ELb0ELb0ELb0ELb1EEEvNS_16Flash_bwd_paramsE,@function
        .size           _ZN5flash44flash_bwd_dq_dk_dv_loop_seqk_parallel_kernelI23Flash_bwd_kernel_traitsILi32ELi128ELi128ELi8ELi4ELi4ELi4ELb1ELb0EN7cutlass10bfloat16_tE19Flash_kernel_traitsILi32ELi128ELi128ELi8ES3_EELb0ELb1ELb0ELb0ELb0ELb0ELb1EEEvNS_16Flash_bwd_paramsE,(.L_x_690 - _ZN5flash44flash_bwd_dq_dk_dv_loop_seqk_parallel_kernelI23Flash_bwd_kernel_traitsILi32ELi128ELi128ELi8ELi4ELi4ELi4ELb1ELb0EN7cutlass10bfloat16_tE19Flash_kernel_traitsILi32ELi128ELi128ELi8ES3_EELb0ELb1ELb0ELb0ELb0ELb0ELb1EEEvNS_16Flash_bwd_paramsE)
        .other          _ZN5flash44flash_bwd_dq_dk_dv_loop_seqk_parallel_kernelI23Flash_bwd_kernel_traitsILi32ELi128ELi128ELi8ELi4ELi4ELi4ELb1ELb0EN7cutlass10bfloat16_tE19Flash_kernel_traitsILi32ELi128ELi128ELi8ES3_EELb0ELb1ELb0ELb0ELb0ELb0ELb1EEEvNS_16Flash_bwd_paramsE,@"STO_CUDA_ENTRY STV_DEFAULT"
_ZN5flash44flash_bwd_dq_dk_dv_loop_seqk_parallel_kernelI23Flash_bwd_kernel_traitsILi32ELi128ELi128ELi8ELi4ELi4ELi4ELb1ELb0EN7cutlass10bfloat16_tE19Flash_kernel_traitsILi32ELi128ELi128ELi8ES3_EELb0ELb1ELb0ELb0ELb0ELb0ELb1EEEvNS_16Flash_bwd_paramsE:
.text._ZN5flash44flash_bwd_dq_dk_dv_loop_seqk_parallel_kernelI23Flash_bwd_kernel_traitsILi32ELi128ELi128ELi8ELi4ELi4ELi4ELb1ELb0EN7cutlass10bfloat16_tE19Flash_kernel_traitsILi32ELi128ELi128ELi8ES3_EELb0ELb1ELb0ELb0ELb0ELb0ELb1EEEvNS_16Flash_bwd_paramsE:
        /* <DEDUP_REMOVED lines=88> */
[C---:B------:R-:W-:Y:S01]  /*0580*/  IMAD.SHL.U32 R244, R8.reuse, 0x8, RZ ;  /* 0x0000000808f47824 */ /* 0x040fe200078e00ff */
[----:B------:R-:W-:Y:S01]  /*0590*/  LOP3.LUT R2, R9, 0xfffffff0, RZ, 0xc0, !PT ;  /* 0xfffffff009027812 */ /* 0x000fe200078ec0ff */
[----:B------:R-:W-:Y:S01]  /*05a0*/  IMAD.SHL.U32 R8, R8, 0x2, RZ ;  /* 0x0000000208087824 */ /* 0x000fe200078e00ff */
[----:B------:R-:W-:Y:S01]  /*05b0*/  LOP3.LUT R3, R10, 0x3fffffe, RZ, 0xc0, !PT ;  /* 0x03fffffe0a037812 */ /* 0x000fe200078ec0ff */
[----:B------:R-:W-:Y:S01]  /*05c0*/  USHF.L.U32 UR24, UR14, 0x6, URZ ;  /* 0x000000060e187899 */ /* 0x000fe2000800063f */
[----:B------:R-:W-:Y:S01]  /*05d0*/  SHF.R.U32.HI R6, RZ, 0x3, R0 ;  /* 0x00000003ff067819 */ /* 0x000fe20000011600 */
[----:B------:R-:W-:Y:S01]  /*05e0*/  IMAD R17, R11, 0x2000, R8 ;  /* 0x000020000b117824 */ /* 0x000fe200078e0208 */
        /* <DEDUP_REMOVED lines=14> */
[----:B------:R-:W-:Y:S01]  /*06d0*/  LEA.HI R12, R4, R4, RZ, 0x1 ;  /* 0x00000004040c7211 */ /* 0x000fe200078f08ff */
[----:B------:R-:W-:Y:S01]  /*06e0*/  UIMAD UR4, UR4, UR18, URZ ;  /* 0x00000012040472a4 */ /* 0x000fe2000f8e023f */
[----:B------:R-:W-:Y:S01]  /*06f0*/  LOP3.LUT R5, R9, 0xfffffff8, RZ, 0xc0, !PT ;  /* 0xfffffff809057812 */ /* 0x000fe200078ec0ff */
[----:B------:R2:W-:Y:S01]  /*0700*/  STL [R1+0x20], R3 ;  /* 0x0000200301007387 */ /* 0x0005e20000100800 */
[----:B------:R-:W-:Y:S01]  /*0710*/  SEL R177, R157, 0xffffffe0, !P5 ;  /* 0xffffffe09db17807 */ /* 0x000fe20006800000 */
[----:B------:R-:W-:-:S02]  /*0720*/  UIMAD UR23, UR14, 0x48, URZ ;  /* 0x000000480e1778a4 */ /* 0x000fc4000f8e023f */
[----:B------:R-:W-:Y:S01]  /*0730*/  IMAD.IADD R16, R0, 0x1, -R5 ;  /* 0x0000000100107824 */ /* 0x000fe200078e0a05 */
[----:B------:R-:W-:Y:S02]  /*0740*/  UIMAD UR22, UR14, 0x50, URZ ;  /* 0x000000500e1678a4 */ /* 0x000fe4000f8e023f */
[----:B------:R-:W-:Y:S02]  /*0750*/  UIMAD UR21, UR14, 0x58, URZ ;  /* 0x000000580e1578a4 */ /* 0x000fe4000f8e023f */
[----:B------:R-:W-:Y:S02]  /*0760*/  UIMAD UR18, UR14, 0x70, URZ ;  /* 0x000000700e1278a4 */ /* 0x000fe4000f8e023f */
[----:B------:R-:W-:Y:S01]  /*0770*/  UMOV UR59, 0xffffe000 ;  /* 0xffffe000003b7882 */ /* 0x000fe20000000000 */
        /* <DEDUP_REMOVED lines=11> */
[----:B------:R-:W-:Y:S01]  /*0830*/  IMAD.U32 R0, RZ, RZ, UR19 ;  /* 0x00000013ff007e24 */ /* 0x000fe2000f8e00ff */
[----:B------:R-:W-:Y:S01]  /*0840*/  LOP3.LUT R7, R2, 0x1c0, RZ, 0xc0, !PT ;  /* 0x000001c002077812 */ /* 0x000fe200078ec0ff */
[----:B------:R-:W-:Y:S01]  /*0850*/  IMAD.U32 R3, RZ, RZ, UR14 ;  /* 0x0000000eff037e24 */ /* 0x000fe2000f8e00ff */
[----:B------:R-:W-:-:S02]  /*0860*/  LOP3.LUT R2, R12, 0x3fffffe, RZ, 0xc0, !PT ;  /* 0x03fffffe0c027812 */ /* 0x000fc400078ec0ff */
[----:B------:R1:W-:Y:S04]  /*0870*/  STL [R1+0x38], R0 ;  /* 0x0000380001007387 */ /* 0x0003e80000100800 */
        /* <DEDUP_REMOVED lines=9> */
[----:B-1----:R-:W-:Y:S01]  /*0910*/  SHF.R.S32.HI R0, RZ, 0x1, R10 ;  /* 0x00000001ff007819 */ /* 0x002fe2000001140a */
[----:B------:R-:W-:Y:S01]  /*0920*/  IMAD.IADD R10, R4, 0x1, -R2 ;  /* 0x00000001040a7824 */ /* 0x000fe200078e0a02 */
[----:B------:R-:W-:Y:S01]  /*0930*/  SHF.R.S32.HI R4, RZ, 0x3, R9 ;  /* 0x00000003ff047819 */ /* 0x000fe20000011409 */
[----:B------:R-:W-:Y:S01]  /*0940*/  IMAD.SHL.U32 R2, R162, 0x400, RZ ;  /* 0x00000400a2027824 */ /* 0x000fe200078e00ff */
[C---:B------:R-:W-:Y:S01]  /*0950*/  LOP3.LUT P0, RZ, R0.reuse, 0x2, RZ, 0xc0, !PT ;  /* 0x0000000200ff7812 */ /* 0x040fe2000780c0ff */
[----:B------:R-:W-:Y:S02]  /*0960*/  IMAD.SHL.U32 R6, R0, 0x40, RZ ;  /* 0x0000004000067824 */ /* 0x000fe400078e00ff */
[----:B------:R-:W-:Y:S01]  /*0970*/  IMAD.SHL.U32 R0, R162, 0x10, RZ ;  /* 0x00000010a2007824 */ /* 0x000fe200078e00ff */
[----:B------:R-:W-:Y:S01]  /*0980*/  IADD3 R17, R3, R17, R2 ;  /* 0x0000001103117210 */ /* 0x000fe20007ffe002 */
[C---:B------:R-:W-:Y:S01]  /*0990*/  IMAD R14, R4.reuse, 0x8, R14 ;  /* 0x00000008040e7824 */ /* 0x040fe200078e020e */
[----:B------:R-:W-:Y:S01]  /*09a0*/  SEL R149, R157, 0xffffffe0, !P0 ;  /* 0xffffffe09d957807 */ /* 0x000fe20004000000 */
[----:B------:R-:W-:Y:S01]  /*09b0*/  IMAD R151, R4, 0x200, R2 ;  /* 0x0000020004977824 */ /* 0x000fe200078e0202 */
[----:B------:R-:W-:Y:S01]  /*09c0*/  LEA.HI.SX32 R18, R18, R0, 0x1e ;  /* 0x0000000012127211 */ /* 0x000fe200078ff2ff */
[----:B------:R-:W-:Y:S01]  /*09d0*/  IMAD.SHL.U32 R182, R17, 0x2, RZ ;  /* 0x0000000211b67824 */ /* 0x000fe200078e00ff */
[----:B------:R-:W-:-:S02]  /*09e0*/  LOP3.LUT R5, R7, 0x30, R0, 0xf8, !PT ;  /* 0x0000003007057812 */ /* 0x000fc400078ef800 */
[----:B------:R-:W-:Y:S01]  /*09f0*/  LOP3.LUT R0, R6, 0xc0, RZ, 0xc0, !PT ;  /* 0x000000c006007812 */ /* 0x000fe200078ec0ff */
[----:B------:R-:W-:Y:S01]  /*0a00*/  STL [R1+0x2c], R18 ;  /* 0x00002c1201007387 */ /* 0x000fe20000100800 */
[--C-:B------:R-:W-:Y:S01]  /*0a10*/  LOP3.LUT R3, R5, 0x8, R20.reuse, 0xf8, !PT ;  /* 0x0000000805037812 */ /* 0x100fe200078ef814 */
[----:B------:R-:W-:Y:S01]  /*0a20*/  IMAD.U32 R5, RZ, RZ, UR8 ;  /* 0x00000008ff057e24 */ /* 0x000fe2000f8e00ff */
[----:B------:R-:W-:Y:S01]  /*0a30*/  LOP3.LUT R4, R0, 0x8, R20, 0xf8, !PT ;  /* 0x0000000800047812 */ /* 0x000fe200078ef814 */
[----:B------:R-:W-:Y:S01]  /*0a40*/  USHF.R.S32.HI UR8, URZ, 0x1f, UR49 ;  /* 0x0000001f3f087899 */ /* 0x000fe20008011431 */
[----:B------:R-:W-:Y:S01]  /*0a50*/  SHF.R.U32.HI R2, RZ, 0x3, R0 ;  /* 0x00000003ff027819 */ /* 0x000fe20000011600 */
[----:B------:R-:W-:Y:S01]  /*0a60*/  IMAD.U32 R6, RZ, RZ, UR12 ;  /* 0x0000000cff067e24 */ /* 0x000fe2000f8e00ff */
[----:B------:R-:W-:Y:S01]  /*0a70*/  SHF.R.U32.HI R0, RZ, 0x3, R7 ;  /* 0x00000003ff007819 */ /* 0x000fe20000011607 */
[----:B------:R-:W-:Y:S01]  /*0a80*/  IMAD.U32 R7, RZ, RZ, UR13 ;  /* 0x0000000dff077e24 */ /* 0x000fe2000f8e00ff */
        /* <DEDUP_REMOVED lines=13> */
[----:B------:R-:W-:Y:S01]  /*0b60*/  IADD3 R175, R182, 0x40, RZ ;  /* 0x00000040b6af7810 */ /* 0x000fe20007ffe0ff */
[----:B------:R-:W-:Y:S01]  /*0b70*/  @!UP5 UIMAD UR8, UR8, UR16, URZ ;  /* 0x000000100808d2a4 */ /* 0x000fe2000f8e023f */
[----:B------:R-:W-:Y:S01]  /*0b80*/  SHF.L.U64.HI R2, R0, 0x2, R2 ;  /* 0x0000000200027819 */ /* 0x000fe20000010202 */
[----:B------:R-:W-:Y:S01]  /*0b90*/  IMAD.U32 R0, RZ, RZ, UR5 ;  /* 0x00000005ff007e24 */ /* 0x000fe2000f8e00ff */
[----:B------:R-:W-:Y:S01]  /*0ba0*/  UIMAD UR5, UR55, UR12, URZ ;  /* 0x0000000c370572a4 */ /* 0x000fe2000f8e023f */
[----:B------:R-:W-:Y:S01]  /*0bb0*/  IMAD.U32 R3, RZ, RZ, UR9 ;  /* 0x00000009ff037e24 */ /* 0x000fe2000f8e00ff */
[C---:B------:R-:W-:Y:S01]  /*0bc0*/  @P4 IADD3 R175, R182.reuse, -0x40, RZ ;  /* 0xffffffc0b6af4810 */ /* 0x040fe20007ffe0ff */
[----:B------:R-:W-:Y:S01]  /*0bd0*/  IMAD.IADD R180, R182, 0x1, R176 ;  /* 0x00000001b6b47824 */ /* 0x000fe200078e02b0 */
[----:B------:R-:W-:Y:S01]  /*0be0*/  UIMAD UR17, UR14, 0x78, URZ ;  /* 0x000000780e1178a4 */ /* 0x000fe2000f8e023f */
[----:B------:R-:W-:Y:S01]  /*0bf0*/  IMAD R149, R150, 0x2, R149 ;  /* 0x0000000296957824 */ /* 0x000fe200078e0295 */
[----:B------:R1:W-:Y:S01]  /*0c00*/  STL [R1+0x5c], R3 ;  /* 0x00005c0301007387 */ /* 0x0003e20000100800 */
[----:B------:R-:W-:-:S02]  /*0c10*/  IMAD.IADD R176, R176, 0x1, R175 ;  /* 0x00000001b0b07824 */ /* 0x000fc400078e02af */
        /* <DEDUP_REMOVED lines=74> */
.L_x_228:
        /* <DEDUP_REMOVED lines=33> */
[----:B-1----:R-:W5:Y:S01]  /*12d0*/  @P2 LDG.E R6, [R6.64+0x4] ;  /* 0x0000042206062981 */ /* 0x002f62000c1e1900 */
        /* <DEDUP_REMOVED lines=20> */
.L_x_184:
        /* <DEDUP_REMOVED lines=59> */
.L_x_186:
        /* <DEDUP_REMOVED lines=18> */
.L_x_187:
        /* <DEDUP_REMOVED lines=84> */
.L_x_188:
[----:B------:R-:W2:Y:S02]  /*1e30*/  LDL R0, [R1+0x58] ;  /* 0x0000580001007983 */ /* 0x000ea40000100800 */
[----:B--2---:R1:W2:Y:S01]  /*1e40*/  R2UR UR4, R0 ;  /* 0x00000000000473c2 */ /* 0x0042a200000e0000 */
[----:B------:R-:W-:-:S07]  /*1e50*/  DEPBAR.LE SB1, 0x0, {2} ;  /* 0x000090040000791a */ /* 0x000fce0000000000 */
.L_x_189:
        /* <DEDUP_REMOVED lines=110> */
.L_x_191:
        /* <DEDUP_REMOVED lines=18> */
.L_x_192:
        /* <DEDUP_REMOVED lines=29> */
.L_x_194:
[----:B------:R-:W-:Y:S05]  /*2830*/  BSYNC B0 ;  /* 0x0000000000007941 */ /* 0x000fea0003800000 */
.L_x_193:
        /* <DEDUP_REMOVED lines=14> */
.L_x_196:
[----:B------:R-:W-:Y:S05]  /*2920*/  BSYNC B0 ;  /* 0x0000000000007941 */ /* 0x000fea0003800000 */
.L_x_195:
        /* <DEDUP_REMOVED lines=25> */
.L_x_198:
[----:B------:R-:W-:Y:S05]  /*2ac0*/  BSYNC B0 ;  /* 0x0000000000007941 */ /* 0x000fea0003800000 */
.L_x_197:
        /* <DEDUP_REMOVED lines=12> */
.L_x_190:
        /* <DEDUP_REMOVED lines=44> */
.L_x_201:
[----:B------:R-:W-:Y:S05]  /*2e50*/  BSYNC B0 ;  /* 0x0000000000007941 */ /* 0x000fea0003800000 */
.L_x_200:
        /* <DEDUP_REMOVED lines=21> */
.L_x_203:
[----:B------:R-:W-:Y:S05]  /*2fb0*/  BSYNC B0 ;  /* 0x0000000000007941 */ /* 0x000fea0003800000 */
.L_x_202:
        /* <DEDUP_REMOVED lines=17> */
.L_x_205:
[----:B------:R-:W-:Y:S05]  /*30d0*/  BSYNC B0 ;  /* 0x0000000000007941 */ /* 0x000fea0003800000 */
.L_x_204:
        /* <DEDUP_REMOVED lines=15> */
.L_x_207:
[----:B------:R-:W-:Y:S05]  /*31d0*/  BSYNC B0 ;  /* 0x0000000000007941 */ /* 0x000fea0003800000 */
.L_x_206:
        /* <DEDUP_REMOVED lines=20> */
.L_x_209:
[----:B------:R-:W-:Y:S05]  /*3320*/  BSYNC B0 ;  /* 0x0000000000007941 */ /* 0x000fea0003800000 */
.L_x_208:
        /* <DEDUP_REMOVED lines=20> */
.L_x_211:
[----:B------:R-:W-:Y:S05]  /*3470*/  BSYNC B0 ;  /* 0x0000000000007941 */ /* 0x000fea0003800000 */
.L_x_210:
[----:B------:R-:W5:Y:S01]  /*3480*/  LDL R16, [R1+0x2c] ;  /* 0x00002c0001107983 */ /* 0x000f620000100800 */
        /* <DEDUP_REMOVED lines=11> */
[C---:B-----5:R-:W-:Y:S02]  /*3540*/  IADD3 R5, R16.reuse, 0x48, RZ ;  /* 0x0000004810057810 */ /* 0x060fe40007ffe0ff */
[----:B------:R-:W-:Y:S02]  /*3550*/  IADD3 R6, R16, 0x8, RZ ;  /* 0x0000000810067810 */ /* 0x000fe40007ffe0ff */
[----:B------:R-:W-:Y:S02]  /*3560*/  ISETP.GE.AND P5, PT, R5, UR33, PT ;  /* 0x0000002105007c0c */ /* 0x000fe4000bfa6270 */
[----:B------:R-:W-:Y:S01]  /*3570*/  ISETP.GE.AND P6, PT, R6, UR33, PT ;  /* 0x0000002106007c0c */ /* 0x000fe2000bfc6270 */
[----:B------:R-:W-:Y:S01]  /*3580*/  IMAD.SHL.U32 R6, R16, 0x4, RZ ;  /* 0x0000000410067824 */ /* 0x000fe200078e00ff */
[----:B------:R-:W-:-:S02]  /*3590*/  SHF.R.S32.HI R13, RZ, 0x1f, R16 ;  /* 0x0000001fff0d7819 */ /* 0x000fc40000011410 */
[----:B------:R-:W-:Y:S02]  /*35a0*/  IADD3 R12, R16, 0x40, RZ ;  /* 0x00000040100c7810 */ /* 0x000fe40007ffe0ff */
[----:B------:R-:W-:Y:S02]  /*35b0*/  IADD3 R6, P4, R6, UR10, RZ ;  /* 0x0000000a06067c10 */ /* 0x000fe4000ff9e0ff */
[----:B------:R-:W-:Y:S02]  /*35c0*/  SHF.L.U64.HI R7, R16, 0x2, R13 ;  /* 0x0000000210077819 */ /* 0x000fe4000001020d */
[----:B------:R-:W-:Y:S02]  /*35d0*/  SHF.R.S32.HI R11, RZ, 0x1f, R5 ;  /* 0x0000001fff0b7819 */ /* 0x000fe40000011405 */
[----:B------:R-:W-:Y:S02]  /*35e0*/  @!P5 LEA R10, P3, R5, UR10, 0x2 ;  /* 0x0000000a050adc11 */ /* 0x000fe4000f8610ff */
[----:B------:R-:W-:-:S02]  /*35f0*/  IADD3.X R7, R7, UR9, RZ, P4, !PT ;  /* 0x0000000907077c10 */ /* 0x000fc4000a7fe4ff */
[----:B------:R-:W-:Y:S02]  /*3600*/  ISETP.GE.AND P4, PT, R12, UR33, PT ;  /* 0x000000210c007c0c */ /* 0x000fe4000bf86270 */
[----:B------:R-:W-:Y:S01]  /*3610*/  @!P5 LEA.HI.X R11, R5, UR9, R11, 0x2, P3 ;  /* 0x00000009050bdc11 */ /* 0x000fe200098f140b */
[----:B------:R-:W3:Y:S01]  /*3620*/  @!P6 LDG.E R19, [R6.64+0x20] ;  /* 0x000020220613e981 */ /* 0x000ee2000c1e1900 */
[----:B------:R-:W-:-:S03]  /*3630*/  ISETP.GE.AND P3, PT, R16, UR33, PT ;  /* 0x0000002110007c0c */ /* 0x000fc6000bf66270 */
[----:B--2---:R5:W2:Y:S06]  /*3640*/  @!P5 LDG.E R17, [R10.64] ;  /* 0x000000220a11d981 */ /* 0x004aac000c1e1900 */
[----:B----4-:R-:W4:Y:S04]  /*3650*/  @!P4 LDG.E R18, [R6.64+0x100] ;  /* 0x000100220612c981 */ /* 0x010f28000c1e1900 */
[----:B------:R-:W3:Y:S04]  /*3660*/  @!P3 LDG.E R20, [R6.64] ;  /* 0x000000220614b981 */ /* 0x000ee8000c1e1900 */
[----:B------:R1:W-:Y:S04]  /*3670*/  @P2 STS [R0+0x6000], RZ ;  /* 0x006000ff00002388 */ /* 0x0003e80000000800 */
[----:B------:R1:W-:Y:S04]  /*3680*/  @P2 STS [R0+0x6004], RZ ;  /* 0x006004ff00002388 */ /* 0x0003e80000000800 */
[----:B------:R1:W-:Y:S01]  /*3690*/  @P2 STS.64 [R0+0x6008], RZ ;  /* 0x006008ff00002388 */ /* 0x0003e20000000a00 */
[----:B------:R-:W-:Y:S01]  /*36a0*/  IMAD R5, R14, c[0x0][0x1b0], RZ ;  /* 0x00006c000e057a24 */ /* 0x000fe200078e02ff */
[----:B------:R-:W-:Y:S03]  /*36b0*/  BSSY B0, `(.L_x_212) ;  /* 0x000001a000007945 */ /* 0x000fe60003800000 */
[----:B-----5:R-:W-:-:S02]  /*36c0*/  IMAD R10, R4, c[0x0][0x1b4], R5 ;  /* 0x00006d00040a7a24 */ /* 0x020fc400078e0205 */
[----:B------:R-:W-:-:S04]  /*36d0*/  IMAD.WIDE.U32 R4, R4, c[0x0][0x1b0], R8 ;  /* 0x00006c0004047a25 */ /* 0x000fc800078e0008 */
[----:B------:R-:W-:Y:S01]  /*36e0*/  IMAD.IADD R10, R5, 0x1, R10 ;  /* 0x00000001050a7824 */ /* 0x000fe200078e020a */
[----:B--2---:R1:W-:Y:S04]  /*36f0*/  STL [R1+0x4], R17 ;  /* 0x0000041101007387 */ /* 0x0043e80000100800 */
[----:B----4-:R1:W-:Y:S04]  /*3700*/  STL [R1], R18 ;  /* 0x0000001201007387 */ /* 0x0103e80000100800 */
[----:B---3--:R1:W-:Y:S04]  /*3710*/  STL [R1+0xc], R19 ;  /* 0x00000c1301007387 */ /* 0x0083e80000100800 */
[----:B------:R1:W-:Y:S01]  /*3720*/  STL [R1+0x8], R20 ;  /* 0x0000081401007387 */ /* 0x0003e20000100800 */
        /* <DEDUP_REMOVED lines=18> */
.L_x_213:
[----:B------:R-:W-:Y:S05]  /*3850*/  BSYNC B0 ;  /* 0x0000000000007941 */ /* 0x000fea0003800000 */
.L_x_212:
        /* <DEDUP_REMOVED lines=19> */
.L_x_215:
[----:B------:R-:W-:Y:S05]  /*3990*/  BSYNC B0 ;  /* 0x0000000000007941 */ /* 0x000fea0003800000 */
.L_x_214:
[----:B------:R-:W0:Y:S01]  /*39a0*/  LDGDEPBAR ;  /* 0x00000000000079af */ /* 0x000e220000000000 */
[----:B-1234-:R-:W-:Y:S01]  /*39b0*/  IMAD.U32 R0, RZ, RZ, UR14 ;  /* 0x0000000eff007e24 */ /* 0x01efe2000f8e00ff */
[----:B------:R-:W-:Y:S01]  /*39c0*/  IADD3 R3, R16, 0x1, RZ ;  /* 0x0000000110037810 */ /* 0x000fe20007ffe0ff */
[----:B------:R-:W-:Y:S01]  /*39d0*/  IMAD.SHL.U32 R154, R162, 0x2, RZ ;  /* 0x00000002a29a7824 */ /* 0x000fe200078e00ff */
[----:B------:R-:W-:Y:S01]  /*39e0*/  SHF.L.U64.HI R5, R16, 0x2, R13 ;  /* 0x0000000210057819 */ /* 0x000fe2000001020d */
[----:B------:R-:W-:Y:S01]  /*39f0*/  UIADD3 UR33, UR14, 0x80, UR8 ;  /* 0x000000800e217890 */ /* 0x000fe2000fffe008 */
[----:B------:R-:W-:Y:S01]  /*3a00*/  IADD3 R4, R3, UR5, -R0 ;  /* 0x0000000503047c10 */ /* 0x000fe2000fffe800 */
[----:B------:R-:W-:Y:S01]  /*3a10*/  IMAD.MOV.U32 R222, RZ, RZ, R164 ;  /* 0x000000ffffde7224 */ /* 0x000fe200078e00a4 */
[----:B------:R-:W-:Y:S01]  /*3a20*/  IADD3 R3, R162, 0x1000, RZ ;  /* 0x00001000a2037810 */ /* 0x000fe20007ffe0ff */
[----:B------:R-:W-:Y:S01]  /*3a30*/  CS2R R94, SRZ ;  /* 0x00000000005e7805 */ /* 0x000fe2000001ff00 */
[----:B------:R-:W-:Y:S01]  /*3a40*/  IADD3 R0, R156, 0x1000, RZ ;  /* 0x000010009c007810 */ /* 0x000fe20007ffe0ff */
[----:B------:R1:W-:Y:S01]  /*3a50*/  STL [R1+0x1c], R4 ;  /* 0x00001c0401007387 */ /* 0x0003e20000100800 */
[----:B------:R-:W-:Y:S01]  /*3a60*/  SEL R3, R3, R162, !P0 ;  /* 0x000000a203037207 */ /* 0x000fe20004000000 */
[----:B------:R-:W-:Y:S01]  /*3a70*/  CS2R R92, SRZ ;  /* 0x00000000005c7805 */ /* 0x000fe2000001ff00 */
[----:B------:R-:W-:Y:S01]  /*3a80*/  SEL R0, R0, R156, !P0 ;  /* 0x0000009c00007207 */ /* 0x000fe20004000000 */
[----:B------:R2:W-:Y:S01]  /*3a90*/  STL [R1+0x14], R5 ;  /* 0x0000140501007387 */ /* 0x0005e20000100800 */
        /* <DEDUP_REMOVED lines=10> */
[----:B------:R-:W-:Y:S01]  /*3b40*/  IMAD.SHL.U32 R0, R0, 0x4, RZ ;  /* 0x0000000400007824 */ /* 0x000fe200078e00ff */
[----:B------:R-:W-:Y:S01]  /*3b50*/  CS2R R84, SRZ ;  /* 0x0000000000547805 */ /* 0x000fe2000001ff00 */
[----:B------:R-:W-:Y:S01]  /*3b60*/  CS2R R78, SRZ ;  /* 0x00000000004e7805 */ /* 0x000fe2000001ff00 */
[----:B------:R-:W-:Y:S01]  /*3b70*/  CS2R R76, SRZ ;  /* 0x00000000004c7805 */ /* 0x000fe2000001ff00 */
[----:B------:R-:W-:Y:S01]  /*3b80*/  CS2R R82, SRZ ;  /* 0x0000000000527805 */ /* 0x000fe2000001ff00 */
[----:B------:R-:W-:Y:S01]  /*3b90*/  CS2R R80, SRZ ;  /* 0x0000000000507805 */ /* 0x000fe2000001ff00 */
[----:B------:R-:W-:Y:S01]  /*3ba0*/  CS2R R74, SRZ ;  /* 0x00000000004a7805 */ /* 0x000fe2000001ff00 */
[----:B-1----:R-:W-:Y:S01]  /*3bb0*/  IMAD.SHL.U32 R4, R16, 0x4, RZ ;  /* 0x0000000410047824 */ /* 0x002fe200078e00ff */
[----:B------:R-:W-:Y:S01]  /*3bc0*/  CS2R R72, SRZ ;  /* 0x0000000000487805 */ /* 0x000fe2000001ff00 */
[----:B------:R-:W-:Y:S01]  /*3bd0*/  CS2R R70, SRZ ;  /* 0x0000000000467805 */ /* 0x000fe2000001ff00 */
[----:B------:R-:W-:Y:S01]  /*3be0*/  CS2R R68, SRZ ;  /* 0x0000000000447805 */ /* 0x000fe2000001ff00 */
[----:B------:R-:W-:Y:S01]  /*3bf0*/  IMAD.IADD R155, R154, 0x1, R157 ;  /* 0x000000019a9b7824 */ /* 0x000fe200078e029d */
[----:B------:R2:W-:Y:S01]  /*3c00*/  STL [R1+0x18], R4 ;  /* 0x0000180401007387 */ /* 0x0005e20000100800 */
[----:B------:R-:W-:-:S03]  /*3c10*/  UIADD3 UR33, UR33, -UR5, URZ ;  /* 0x8000000521217290 */ /* 0x000fc6000fffe03f */
[----:B------:R2:W-:Y:S04]  /*3c20*/  STL [R1+0x10], R0 ;  /* 0x0000100001007387 */ /* 0x0005e80000100800 */
[----:B------:R2:W1:Y:S04]  /*3c30*/  LDSM.16.M88.4 R116, [R150+0x8000] ;  /* 0x008000009674783b */ /* 0x0004680000000200 */
[----:B------:R2:W3:Y:S04]  /*3c40*/  LDSM.16.M88.4 R120, [R150+0x8400] ;  /* 0x008400009678783b */ /* 0x0004e80000000200 */
[----:B------:R2:W4:Y:S04]  /*3c50*/  LDSM.16.M88.4 R124, [R150+0x8800] ;  /* 0x00880000967c783b */ /* 0x0005280000000200 */
[----:B------:R2:W1:Y:S04]  /*3c60*/  LDSM.16.M88.4 R128, [R150+0x8c00] ;  /* 0x008c00009680783b */ /* 0x0004680000000200 */
[----:B------:R2:W1:Y:S04]  /*3c70*/  LDSM.16.M88.4 R132, [R149+0x8000] ;  /* 0x008000009584783b */ /* 0x0004680000000200 */
[----:B------:R2:W1:Y:S04]  /*3c80*/  LDSM.16.M88.4 R136, [R149+0x8400] ;  /* 0x008400009588783b */ /* 0x0004680000000200 */
[----:B------:R2:W1:Y:S04]  /*3c90*/  LDSM.16.M88.4 R140, [R149+0x8800] ;  /* 0x00880000958c783b */ /* 0x0004680000000200 */
[----:B------:R2:W1:Y:S02]  /*3ca0*/  LDSM.16.M88.4 R144, [R149+0x8c00] ;  /* 0x008c00009590783b */ /* 0x0004640000000200 */
.L_x_218:
[----:B--2---:R-:W2:Y:S01]  /*3cb0*/  LDL R0, [R1+0x1c] ;  /* 0x00001c0001007983 */ /* 0x004ea20000100800 */
[----:B------:R-:W-:Y:S01]  /*3cc0*/  IADD3 R112, R157, R148, RZ ;  /* 0x000000949d707210 */ /* 0x000fe20007ffe0ff */
[----:B------:R-:W-:Y:S02]  /*3cd0*/  USHF.L.U32 UR8, UR11, 0x7, URZ ;  /* 0x000000070b087899 */ /* 0x000fe4000800063f */
[----:B------:R-:W-:Y:S01]  /*3ce0*/  STL [R1+0x130], R245 ;  /* 0x000130f501007387 */ /* 0x000fe20000100800 */
[----:B------:R-:W-:Y:S02]  /*3cf0*/  UISETP.GT.AND UP3, UPT, UR4, UR15, UPT ;  /* 0x0000000f0400728c */ /* 0x000fe4000bf64270 */
[----:B------:R-:W-:Y:S01]  /*3d00*/  UIADD3 UR14, UR8, 0x80, URZ ;  /* 0x00000080080e7890 */ /* 0x000fe2000fffe03f */
[----:B------:R-:W-:Y:S01]  /*3d10*/  STL [R1+0x12c], R244 ;  /* 0x00012cf401007387 */ /* 0x000fe20000100800 */
[----:B------:R-:W-:Y:S03]  /*3d20*/  USHF.L.U32 UR8, UR4, 0x7, URZ ;  /* 0x0000000704087899 */ /* 0x000fe6000800063f */
[----:B------:R-:W-:Y:S01]  /*3d30*/  STL [R1+0x128], R222 ;  /* 0x000128de01007387 */ /* 0x000fe20000100800 */
[----:B------:R-:W-:Y:S03]  /*3d40*/  UISETP.GE.AND UP0, UPT, UR8, UR33, UPT ;  /* 0x000000210800728c */ /* 0x000fe6000bf06270 */
[----:B------:R-:W-:Y:S01]  /*3d50*/  STL [R1+0x124], R187 ;  /* 0x000124bb01007387 */ /* 0x000fe20000100800 */
[----:B------:R-:W-:Y:S03]  /*3d60*/  UISETP.LT.AND UP0, UPT, UR14, UR5, UP0 ;  /* 0x000000050e00728c */ /* 0x000fe60008701270 */
[----:B------:R-:W-:Y:S03]  /*3d70*/  STL [R1+0x120], R186 ;  /* 0x000120ba01007387 */ /* 0x000fe60000100800 */
[----:B------:R-:W-:Y:S01]  /*3d80*/  PLOP3.LUT P0, PT, PT, PT, UP0, 0x80, 0x0 ;  /* 0x000000000000781c */ /* 0x000fe20003f0f008 */
[----:B------:R-:W-:Y:S04]  /*3d90*/  STL [R1+0x11c], R185 ;  /* 0x00011cb901007387 */ /* 0x000fe80000100800 */
        /* <DEDUP_REMOVED lines=42> */
[----:B------:R4:W-:Y:S04]  /*4040*/  STL [R1+0x70], R68 ;  /* 0x0000704401007387 */ /* 0x0009e80000100800 */
[----:B------:R3:W-:Y:S04]  /*4050*/  STL [R1+0x6c], R3 ;  /* 0x00006c0301007387 */ /* 0x0007e80000100800 */
[----:B------:R1:W-:Y:S04]  /*4060*/  STL [R1+0x68], R2 ;  /* 0x0000680201007387 */ /* 0x0003e80000100800 */
[----:B------:R-:W0:Y:S08]  /*4070*/  LDGDEPBAR ;  /* 0x00000000000079af */ /* 0x000e300000000000 */
[----:B----4-:R-:W4:Y:S04]  /*4080*/  LDL R68, [R1+0x24] ;  /* 0x0000240001447983 */ /* 0x010f280000100800 */
[----:B---3--:R-:W3:Y:S04]  /*4090*/  LDL R3, [R1+0x8] ;  /* 0x0000080001037983 */ /* 0x008ee80000100800 */
[----:B-1----:R-:W3:Y:S01]  /*40a0*/  LDL R2, [R1+0xc] ;  /* 0x00000c0001027983 */ /* 0x002ee20000100800 */
[----:B------:R-:W-:Y:S04]  /*40b0*/  DEPBAR.LE SB0, 0x0 ;  /* 0x000080000000791a */ /* 0x000fe80000000000 */
[----:B------:R-:W-:Y:S08]  /*40c0*/  BAR.SYNC.DEFER_BLOCKING 0x0 ;  /* 0x0000000000007b1d */ /* 0x000ff00000010000 */
[----:B------:R-:W-:Y:S08]  /*40d0*/  LDSM.16.M88.4 R64, [R148] ;  /* 0x000000009440783b */ /* 0x000ff00000000200 */
[----:B------:R-:W1:Y:S08]  /*40e0*/  LDSM.16.M88.4 R16, [R150+0x6000] ;  /* 0x006000009610783b */ /* 0x000e700000000200 */
[----:B------:R-:W1:Y:S08]  /*40f0*/  LDSM.16.M88.4 R60, [R148+0x1000] ;  /* 0x00100000943c783b */ /* 0x000e700000000200 */
[----:B------:R-:W1:Y:S08]  /*4100*/  LDSM.16.M88.4 R32, [R150+0x6400] ;  /* 0x006400009620783b */ /* 0x000e700000000200 */
[----:B------:R-:W1:Y:S08]  /*4110*/  LDSM.16.M88.4 R48, [R150+0x6800] ;  /* 0x006800009630783b */ /* 0x000e700000000200 */
[----:B------:R-:W1:Y:S01]  /*4120*/  LDSM.16.M88.4 R100, [R150+0x6c00] ;  /* 0x006c00009664783b */ /* 0x000e620000000200 */
[----:B--2---:R-:W-:Y:S02]  /*4130*/  @!P0 IADD3 R163, R0, UR8, RZ ;  /* 0x0000000800a38c10 */ /* 0x004fe4000fffe0ff */
[----:B------:R-:W-:Y:S01]  /*4140*/  MOV R0, UR11 ;  /* 0x0000000b00007c02 */ /* 0x000fe20008000f00 */
[-C--:B-1----:R-:W-:Y:S04]  /*4150*/  HMMA.16816.F32.BF16 R4, R64, R16.reuse, RZ ;  /* 0x000000104004723c */ /* 0x082fe800000418ff */
[----:B------:R-:W-:Y:S04]  /*4160*/  LDSM.16.M88.4 R104, [R112] ;  /* 0x000000007068783b */ /* 0x000fe80000000200 */
[C---:B------:R-:W-:Y:S04]  /*4170*/  HMMA.16816.F32.BF16 R8, R60.reuse, R16, RZ ;  /* 0x000000103c08723c */ /* 0x040fe800000418ff */
[----:B------:R-:W1:Y:S04]  /*4180*/  LDSM.16.M88.4 R108, [R149+0x6000] ;  /* 0x00600000956c783b */ /* 0x000e680000000200 */
[-C--:B------:R-:W-:Y:S04]  /*4190*/  HMMA.16816.F32.BF16 R12, R60, R18.reuse, RZ ;  /* 0x000000123c0c723c */ /* 0x080fe800000418ff */
[----:B------:R-:W2:Y:S04]  /*41a0*/  LDSM.16.M88.4 R112, [R112+0x1000] ;  /* 0x001000007070783b */ /* 0x000ea80000000200 */
        /* <DEDUP_REMOVED lines=13> */
[-C--:B-1----:R-:W-:Y:S08]  /*4280*/  HMMA.16816.F32.BF16 R4, R104, R108.reuse, R4 ;  /* 0x0000006c6804723c */ /* 0x082ff00000041804 */
[C---:B--2---:R-:W-:Y:S08]  /*4290*/  HMMA.16816.F32.BF16 R8, R112.reuse, R108, R8 ;  /* 0x0000006c7008723c */ /* 0x044ff00000041808 */
[-C--:B------:R-:W-:Y:S08]  /*42a0*/  HMMA.16816.F32.BF16 R12, R112, R110.reuse, R12 ;  /* 0x0000006e700c723c */ /* 0x080ff0000004180c */
[C---:B------:R-:W-:Y:S01]  /*42b0*/  HMMA.16816.F32.BF16 R16, R104.reuse, R110, R16 ;  /* 0x0000006e6810723c */ /* 0x040fe20000041810 */
[----:B------:R-:W-:Y:S03]  /*42c0*/  FMUL.FTZ R4, R4, c[0x0][0x2ec] ;  /* 0x0000bb0004047a20 */ /* 0x000fe60000410000 */
[----:B------:R-:W-:Y:S01]  /*42d0*/  FMUL.FTZ R5, R5, c[0x0][0x2ec] ;  /* 0x0000bb0005057a20 */ /* 0x000fe20000410000 */
[----:B------:R-:W1:Y:S01]  /*42e0*/  MUFU.TANH R174, R4 ;  /* 0x0000000400ae7308 */ /* 0x000e620000002400 */
[----:B------:R-:W-:Y:S02]  /*42f0*/  FMUL.FTZ R6, R6, c[0x0][0x2ec] ;  /* 0x0000bb0006067a20 */ /* 0x000fe40000410000 */
[----:B------:R-:W-:Y:S04]  /*4300*/  FMUL.FTZ R8, R8, c[0x0][0x2ec] ;  /* 0x0000bb0008087a20 */ /* 0x000fe80000410000 */
[----:B------:R-:W-:Y:S02]  /*4310*/  FMUL.FTZ R7, R7, c[0x0][0x2ec] ;  /* 0x0000bb0007077a20 */ /* 0x000fe40000410000 */
[----:B------:R-:W-:Y:S01]  /*4320*/  FMUL.FTZ R9, R9, c[0x0][0x2ec] ;  /* 0x0000bb0009097a20 */ /* 0x000fe20000410000 */
[----:B------:R1:W-:Y:S01]  /*4330*/  MUFU.TANH R158, R8 ;  /* 0x00000008009e7308 */ /* 0x0003e20000002400 */
[----:B------:R-:W-:Y:S02]  /*4340*/  FMUL.FTZ R13, R13, c[0x0][0x2ec] ;  /* 0x0000bb000d0d7a20 */ /* 0x000fe40000410000 */
[----:B------:R-:W-:Y:S02]  /*4350*/  FMUL.FTZ R14, R14, c[0x0][0x2ec] ;  /* 0x0000bb000e0e7a20 */ /* 0x000fe40000410000 */
[----:B------:R-:W-:Y:S02]  /*4360*/  FMUL.FTZ R15, R15, c[0x0][0x2ec] ;  /* 0x0000bb000f0f7a20 */ /* 0x000fe40000410000 */
        /* <DEDUP_REMOVED lines=8> */
[----:B------:R-:W-:Y:S01]  /*43f0*/  MUFU.TANH R156, R9 ;  /* 0x00000009009c7308 */ /* 0x000fe20000002400 */
[----:B-1----:R-:W-:Y:S09]  /*4400*/  MOV R8, R174 ;  /* 0x000000ae00087202 */ /* 0x002ff20000000f00 */
[----:B------:R1:W-:Y:S10]  /*4410*/  MUFU.TANH R85, R15 ;  /* 0x0000000f00557308 */ /* 0x0003f40000002400 */
[----:B------:R2:W-:Y:S01]  /*4420*/  MUFU.TANH R153, R12 ;  /* 0x0000000c00997308 */ /* 0x0005e20000002400 */
[----:B----4-:R-:W-:Y:S09]  /*4430*/  @!P0 LEA R0, R0, R68, 0x7 ;  /* 0x0000004400008211 */ /* 0x010ff200078e38ff */
[----:B------:R4:W-:Y:S01]  /*4440*/  MUFU.TANH R172, R16 ;  /* 0x0000001000ac7308 */ /* 0x0009e20000002400 */
[C---:B---3--:R-:W-:Y:S01]  /*4450*/  FMUL.FTZ R13, R3.reuse, 1.4426950216293334961 ;  /* 0x3fb8aa3b030d7820 */ /* 0x048fe20000410000 */
[----:B------:R-:W-:Y:S02]  /*4460*/  FSETP.NEU.FTZ.AND P1, PT, R3, -INF , PT ;  /* 0xff8000000300780b */ /* 0x000fe40003f3d000 */
[----:B------:R-:W3:Y:S01]  /*4470*/  LDL R3, [R1] ;  /* 0x0000000001037983 */ /* 0x000ee20000100800 */
[----:B-1----:R-:W-:Y:S02]  /*4480*/  @!P0 IMNMX R15, R163, UR5, PT ;  /* 0x00000005a30f8c17 */ /* 0x002fe4000b800200 */
[----:B------:R-:W-:Y:S02]  /*4490*/  FSEL R13, R13, RZ, P1 ;  /* 0x000000ff0d0d7208 */ /* 0x000fe40000800000 */
[-C--:B------:R-:W-:Y:S01]  /*44a0*/  @!P0 ISETP.GE.AND P2, PT, R0, R15.reuse, PT ;  /* 0x0000000f0000820c */ /* 0x080fe20003f46270 */
[----:B------:R-:W1:Y:S03]  /*44b0*/  MUFU.TANH R173, R5 ;  /* 0x0000000500ad7308 */ /* 0x000e660000002400 */
[----:B------:R-:W-:Y:S01]  /*44c0*/  @!P0 FSEL R8, R174, -INF , !P2 ;  /* 0xff800000ae088808 */ /* 0x000fe20005000000 */
[----:B--2---:R-:W-:Y:S04]  /*44d0*/  FMUL.FTZ R12, R2, 1.4426950216293334961 ;  /* 0x3fb8aa3b020c7820 */ /* 0x004fe80000410000 */
[--C-:B------:R-:W-:Y:S02]  /*44e0*/  FFMA.FTZ R9, R8, c[0x0][0x23c], -R13.reuse ;  /* 0x00008f0008097a23 */ /* 0x100fe4000001080d */
[----:B------:R-:W2:Y:S01]  /*44f0*/  MUFU.TANH R248, R6 ;  /* 0x0000000600f87308 */ /* 0x000ea20000002400 */
[----:B----4-:R-:W-:Y:S04]  /*4500*/  @!P0 IADD3 R16, R0, 0x1, RZ ;  /* 0x0000000100108810 */ /* 0x010fe80007ffe0ff */
[----:B------:R-:W-:Y:S05]  /*4510*/  @!P0 ISETP.GE.AND P1, PT, R16, R15, PT ;  /* 0x0000000f1000820c */ /* 0x000fea0003f26270 */
[----:B------:R4:W2:Y:S01]  /*4520*/  MUFU.TANH R247, R7 ;  /* 0x0000000700f77308 */ /* 0x0008a20000002400 */
[----:B-1----:R-:W-:Y:S02]  /*4530*/  MOV R8, R173 ;  /* 0x000000ad00087202 */ /* 0x002fe40000000f00 */
[----:B------:R-:W-:Y:S02]  /*4540*/  @!P0 FSEL R8, R173, -INF , !P1 ;  /* 0xff800000ad088808 */ /* 0x000fe40004800000 */
[----:B------:R-:W-:Y:S05]  /*4550*/  FSETP.NEU.FTZ.AND P1, PT, R2, -INF , PT ;  /* 0xff8000000200780b */ /* 0x000fea0003f3d000 */
[----:B------:R1:W-:Y:S01]  /*4560*/  MUFU.TANH R86, R14 ;  /* 0x0000000e00567308 */ /* 0x0003e20000002400 */
[----:B------:R-:W3:Y:S01]  /*4570*/  LDL R2, [R1+0x4] ;  /* 0x0000040001027983 */ /* 0x000ee20000100800 */
[----:B------:R-:W-:Y:S08]  /*4580*/  FSEL R12, R12, RZ, P1 ;  /* 0x000000ff0c0c7208 */ /* 0x000ff00000800000 */
[----:B------:R2:W-:Y:S01]  /*4590*/  MUFU.TANH R87, R11 ;  /* 0x0000000b00577308 */ /* 0x0005e20000002400 */
[----:B----4-:R-:W4:Y:S09]  /*45a0*/  LDSM.16.M88.4 R4, [R149+0x6400] ;  /* 0x006400009504783b */ /* 0x010f320000000200 */
[----:B------:R-:W-:Y:S01]  /*45b0*/  MUFU.EX2 R245, R9 ;  /* 0x0000000900f57308 */ /* 0x000fe20000000800 */
[C---:B-1----:R-:W-:Y:S04]  /*45c0*/  @!P0 IADD3 R14, R163.reuse, 0x8, RZ ;  /* 0x00000008a30e8810 */ /* 0x042fe80007ffe0ff */
[----:B------:R-:W-:Y:S05]  /*45d0*/  @!P0 IMNMX R14, R14, UR5, PT ;  /* 0x000000050e0e8c17 */ /* 0x000fea000b800200 */
[----:B------:R1:W1:Y:S01]  /*45e0*/  MUFU.TANH R88, R10 ;  /* 0x0000000a00587308 */ /* 0x0002620000002400 */
[-C--:B------:R-:W-:Y:S02]  /*45f0*/  @!P0 ISETP.GE.AND P2, PT, R0, R14.reuse, PT ;  /* 0x0000000e0000820c */ /* 0x080fe40003f46270 */
[----:B------:R-:W-:Y:S02]  /*4600*/  @!P0 ISETP.GE.AND P1, PT, R16, R14, PT ;  /* 0x0000000e1000820c */ /* 0x000fe40003f26270 */
[----:B--2---:R-:W-:Y:S05]  /*4610*/  @!P0 IADD3 R11, R163, 0x40, RZ ;  /* 0x00000040a30b8810 */ /* 0x004fea0007ffe0ff */
[----:B------:R2:W2:Y:S01]  /*4620*/  MUFU.TANH R171, R17 ;  /* 0x0000001100ab7308 */ /* 0x0004a20000002400 */
[----:B------:R-:W-:Y:S09]  /*4630*/  @!P0 IMNMX R11, R11, UR5, PT ;  /* 0x000000050b0b8c17 */ /* 0x000ff2000b800200 */
[----:B------:R2:W2:Y:S01]  /*4640*/  MUFU.TANH R242, R18 ;  /* 0x0000001200f27308 */ /* 0x0004a20000002400 */
[-C--:B----4-:R-:W-:Y:S01]  /*4650*/  HMMA.16816.F32.BF16 R20, R104, R4.reuse, R20 ;  /* 0x000000046814723c */ /* 0x090fe20000041814 */
[----:B-1----:R-:W-:Y:S04]  /*4660*/  @!P0 IADD3 R10, R163, 0x48, RZ ;  /* 0x00000048a30a8810 */ /* 0x002fe80007ffe0ff */
[----:B------:R-:W-:Y:S04]  /*4670*/  @!P0 IMNMX R10, R10, UR5, PT ;  /* 0x000000050a0a8c17 */ /* 0x000fe8000b800200 */
[----:B------:R-:W1:Y:S01]  /*4680*/  MUFU.TANH R241, R19 ;  /* 0x0000001300f17308 */ /* 0x000e620000002400 */
[C---:B------:R-:W-:Y:S02]  /*4690*/  HMMA.16816.F32.BF16 R24, R112.reuse, R4, R24 ;  /* 0x000000047018723c */ /* 0x040fe40000041818 */
[----:B--2---:R-:W-:Y:S05]  /*46a0*/  @!P0 IADD3 R17, R0, 0x9, RZ ;  /* 0x0000000900118810 */ /* 0x004fea0007ffe0ff */
[----:B------:R-:W-:Y:S01]  /*46b0*/  FFMA.FTZ R5, R8, c[0x0][0x23c], -R13 ;  /* 0x00008f0008057a23 */ /* 0x000fe2000001080d */
[-C--:B------:R-:W-:Y:S01]  /*46c0*/  HMMA.16816.F32.BF16 R28, R112, R6.reuse, R28 ;  /* 0x00000006701c723c */ /* 0x080fe2000004181c */
[----:B------:R-:W-:Y:S02]  /*46d0*/  MOV R4, R248 ;  /* 0x000000f800047202 */ /* 0x000fe40000000f00 */
[----:B------:R2:W-:Y:S01]  /*46e0*/  MUFU.EX2 R244, R5 ;  /* 0x0000000500f47308 */ /* 0x0005e20000000800 */
[----:B------:R-:W-:Y:S02]  /*46f0*/  @!P0 FSEL R4, R248, -INF , !P2 ;  /* 0xff800000f8048808 */ /* 0x000fe40005000000 */
[----:B------:R-:W-:Y:S02]  /*4700*/  @!P0 ISETP.GE.AND P2, PT, R0, R11, PT ;  /* 0x0000000b0000820c */ /* 0x000fe40003f46270 */
[----:B------:R-:W-:Y:S01]  /*4710*/  MOV R18, R172 ;  /* 0x000000ac00127202 */ /* 0x000fe20000000f00 */
[C---:B------:R-:W-:Y:S03]  /*4720*/  HMMA.16816.F32.BF16 R32, R104.reuse, R6, R32 ;  /* 0x000000066820723c */ /* 0x040fe60000041820 */
[----:B------:R-:W-:Y:S02]  /*4730*/  FMUL.FTZ R20, R20, c[0x0][0x2ec] ;  /* 0x0000bb0014147a20 */ /* 0x000fe40000410000 */
[----:B------:R-:W-:Y:S02]  /*4740*/  FMUL.FTZ R21, R21, c[0x0][0x2ec] ;  /* 0x0000bb0015157a20 */ /* 0x000fe40000410000 */
[----:B------:R-:W4:Y:S01]  /*4750*/  MUFU.TANH R170, R20 ;  /* 0x0000001400aa7308 */ /* 0x000f220000002400 */
[----:B------:R-:W-:Y:S04]  /*4760*/  FMUL.FTZ R25, R25, c[0x0][0x2ec] ;  /* 0x0000bb0019197a20 */ /* 0x000fe80000410000 */
[----:B------:R-:W-:Y:S02]  /*4770*/  FMUL.FTZ R24, R24, c[0x0][0x2ec] ;  /* 0x0000bb0018187a20 */ /* 0x000fe40000410000 */
[----:B------:R-:W-:Y:S02]  /*4780*/  FMUL.FTZ R26, R26, c[0x0][0x2ec] ;  /* 0x0000bb001a1a7a20 */ /* 0x000fe40000410000 */
[----:B------:R-:W-:Y:S01]  /*4790*/  FMUL.FTZ R30, R30, c[0x0][0x2ec] ;  /* 0x0000bb001e1e7a20 */ /* 0x000fe20000410000 */
[----:B------:R-:W-:Y:S01]  /*47a0*/  MUFU.TANH R95, R25 ;  /* 0x00000019005f7308 */ /* 0x000fe20000002400 */
[--C-:B--2---:R-:W-:Y:S01]  /*47b0*/  FFMA.FTZ R5, R4, c[0x0][0x23c], -R12.reuse ;  /* 0x00008f0004057a23 */ /* 0x104fe2000001080c */
[----:B------:R-:W-:Y:S01]  /*47c0*/  MOV R4, R247 ;  /* 0x000000f700047202 */ /* 0x000fe20000000f00 */
[----:B------:R-:W-:Y:S01]  /*47d0*/  FMUL.FTZ R27, R27, c[0x0][0x2ec] ;  /* 0x0000bb001b1b7a20 */ /* 0x000fe20000410000 */
[----:B------:R-:W-:Y:S01]  /*47e0*/  @!P0 FSEL R4, R247, -INF , !P1 ;  /* 0xff800000f7048808 */ /* 0x000fe20004800000 */
[----:B------:R-:W-:Y:S02]  /*47f0*/  FMUL.FTZ R31, R31, c[0x0][0x2ec] ;  /* 0x0000bb001f1f7a20 */ /* 0x000fe40000410000 */
[----:B------:R-:W-:Y:S02]  /*4800*/  FMUL.FTZ R29, R29, c[0x0][0x2ec] ;  /* 0x0000bb001d1d7a20 */ /* 0x000fe40000410000 */
[----:B------:R-:W-:Y:S01]  /*4810*/  FFMA.FTZ R4, R4, c[0x0][0x23c], -R12 ;  /* 0x00008f0004047a23 */ /* 0x000fe2000001080c */
[----:B------:R-:W-:Y:S01]  /*4820*/  MUFU.EX2 R222, R5 ;  /* 0x0000000500de7308 */ /* 0x000fe20000000800 */
[----:B------:R-:W-:Y:S02]  /*4830*/  FMUL.FTZ R22, R22, c[0x0][0x2ec] ;  /* 0x0000bb0016167a20 */ /* 0x000fe40000410000 */
[----:B------:R-:W-:Y:S02]  /*4840*/  FMUL.FTZ R23, R23, c[0x0][0x2ec] ;  /* 0x0000bb0017177a20 */ /* 0x000fe40000410000 */
[----:B------:R-:W-:Y:S02]  /*4850*/  FMUL.FTZ R28, R28, c[0x0][0x2ec] ;  /* 0x0000bb001c1c7a20 */ /* 0x000fe40000410000 */
[----:B------:R-:W-:Y:S02]  /*4860*/  FMUL.FTZ R32, R32, c[0x0][0x2ec] ;  /* 0x0000bb0020207a20 */ /* 0x000fe40000410000 */
[----:B------:R-:W-:Y:S01]  /*4870*/  FMUL.FTZ R33, R33, c[0x0][0x2ec] ;  /* 0x0000bb0021217a20 */ /* 0x000fe20000410000 */
[----:B------:R-:W-:Y:S01]  /*4880*/  MUFU.TANH R80, R26 ;  /* 0x0000001a00507308 */ /* 0x000fe20000002400 */
[----:B------:R-:W-:Y:S02]  /*4890*/  FMUL.FTZ R34, R34, c[0x0][0x2ec] ;  /* 0x0000bb0022227a20 */ /* 0x000fe40000410000 */
[----:B------:R-:W-:Y:S07]  /*48a0*/  FMUL.FTZ R35, R35, c[0x0][0x2ec] ;  /* 0x0000bb0023237a20 */ /* 0x000fee0000410000 */
[----:B------:R2:W-:Y:S10]  /*48b0*/  MUFU.EX2 R187, R4 ;  /* 0x0000000400bb7308 */ /* 0x0005f40000000800 */
[----:B------:R-:W-:Y:S10]  /*48c0*/  MUFU.TANH R79, R27 ;  /* 0x0000001b004f7308 */ /* 0x000ff40000002400 */
[----:B------:R-:W1:Y:S01]  /*48d0*/  MUFU.TANH R169, R21 ;  /* 0x0000001500a97308 */ /* 0x000e620000002400 */
[----:B--2---:R-:W-:Y:S02]  /*48e0*/  MOV R4, R158 ;  /* 0x0000009e00047202 */ /* 0x004fe40000000f00 */
[----:B------:R-:W-:Y:S02]  /*48f0*/  @!P0 FSEL R4, R158, -INF , !P2 ;  /* 0xff8000009e048808 */ /* 0x000fe40005000000 */
[----:B------:R-:W-:Y:S05]  /*4900*/  @!P0 ISETP.GE.AND P2, PT, R0, R10, PT ;  /* 0x0000000a0000820c */ /* 0x000fea0003f46270 */
[----:B------:R-:W2:Y:S10]  /*4910*/  MUFU.TANH R240, R22 ;  /* 0x0000001600f07308 */ /* 0x000eb40000002400 */
[----:B------:R-:W-:Y:S10]  /*4920*/  MUFU.TANH R236, R23 ;  /* 0x0000001700ec7308 */ /* 0x000ff40000002400 */
[----:B------:R-:W-:Y:S10]  /*4930*/  MUFU.TANH R96, R24 ;  /* 0x0000001800607308 */ /* 0x000ff40000002400 */
[----:B------:R-:W-:Y:S10]  /*4940*/  MUFU.TANH R251, R28 ;  /* 0x0000001c00fb7308 */ /* 0x000ff40000002400 */
[----:B------:R-:W-:Y:S10]  /*4950*/  MUFU.TANH R250, R29 ;  /* 0x0000001d00fa7308 */ /* 0x000ff40000002400 */
[----:B------:R-:W-:Y:S10]  /*4960*/  MUFU.TANH R78, R30 ;  /* 0x0000001e004e7308 */ /* 0x000ff40000002400 */
[----:B------:R-:W-:Y:S10]  /*4970*/  MUFU.TANH R77, R31 ;  /* 0x0000001f004d7308 */ /* 0x000ff40000002400 */
[----:B------:R-:W1:Y:S10]  /*4980*/  MUFU.TANH R201, R32 ;  /* 0x0000002000c97308 */ /* 0x000e740000002400 */
[----:B------:R-:W1:Y:S10]  /*4990*/  MUFU.TANH R168, R33 ;  /* 0x0000002100a87308 */ /* 0x000e740000002400 */
[----:B------:R-:W1:Y:S10]  /*49a0*/  MUFU.TANH R218, R34 ;  /* 0x0000002200da7308 */ /* 0x000e740000002400 */
[----:B------:R-:W1:Y:S01]  /*49b0*/  MUFU.TANH R217, R35 ;  /* 0x0000002300d97308 */ /* 0x000e620000002400 */
[C---:B---3--:R-:W-:Y:S01]  /*49c0*/  FMUL.FTZ R9, R3.reuse, 1.4426950216293334961 ;  /* 0x3fb8aa3b03097820 */ /* 0x048fe20000410000 */
[----:B------:R-:W-:Y:S02]  /*49d0*/  FSETP.NEU.FTZ.AND P1, PT, R3, -INF , PT ;  /* 0xff8000000300780b */ /* 0x000fe40003f3d000 */
[----:B------:R-:W3:Y:S02]  /*49e0*/  LDL R3, [R1+0x18] ;  /* 0x0000180001037983 */ /* 0x000ee40000100800 */
[----:B------:R-:W-:Y:S02]  /*49f0*/  FSEL R9, R9, RZ, P1 ;  /* 0x000000ff09097208 */ /* 0x000fe40000800000 */
[----:B------:R-:W-:Y:S03]  /*4a00*/  @!P0 ISETP.GE.AND P1, PT, R16, R11, PT ;  /* 0x0000000b1000820c */ /* 0x000fe60003f26270 */
[--C-:B------:R-:W-:Y:S01]  /*4a10*/  FFMA.FTZ R5, R4, c[0x0][0x23c], -R9.reuse ;  /* 0x00008f0004057a23 */ /* 0x100fe20000010809 */
[----:B------:R-:W-:Y:S02]  /*4a20*/  MOV R4, R156 ;  /* 0x0000009c00047202 */ /* 0x000fe40000000f00 */
[----:B------:R-:W-:Y:S01]  /*4a30*/  @!P0 FSEL R4, R156, -INF , !P1 ;  /* 0xff8000009c048808 */ /* 0x000fe20004800000 */
[----:B------:R1:W-:Y:S04]  /*4a40*/  MUFU.EX2 R162, R5 ;  /* 0x0000000500a27308 */ /* 0x0003e80000000800 */
[--C-:B------:R-:W-:Y:S06]  /*4a50*/  FFMA.FTZ R4, R4, c[0x0][0x23c], -R9.reuse ;  /* 0x00008f0004047a23 */ /* 0x100fec0000010809 */
[----:B------:R2:W-:Y:S01]  /*4a60*/  MUFU.EX2 R161, R4 ;  /* 0x0000000400a17308 */ /* 0x0005e20000000800 */
[C---:B------:R-:W-:Y:S01]  /*4a70*/  FMUL.FTZ R8, R2.reuse, 1.4426950216293334961 ;  /* 0x3fb8aa3b02087820 */ /* 0x040fe20000410000 */
[----:B------:R-:W-:Y:S02]  /*4a80*/  FSETP.NEU.FTZ.AND P1, PT, R2, -INF , PT ;  /* 0xff8000000200780b */ /* 0x000fe40003f3d000 */
[----:B-1----:R-:W-:Y:S01]  /*4a90*/  MOV R5, R88 ;  /* 0x0000005800057202 */ /* 0x002fe20000000f00 */
[----:B------:R-:W3:Y:S01]  /*4aa0*/  LDL R2, [R1+0x14] ;  /* 0x0000140001027983 */ /* 0x000ee20000100800 */
[----:B------:R-:W-:Y:S02]  /*4ab0*/  FSEL R8, R8, RZ, P1 ;  /* 0x000000ff08087208 */ /* 0x000fe40000800000 */
[----:B------:R-:W-:Y:S02]  /*4ac0*/  @!P0 ISETP.GE.AND P1, PT, R16, R10, PT ;  /* 0x0000000a1000820c */ /* 0x000fe40003f26270 */
[----:B------:R-:W-:Y:S02]  /*4ad0*/  @!P0 FSEL R5, R88, -INF , !P2 ;  /* 0xff80000058058808 */ /* 0x000fe40005000000 */
[----:B--2---:R-:W-:Y:S02]  /*4ae0*/  MOV R4, R87 ;  /* 0x0000005700047202 */ /* 0x004fe40000000f00 */
[----:B------:R-:W-:Y:S01]  /*4af0*/  @!P0 FSEL R4, R87, -INF , !P1 ;  /* 0xff80000057048808 */ /* 0x000fe20004800000 */
[--C-:B------:R-:W-:Y:S01]  /*4b00*/  FFMA.FTZ R5, R5, c[0x0][0x23c], -R8.reuse ;  /* 0x00008f0005057a23 */ /* 0x100fe20000010808 */
[----:B------:R-:W-:Y:S03]  /*4b10*/  @!P0 IADD3 R16, R0, 0x8, RZ ;  /* 0x0000000800108810 */ /* 0x000fe60007ffe0ff */
[----:B------:R-:W-:Y:S01]  /*4b20*/  MUFU.EX2 R92, R5 ;  /* 0x00000005005c7308 */ /* 0x000fe20000000800 */
[--C-:B------:R-:W-:Y:S01]  /*4b30*/  FFMA.FTZ R4, R4, c[0x0][0x23c], -R8.reuse ;  /* 0x00008f0004047a23 */ /* 0x100fe20000010808 */
[----:B------:R-:W-:Y:S08]  /*4b40*/  @!P0 ISETP.GE.AND P1, PT, R16, R11, PT ;  /* 0x0000000b1000820c */ /* 0x000ff00003f26270 */
[----:B------:R1:W-:Y:S02]  /*4b50*/  MUFU.EX2 R91, R4 ;  /* 0x00000004005b7308 */ /* 0x0003e40000000800 */
[----:B-1----:R-:W-:Y:S02]  /*4b60*/  MOV R4, R153 ;  /* 0x0000009900047202 */ /* 0x002fe40000000f00 */
[----:B------:R-:W-:Y:S02]  /*4b70*/  @!P0 FSEL R4, R153, -INF , !P1 ;  /* 0xff80000099048808 */ /* 0x000fe40004800000 */
[C---:B------:R-:W-:Y:S03]  /*4b80*/  @!P0 ISETP.GE.AND P1, PT, R17.reuse, R11, PT ;  /* 0x0000000b1100820c */ /* 0x040fe60003f26270 */
[--C-:B------:R-:W-:Y:S01]  /*4b90*/  FFMA.FTZ R5, R4, c[0x0][0x23c], -R9.reuse ;  /* 0x00008f0004057a23 */ /* 0x100fe20000010809 */
[----:B------:R-:W-:Y:S02]  /*4ba0*/  MOV R4, R152 ;  /* 0x0000009800047202 */ /* 0x000fe40000000f00 */
[----:B------:R-:W-:Y:S01]  /*4bb0*/  @!P0 FSEL R4, R152, -INF , !P1 ;  /* 0xff80000098048808 */ /* 0x000fe20004800000 */
[----:B------:R1:W-:Y:S01]  /*4bc0*/  MUFU.EX2 R160, R5 ;  /* 0x0000000500a07308 */ /* 0x0003e20000000800 */
[----:B------:R-:W-:Y:S03]  /*4bd0*/  @!P0 ISETP.GE.AND P1, PT, R16, R10, PT ;  /* 0x0000000a1000820c */ /* 0x000fe60003f26270 */
[----:B-1----:R-:W-:Y:S01]  /*4be0*/  FFMA.FTZ R5, R4, c[0x0][0x23c], -R9 ;  /* 0x00008f0004057a23 */ /* 0x002fe20000010809 */
[----:B------:R-:W-:Y:S02]  /*4bf0*/  MOV R4, R86 ;  /* 0x0000005600047202 */ /* 0x000fe40000000f00 */
[----:B------:R-:W-:Y:S03]  /*4c00*/  @!P0 FSEL R4, R86, -INF , !P1 ;  /* 0xff80000056048808 */ /* 0x000fe60004800000 */
[----:B------:R1:W-:Y:S01]  /*4c10*/  MUFU.EX2 R159, R5 ;  /* 0x00000005009f7308 */ /* 0x0003e20000000800 */
[----:B------:R-:W-:Y:S01]  /*4c20*/  @!P0 ISETP.GE.AND P1, PT, R17, R10, PT ;  /* 0x0000000a1100820c */ /* 0x000fe20003f26270 */
[--C-:B-1----:R-:W-:Y:S01]  /*4c30*/  FFMA.FTZ R5, R4, c[0x0][0x23c], -R8.reuse ;  /* 0x00008f0004057a23 */ /* 0x102fe20000010808 */
[----:B------:R-:W-:Y:S02]  /*4c40*/  MOV R4, R85 ;  /* 0x0000005500047202 */ /* 0x000fe40000000f00 */
[----:B------:R-:W-:Y:S05]  /*4c50*/  @!P0 FSEL R4, R85, -INF , !P1 ;  /* 0xff80000055048808 */ /* 0x000fea0004800000 */
[----:B------:R-:W-:Y:S01]  /*4c60*/  MUFU.EX2 R90, R5 ;  /* 0x00000005005a7308 */ /* 0x000fe20000000800 */
[-C--:B------:R-:W-:Y:S01]  /*4c70*/  @!P0 ISETP.GE.AND P1, PT, R16, R15.reuse, PT ;  /* 0x0000000f1000820c */ /* 0x080fe20003f26270 */
[----:B------:R-:W-:Y:S03]  /*4c80*/  FFMA.FTZ R4, R4, c[0x0][0x23c], -R8 ;  /* 0x00008f0004047a23 */ /* 0x000fe60000010808 */
[----:B------:R-:W-:Y:S02]  /*4c90*/  @!P0 FSEL R18, R172, -INF , !P1 ;  /* 0xff800000ac128808 */ /* 0x000fe40004800000 */
[----:B------:R-:W-:Y:S03]  /*4ca0*/  @!P0 ISETP.GE.AND P1, PT, R17, R15, PT ;  /* 0x0000000f1100820c */ /* 0x000fe60003f26270 */
[----:B------:R1:W-:Y:S01]  /*4cb0*/  MUFU.EX2 R89, R4 ;  /* 0x0000000400597308 */ /* 0x0003e20000000800 */
[--C-:B------:R-:W-:Y:S01]  /*4cc0*/  FFMA.FTZ R19, R18, c[0x0][0x23c], -R13.reuse ;  /* 0x00008f0012137a23 */ /* 0x100fe2000001080d */
[----:B------:R-:W-:Y:S02]  /*4cd0*/  MOV R18, R171 ;  /* 0x000000ab00127202 */ /* 0x000fe40000000f00 */
[----:B------:R-:W-:Y:S02]  /*4ce0*/  @!P0 FSEL R18, R171, -INF , !P1 ;  /* 0xff800000ab128808 */ /* 0x000fe40004800000 */
[----:B------:R-:W-:Y:S02]  /*4cf0*/  @!P0 ISETP.GE.AND P1, PT, R16, R14, PT ;  /* 0x0000000e1000820c */ /* 0x000fe40003f26270 */
[----:B------:R-:W-:Y:S01]  /*4d00*/  MOV R16, R242 ;  /* 0x000000f200107202 */ /* 0x000fe20000000f00 */
[--C-:B------:R-:W-:Y:S01]  /*4d10*/  FFMA.FTZ R18, R18, c[0x0][0x23c], -R13.reuse ;  /* 0x00008f0012127a23 */ /* 0x100fe2000001080d */
[----:B------:R-:W-:Y:S01]  /*4d20*/  MUFU.EX2 R231, R19 ;  /* 0x0000001300e77308 */ /* 0x000fe20000000800 */
[----:B------:R-:W-:Y:S02]  /*4d30*/  @!P0 FSEL R16, R242, -INF , !P1 ;  /* 0xff800000f2108808 */ /* 0x000fe40004800000 */
[----:B------:R-:W-:Y:S03]  /*4d40*/  @!P0 ISETP.GE.AND P1, PT, R17, R14, PT ;  /* 0x0000000e1100820c */ /* 0x000fe60003f26270 */
[--C-:B------:R-:W-:Y:S01]  /*4d50*/  FFMA.FTZ R17, R16, c[0x0][0x23c], -R12.reuse ;  /* 0x00008f0010117a23 */ /* 0x100fe2000001080c */
[----:B------:R-:W-:Y:S02]  /*4d60*/  MOV R16, R241 ;  /* 0x000000f100107202 */ /* 0x000fe40000000f00 */
[----:B------:R-:W-:Y:S01]  /*4d70*/  @!P0 FSEL R16, R241, -INF , !P1 ;  /* 0xff800000f1108808 */ /* 0x000fe20004800000 */
[----:B------:R2:W-:Y:S01]  /*4d80*/  MUFU.EX2 R186, R17 ;  /* 0x0000001100ba7308 */ /* 0x0005e20000000800 */
[----:B-1----:R-:W1:Y:S03]  /*4d90*/  LDSM.16.M88.4 R4, [R149+0x6800] ;  /* 0x006800009504783b */ /* 0x002e660000000200 */
[--C-:B------:R-:W-:Y:S06]  /*4da0*/  FFMA.FTZ R16, R16, c[0x0][0x23c], -R12.reuse ;  /* 0x00008f0010107a23 */ /* 0x100fec000001080c */
[----:B------:R4:W-:Y:S10]  /*4db0*/  MUFU.EX2 R185, R16 ;  /* 0x0000001000b97308 */ /* 0x0009f40000000800 */
[----:B------:R1:W-:Y:S01]  /*4dc0*/  MUFU.EX2 R228, R18 ;  /* 0x0000001200e47308 */ /* 0x0003e20000000800 */
[C---:B--2---:R-:W-:Y:S02]  /*4dd0*/  @!P0 IADD3 R17, R0.reuse, 0x11, RZ ;  /* 0x0000001100118810 */ /* 0x044fe40007ffe0ff */
[----:B----4-:R-:W-:Y:S04]  /*4de0*/  @!P0 IADD3 R16, R0, 0x10, RZ ;  /* 0x0000001000108810 */ /* 0x010fe80007ffe0ff */
[-C--:B------:R-:W-:Y:S01]  /*4df0*/  @!P0 ISETP.GE.AND P1, PT, R16, R15.reuse, PT ;  /* 0x0000000f1000820c */ /* 0x080fe20003f26270 */
[-C--:B-1----:R-:W-:Y:S01]  /*4e00*/  HMMA.16816.F32.BF16 R36, R104, R4.reuse, R36 ;  /* 0x000000046824723c */ /* 0x082fe20000041824 */
[----:B------:R-:W-:Y:S02]  /*4e10*/  MOV R18, R170 ;  /* 0x000000aa00127202 */ /* 0x000fe40000000f00 */
[----:B------:R-:W-:Y:S02]  /*4e20*/  @!P0 FSEL R18, R170, -INF , !P1 ;  /* 0xff800000aa128808 */ /* 0x000fe40004800000 */
[----:B------:R-:W-:Y:S03]  /*4e30*/  @!P0 ISETP.GE.AND P1, PT, R17, R15, PT ;  /* 0x0000000f1100820c */ /* 0x000fe60003f26270 */
[C---:B------:R-:W-:Y:S01]  /*4e40*/  HMMA.16816.F32.BF16 R40, R112.reuse, R4, R40 ;  /* 0x000000047028723c */ /* 0x040fe20000041828 */
[--C-:B------:R-:W-:Y:S03]  /*4e50*/  FFMA.FTZ R19, R18, c[0x0][0x23c], -R13.reuse ;  /* 0x00008f0012137a23 */ /* 0x100fe6000001080d */
[----:B------:R-:W-:Y:S01]  /*4e60*/  MOV R18, R169 ;  /* 0x000000a900127202 */ /* 0x000fe20000000f00 */
[----:B------:R-:W-:Y:S01]  /*4e70*/  MUFU.EX2 R220, R19 ;  /* 0x0000001300dc7308 */ /* 0x000fe20000000800 */
[----:B------:R-:W-:Y:S02]  /*4e80*/  @!P0 FSEL R18, R169, -INF , !P1 ;  /* 0xff800000a9128808 */ /* 0x000fe40004800000 */
[-C--:B------:R-:W-:Y:S01]  /*4e90*/  HMMA.16816.F32.BF16 R44, R112, R6.reuse, R44 ;  /* 0x00000006702c723c */ /* 0x080fe2000004182c */
[----:B------:R-:W-:Y:S03]  /*4ea0*/  @!P0 ISETP.GE.AND P1, PT, R16, R14, PT ;  /* 0x0000000e1000820c */ /* 0x000fe60003f26270 */
[----:B------:R-:W-:Y:S01]  /*4eb0*/  FFMA.FTZ R5, R18, c[0x0][0x23c], -R13 ;  /* 0x00008f0012057a23 */ /* 0x000fe2000001080d */
[----:B------:R-:W-:Y:S02]  /*4ec0*/  MOV R4, R240 ;  /* 0x000000f000047202 */ /* 0x000fe40000000f00 */
[----:B------:R-:W-:Y:S01]  /*4ed0*/  @!P0 FSEL R4, R240, -INF , !P1 ;  /* 0xff800000f0048808 */ /* 0x000fe20004800000 */
[----:B------:R-:W-:Y:S01]  /*4ee0*/  FMUL.FTZ R36, R36, c[0x0][0x2ec] ;  /* 0x0000bb0024247a20 */ /* 0x000fe20000410000 */
[----:B------:R1:W-:Y:S01]  /*4ef0*/  MUFU.EX2 R219, R5 ;  /* 0x0000000500db7308 */ /* 0x0003e20000000800 */
[----:B------:R-:W-:Y:S01]  /*4f00*/  @!P0 ISETP.GE.AND P1, PT, R17, R14, PT ;  /* 0x0000000e1100820c */ /* 0x000fe20003f26270 */
[C---:B------:R-:W-:Y:S01]  /*4f10*/  HMMA.16816.F32.BF16 R48, R104.reuse, R6, R48 ;  /* 0x000000066830723c */ /* 0x040fe20000041830 */
[----:B------:R-:W-:Y:S01]  /*4f20*/  FMUL.FTZ R37, R37, c[0x0][0x2ec] ;  /* 0x0000bb0025257a20 */ /* 0x000fe20000410000 */
[----:B------:R-:W-:Y:S01]  /*4f30*/  MOV R18, R201 ;  /* 0x000000c900127202 */ /* 0x000fe20000000f00 */
[----:B------:R-:W-:Y:S02]  /*4f40*/  FMUL.FTZ R38, R38, c[0x0][0x2ec] ;  /* 0x0000bb0026267a20 */ /* 0x000fe40000410000 */
[----:B------:R-:W-:Y:S02]  /*4f50*/  FMUL.FTZ R39, R39, c[0x0][0x2ec] ;  /* 0x0000bb0027277a20 */ /* 0x000fe40000410000 */
[----:B------:R-:W-:Y:S01]  /*4f60*/  FMUL.FTZ R40, R40, c[0x0][0x2ec] ;  /* 0x0000bb0028287a20 */ /* 0x000fe20000410000 */
[----:B------:R-:W2:Y:S01]  /*4f70*/  MUFU.TANH R166, R36 ;  /* 0x0000002400a67308 */ /* 0x000ea20000002400 */
[----:B------:R-:W-:Y:S03]  /*4f80*/  FMUL.FTZ R41, R41, c[0x0][0x2ec] ;  /* 0x0000bb0029297a20 */ /* 0x000fe60000410000 */
[----:B------:R-:W-:Y:S02]  /*4f90*/  FMUL.FTZ R42, R42, c[0x0][0x2ec] ;  /* 0x0000bb002a2a7a20 */ /* 0x000fe40000410000 */
[----:B------:R-:W-:Y:S02]  /*4fa0*/  FMUL.FTZ R44, R44, c[0x0][0x2ec] ;  /* 0x0000bb002c2c7a20 */ /* 0x000fe40000410000 */
[----:B------:R-:W-:Y:S02]  /*4fb0*/  FMUL.FTZ R43, R43, c[0x0][0x2ec] ;  /* 0x0000bb002b2b7a20 */ /* 0x000fe40000410000 */
[----:B------:R-:W-:Y:S01]  /*4fc0*/  FMUL.FTZ R45, R45, c[0x0][0x2ec] ;  /* 0x0000bb002d2d7a20 */ /* 0x000fe20000410000 */
[----:B------:R-:W-:Y:S01]  /*4fd0*/  MUFU.TANH R72, R42 ;  /* 0x0000002a00487308 */ /* 0x000fe20000002400 */
[----:B------:R-:W-:Y:S02]  /*4fe0*/  FMUL.FTZ R46, R46, c[0x0][0x2ec] ;  /* 0x0000bb002e2e7a20 */ /* 0x000fe40000410000 */
[--C-:B-1----:R-:W-:Y:S01]  /*4ff0*/  FFMA.FTZ R5, R4, c[0x0][0x23c], -R12.reuse ;  /* 0x00008f0004057a23 */ /* 0x102fe2000001080c */
[----:B------:R-:W-:Y:S01]  /*5000*/  MOV R4, R236 ;  /* 0x000000ec00047202 */ /* 0x000fe20000000f00 */
[----:B------:R-:W-:Y:S01]  /*5010*/  FMUL.FTZ R47, R47, c[0x0][0x2ec] ;  /* 0x0000bb002f2f7a20 */ /* 0x000fe20000410000 */
[----:B------:R-:W-:Y:S01]  /*5020*/  @!P0 FSEL R4, R236, -INF , !P1 ;  /* 0xff800000ec048808 */ /* 0x000fe20004800000 */
[----:B------:R-:W-:Y:S01]  /*5030*/  FMUL.FTZ R49, R49, c[0x0][0x2ec] ;  /* 0x0000bb0031317a20 */ /* 0x000fe20000410000 */
[-C--:B------:R-:W-:Y:S01]  /*5040*/  @!P0 ISETP.GE.AND P1, PT, R16, R11.reuse, PT ;  /* 0x0000000b1000820c */ /* 0x080fe20003f26270 */
[----:B------:R-:W-:Y:S01]  /*5050*/  FMUL.FTZ R48, R48, c[0x0][0x2ec] ;  /* 0x0000bb0030307a20 */ /* 0x000fe20000410000 */
[----:B------:R-:W-:Y:S01]  /*5060*/  MUFU.EX2 R184, R5 ;  /* 0x0000000500b87308 */ /* 0x000fe20000000800 */
[----:B------:R-:W-:Y:S02]  /*5070*/  FFMA.FTZ R4, R4, c[0x0][0x23c], -R12 ;  /* 0x00008f0004047a23 */ /* 0x000fe4000001080c */
[----:B------:R-:W-:Y:S02]  /*5080*/  FMUL.FTZ R50, R50, c[0x0][0x2ec] ;  /* 0x0000bb0032327a20 */ /* 0x000fe40000410000 */
[----:B------:R-:W-:Y:S05]  /*5090*/  FMUL.FTZ R51, R51, c[0x0][0x2ec] ;  /* 0x0000bb0033337a20 */ /* 0x000fea0000410000 */
[----:B------:R1:W-:Y:S10]  /*50a0*/  MUFU.EX2 R164, R4 ;  /* 0x0000000400a47308 */ /* 0x0003f40000000800 */
[----:B------:R-:W4:Y:S10]  /*50b0*/  MUFU.TANH R165, R37 ;  /* 0x0000002500a57308 */ /* 0x000f340000002400 */
[----:B------:R-:W2:Y:S01]  /*50c0*/  MUFU.TANH R216, R38 ;  /* 0x0000002600d87308 */ /* 0x000ea20000002400 */
[----:B-1----:R-:W-:Y:S02]  /*50d0*/  MOV R4, R96 ;  /* 0x0000006000047202 */ /* 0x002fe40000000f00 */
[----:B------:R-:W-:Y:S02]  /*50e0*/  @!P0 FSEL R4, R96, -INF , !P1 ;  /* 0xff80000060048808 */ /* 0x000fe40004800000 */
[----:B------:R-:W-:Y:S05]  /*50f0*/  @!P0 ISETP.GE.AND P1, PT, R17, R11, PT ;  /* 0x0000000b1100820c */ /* 0x000fea0003f26270 */
[----:B------:R-:W-:Y:S01]  /*5100*/  MUFU.TANH R71, R43 ;  /* 0x0000002b00477308 */ /* 0x000fe20000002400 */
[--C-:B------:R-:W-:Y:S01]  /*5110*/  FFMA.FTZ R5, R4, c[0x0][0x23c], -R9.reuse ;  /* 0x00008f0004057a23 */ /* 0x100fe20000010809 */
[----:B------:R-:W-:Y:S02]  /*5120*/  MOV R4, R95 ;  /* 0x0000005f00047202 */ /* 0x000fe40000000f00 */
[----:B------:R-:W-:Y:S02]  /*5130*/  @!P0 FSEL R4, R95, -INF , !P1 ;  /* 0xff8000005f048808 */ /* 0x000fe40004800000 */
[----:B------:R-:W-:Y:S02]  /*5140*/  @!P0 ISETP.GE.AND P1, PT, R16, R10, PT ;  /* 0x0000000a1000820c */ /* 0x000fe40003f26270 */
[----:B------:R-:W-:Y:S01]  /*5150*/  @!P0 IADD3 R16, R0, 0x18, RZ ;  /* 0x0000001800108810 */ /* 0x000fe20007ffe0ff */
[--C-:B------:R-:W-:Y:S01]  /*5160*/  FFMA.FTZ R4, R4, c[0x0][0x23c], -R9.reuse ;  /* 0x00008f0004047a23 */ /* 0x100fe20000010809 */
[----:B------:R1:W-:Y:S10]  /*5170*/  MUFU.EX2 R151, R5 ;  /* 0x0000000500977308 */ /* 0x0003f40000000800 */
[----:B------:R2:W-:Y:S10]  /*5180*/  MUFU.EX2 R99, R4 ;  /* 0x0000000400637308 */ /* 0x0005f40000000800 */
[----:B------:R-:W-:Y:S01]  /*5190*/  MUFU.TANH R214, R39 ;  /* 0x0000002700d67308 */ /* 0x000fe20000002400 */
[----:B-1----:R-:W-:Y:S02]  /*51a0*/  MOV R5, R80 ;  /* 0x0000005000057202 */ /* 0x002fe40000000f00 */
[----:B------:R-:W-:Y:S02]  /*51b0*/  @!P0 FSEL R5, R80, -INF , !P1 ;  /* 0xff80000050058808 */ /* 0x000fe40004800000 */
[----:B------:R-:W-:Y:S05]  /*51c0*/  @!P0 ISETP.GE.AND P1, PT, R17, R10, PT ;  /* 0x0000000a1100820c */ /* 0x000fea0003f26270 */
[----:B------:R-:W-:Y:S01]  /*51d0*/  MUFU.TANH R70, R46 ;  /* 0x0000002e00467308 */ /* 0x000fe20000002400 */
[--C-:B------:R-:W-:Y:S01]  /*51e0*/  FFMA.FTZ R5, R5, c[0x0][0x23c], -R8.reuse ;  /* 0x00008f0005057a23 */ /* 0x100fe20000010808 */
[----:B------:R-:W-:Y:S02]  /*51f0*/  @!P0 IADD3 R17, R0, 0x19, RZ ;  /* 0x0000001900118810 */ /* 0x000fe40007ffe0ff */
[----:B--2---:R-:W-:Y:S02]  /*5200*/  MOV R4, R79 ;  /* 0x0000004f00047202 */ /* 0x004fe40000000f00 */
[----:B------:R-:W-:Y:S02]  /*5210*/  @!P0 FSEL R4, R79, -INF , !P1 ;  /* 0xff8000004f048808 */ /* 0x000fe40004800000 */
[----:B------:R-:W-:Y:S02]  /*5220*/  @!P0 ISETP.GE.AND P1, PT, R16, R11, PT ;  /* 0x0000000b1000820c */ /* 0x000fe40003f26270 */
[----:B------:R-:W-:Y:S01]  /*5230*/  MUFU.EX2 R84, R5 ;  /* 0x0000000500547308 */ /* 0x000fe20000000800 */
[--C-:B------:R-:W-:Y:S09]  /*5240*/  FFMA.FTZ R4, R4, c[0x0][0x23c], -R8.reuse ;  /* 0x00008f0004047a23 */ /* 0x100ff20000010808 */
[----:B------:R1:W-:Y:S10]  /*5250*/  MUFU.EX2 R83, R4 ;  /* 0x0000000400537308 */ /* 0x0003f40000000800 */
[----:B------:R-:W-:Y:S10]  /*5260*/  MUFU.TANH R235, R40 ;  /* 0x0000002800eb7308 */ /* 0x000ff40000002400 */
[----:B------:R-:W-:Y:S01]  /*5270*/  MUFU.TANH R234, R41 ;  /* 0x0000002900ea7308 */ /* 0x000fe20000002400 */
[----:B-1----:R-:W-:Y:S02]  /*5280*/  MOV R4, R251 ;  /* 0x000000fb00047202 */ /* 0x002fe40000000f00 */
[----:B------:R-:W-:Y:S02]  /*5290*/  @!P0 FSEL R4, R251, -INF , !P1 ;  /* 0xff800000fb048808 */ /* 0x000fe40004800000 */
[C---:B------:R-:W-:Y:S05]  /*52a0*/  @!P0 ISETP.GE.AND P1, PT, R17.reuse, R11, PT ;  /* 0x0000000b1100820c */ /* 0x040fea0003f26270 */
[----:B------:R-:W-:Y:S01]  /*52b0*/  MUFU.TANH R69, R47 ;  /* 0x0000002f00457308 */ /* 0x000fe20000002400 */
[--C-:B------:R-:W-:Y:S01]  /*52c0*/  FFMA.FTZ R5, R4, c[0x0][0x23c], -R9.reuse ;  /* 0x00008f0004057a23 */ /* 0x100fe20000010809 */
[----:B------:R-:W-:Y:S02]  /*52d0*/  MOV R4, R250 ;  /* 0x000000fa00047202 */ /* 0x000fe40000000f00 */
[----:B------:R-:W-:Y:S02]  /*52e0*/  @!P0 FSEL R4, R250, -INF , !P1 ;  /* 0xff800000fa048808 */ /* 0x000fe40004800000 */
[----:B------:R-:W-:Y:S04]  /*52f0*/  @!P0 ISETP.GE.AND P1, PT, R16, R10, PT ;  /* 0x0000000a1000820c */ /* 0x000fe80003f26270 */
[----:B------:R1:W-:Y:S10]  /*5300*/  MUFU.EX2 R98, R5 ;  /* 0x0000000500627308 */ /* 0x0003f40000000800 */
[----:B------:R-:W-:Y:S10]  /*5310*/  MUFU.TANH R224, R45 ;  /* 0x0000002d00e07308 */ /* 0x000ff40000002400 */
[----:B------:R-:W-:Y:S01]  /*5320*/  MUFU.TANH R194, R48 ;  /* 0x0000003000c27308 */ /* 0x000fe20000002400 */
[----:B-1----:R-:W-:Y:S01]  /*5330*/  FFMA.FTZ R5, R4, c[0x0][0x23c], -R9 ;  /* 0x00008f0004057a23 */ /* 0x002fe20000010809 */
[----:B------:R-:W-:Y:S02]  /*5340*/  MOV R4, R78 ;  /* 0x0000004e00047202 */ /* 0x000fe40000000f00 */
[----:B------:R-:W-:Y:S02]  /*5350*/  @!P0 FSEL R4, R78, -INF , !P1 ;  /* 0xff8000004e048808 */ /* 0x000fe40004800000 */
[----:B------:R-:W-:Y:S04]  /*5360*/  @!P0 ISETP.GE.AND P1, PT, R17, R10, PT ;  /* 0x0000000a1100820c */ /* 0x000fe80003f26270 */
[----:B------:R1:W-:Y:S10]  /*5370*/  MUFU.EX2 R97, R5 ;  /* 0x0000000500617308 */ /* 0x0003f40000000800 */
[----:B------:R-:W2:Y:S10]  /*5380*/  MUFU.TANH R193, R49 ;  /* 0x0000003100c17308 */ /* 0x000eb40000002400 */
[----:B------:R-:W2:Y:S01]  /*5390*/  MUFU.TANH R225, R44 ;  /* 0x0000002c00e17308 */ /* 0x000ea20000002400 */
[--C-:B-1----:R-:W-:Y:S01]  /*53a0*/  FFMA.FTZ R5, R4, c[0x0][0x23c], -R8.reuse ;  /* 0x00008f0004057a23 */ /* 0x102fe20000010808 */
[----:B------:R-:W-:Y:S02]  /*53b0*/  MOV R4, R77 ;  /* 0x0000004d00047202 */ /* 0x000fe40000000f00 */
[----:B------:R-:W-:Y:S02]  /*53c0*/  @!P0 FSEL R4, R77, -INF , !P1 ;  /* 0xff8000004d048808 */ /* 0x000fe40004800000 */
[-C--:B------:R-:W-:Y:S04]  /*53d0*/  @!P0 ISETP.GE.AND P1, PT, R16, R15.reuse, PT ;  /* 0x0000000f1000820c */ /* 0x080fe80003f26270 */
[----:B------:R-:W-:Y:S01]  /*53e0*/  MUFU.EX2 R82, R5 ;  /* 0x0000000500527308 */ /* 0x000fe20000000800 */
[----:B------:R-:W-:Y:S01]  /*53f0*/  FFMA.FTZ R4, R4, c[0x0][0x23c], -R8 ;  /* 0x00008f0004047a23 */ /* 0x000fe20000010808 */
[----:B------:R-:W-:Y:S02]  /*5400*/  @!P0 FSEL R18, R201, -INF , !P1 ;  /* 0xff800000c9128808 */ /* 0x000fe40004800000 */
[C---:B------:R-:W-:Y:S03]  /*5410*/  @!P0 ISETP.GE.AND P1, PT, R17.reuse, R15, PT ;  /* 0x0000000f1100820c */ /* 0x040fe60003f26270 */
[--C-:B------:R-:W-:Y:S01]  /*5420*/  FFMA.FTZ R19, R18, c[0x0][0x23c], -R13.reuse ;  /* 0x00008f0012137a23 */ /* 0x100fe2000001080d */
[----:B------:R-:W-:Y:S02]  /*5430*/  MOV R18, R168 ;  /* 0x000000a800127202 */ /* 0x000fe40000000f00 */
[----:B------:R1:W-:Y:S01]  /*5440*/  MUFU.EX2 R81, R4 ;  /* 0x0000000400517308 */ /* 0x0003e20000000800 */
[----:B------:R-:W-:Y:S02]  /*5450*/  @!P0 FSEL R18, R168, -INF , !P1 ;  /* 0xff800000a8128808 */ /* 0x000fe40004800000 */
[----:B------:R-:W-:Y:S02]  /*5460*/  @!P0 ISETP.GE.AND P1, PT, R16, R14, PT ;  /* 0x0000000e1000820c */ /* 0x000fe40003f26270 */
[----:B------:R-:W-:Y:S01]  /*5470*/  MOV R16, R218 ;  /* 0x000000da00107202 */ /* 0x000fe20000000f00 */
[--C-:B------:R-:W-:Y:S01]  /*5480*/  FFMA.FTZ R18, R18, c[0x0][0x23c], -R13.reuse ;  /* 0x00008f0012127a23 */ /* 0x100fe2000001080d */
[----:B------:R-:W-:Y:S02]  /*5490*/  @!P0 FSEL R16, R218, -INF , !P1 ;  /* 0xff800000da108808 */ /* 0x000fe40004800000 */
[----:B------:R-:W-:Y:S01]  /*54a0*/  @!P0 ISETP.GE.AND P1, PT, R17, R14, PT ;  /* 0x0000000e1100820c */ /* 0x000fe20003f26270 */
[----:B------:R2:W-:Y:S02]  /*54b0*/  MUFU.EX2 R205, R18 ;  /* 0x0000001200cd7308 */ /* 0x0005e40000000800 */
[--C-:B------:R-:W-:Y:S01]  /*54c0*/  FFMA.FTZ R17, R16, c[0x0][0x23c], -R12.reuse ;  /* 0x00008f0010117a23 */ /* 0x100fe2000001080c */
[----:B------:R-:W-:Y:S02]  /*54d0*/  MOV R16, R217 ;  /* 0x000000d900107202 */ /* 0x000fe40000000f00 */
[----:B------:R-:W-:Y:S05]  /*54e0*/  @!P0 FSEL R16, R217, -INF , !P1 ;  /* 0xff800000d9108808 */ /* 0x000fea0004800000 */
[--C-:B------:R-:W-:Y:S01]  /*54f0*/  FFMA.FTZ R16, R16, c[0x0][0x23c], -R12.reuse ;  /* 0x00008f0010107a23 */ /* 0x100fe2000001080c */
[----:B------:R3:W-:Y:S01]  /*5500*/  MUFU.EX2 R233, R17 ;  /* 0x0000001100e97308 */ /* 0x0007e20000000800 */
[----:B-1----:R-:W1:Y:S09]  /*5510*/  LDSM.16.M88.4 R4, [R149+0x6c00] ;  /* 0x006c00009504783b */ /* 0x002e720000000200 */
[----:B------:R4:W-:Y:S01]  /*5520*/  MUFU.EX2 R232, R16 ;  /* 0x0000001000e87308 */ /* 0x0009e20000000800 */
[----:B--2---:R-:W-:Y:S09]  /*5530*/  MOV R18, R166 ;  /* 0x000000a600127202 */ /* 0x004ff20000000f00 */
[----:B------:R2:W-:Y:S01]  /*5540*/  MUFU.EX2 R210, R19 ;  /* 0x0000001300d27308 */ /* 0x0005e20000000800 */
[C---:B---3--:R-:W-:Y:S09]  /*5550*/  @!P0 IADD3 R17, R0.reuse, 0x21, RZ ;  /* 0x0000002100118810 */ /* 0x048ff20007ffe0ff */
[----:B------:R-:W3:Y:S01]  /*5560*/  MUFU.TANH R204, R50 ;  /* 0x0000003200cc7308 */ /* 0x000ee20000002400 */
[----:B----4-:R-:W-:Y:S04]  /*5570*/  @!P0 IADD3 R16, R0, 0x20, RZ ;  /* 0x0000002000108810 */ /* 0x010fe80007ffe0ff */
[-C--:B------:R-:W-:Y:S05]  /*5580*/  @!P0 ISETP.GE.AND P1, PT, R16, R15.reuse, PT ;  /* 0x0000000f1000820c */ /* 0x080fea0003f26270 */
[----:B------:R-:W4:Y:S01]  /*5590*/  MUFU.TANH R202, R51 ;  /* 0x0000003300ca7308 */ /* 0x000f220000002400 */
[----:B------:R-:W-:Y:S01]  /*55a0*/  @!P0 FSEL R18, R166, -INF , !P1 ;  /* 0xff800000a6128808 */ /* 0x000fe20004800000 */
[-C--:B-1----:R-:W-:Y:S01]  /*55b0*/  HMMA.16816.F32.BF16 R52, R104, R4.reuse, R52 ;  /* 0x000000046834723c */ /* 0x082fe20000041834 */
[----:B------:R-:W-:Y:S03]  /*55c0*/  @!P0 ISETP.GE.AND P1, PT, R17, R15, PT ;  /* 0x0000000f1100820c */ /* 0x000fe60003f26270 */
[--C-:B--2---:R-:W-:Y:S01]  /*55d0*/  FFMA.FTZ R19, R18, c[0x0][0x23c], -R13.reuse ;  /* 0x00008f0012137a23 */ /* 0x104fe2000001080d */
[----:B------:R-:W-:Y:S02]  /*55e0*/  MOV R18, R165 ;  /* 0x000000a500127202 */ /* 0x000fe40000000f00 */
[----:B------:R-:W-:Y:S01]  /*55f0*/  @!P0 FSEL R18, R165, -INF , !P1 ;  /* 0xff800000a5128808 */ /* 0x000fe20004800000 */
[C---:B------:R-:W-:Y:S01]  /*5600*/  HMMA.16816.F32.BF16 R56, R112.reuse, R4, R56 ;  /* 0x000000047038723c */ /* 0x040fe20000041838 */
[----:B------:R-:W-:Y:S01]  /*5610*/  MUFU.EX2 R203, R19 ;  /* 0x0000001300cb7308 */ /* 0x000fe20000000800 */
[----:B------:R-:W-:Y:S05]  /*5620*/  @!P0 ISETP.GE.AND P1, PT, R16, R14, PT ;  /* 0x0000000e1000820c */ /* 0x000fea0003f26270 */
[----:B------:R-:W-:Y:S01]  /*5630*/  FFMA.FTZ R5, R18, c[0x0][0x23c], -R13 ;  /* 0x00008f0012057a23 */ /* 0x000fe2000001080d */
[----:B------:R-:W-:Y:S01]  /*5640*/  MOV R4, R216 ;  /* 0x000000d800047202 */ /* 0x000fe20000000f00 */
[-C--:B------:R-:W-:Y:S02]  /*5650*/  HMMA.16816.F32.BF16 R60, R112, R6.reuse, R60 ;  /* 0x00000006703c723c */ /* 0x080fe4000004183c */
[----:B------:R1:W-:Y:S01]  /*5660*/  MUFU.EX2 R167, R5 ;  /* 0x0000000500a77308 */ /* 0x0003e20000000800 */
[----:B------:R-:W-:Y:S02]  /*5670*/  @!P0 FSEL R4, R216, -INF , !P1 ;  /* 0xff800000d8048808 */ /* 0x000fe40004800000 */
[----:B------:R-:W-:Y:S02]  /*5680*/  @!P0 ISETP.GE.AND P1, PT, R17, R14, PT ;  /* 0x0000000e1100820c */ /* 0x000fe40003f26270 */
[----:B------:R-:W-:Y:S01]  /*5690*/  FMUL.FTZ R52, R52, c[0x0][0x2ec] ;  /* 0x0000bb0034347a20 */ /* 0x000fe20000410000 */
[----:B------:R-:W-:Y:S01]  /*56a0*/  HMMA.16816.F32.BF16 R64, R104, R6, R64 ;  /* 0x000000066840723c */ /* 0x000fe20000041840 */
[----:B------:R-:W-:Y:S03]  /*56b0*/  FMUL.FTZ R53, R53, c[0x0][0x2ec] ;  /* 0x0000bb0035357a20 */ /* 0x000fe60000410000 */
[----:B------:R-:W-:Y:S01]  /*56c0*/  FMUL.FTZ R54, R54, c[0x0][0x2ec] ;  /* 0x0000bb0036367a20 */ /* 0x000fe20000410000 */
[----:B------:R-:W2:Y:S01]  /*56d0*/  MUFU.TANH R188, R52 ;  /* 0x0000003400bc7308 */ /* 0x000ea20000002400 */
[----:B------:R-:W-:Y:S01]  /*56e0*/  FMUL.FTZ R55, R55, c[0x0][0x2ec] ;  /* 0x0000bb0037377a20 */ /* 0x000fe20000410000 */
[----:B------:R-:W-:Y:S01]  /*56f0*/  MOV R6, R193 ;  /* 0x000000c100067202 */ /* 0x000fe20000000f00 */
[----:B------:R-:W-:Y:S04]  /*5700*/  FMUL.FTZ R57, R57, c[0x0][0x2ec] ;  /* 0x0000bb0039397a20 */ /* 0x000fe80000410000 */
        /* <DEDUP_REMOVED lines=9> */
[----:B------:R-:W-:Y:S01]  /*57a0*/  @!P0 ISETP.GE.AND P1, PT, R16, R11, PT ;  /* 0x0000000b1000820c */ /* 0x000fe20003f26270 */
[----:B------:R-:W-:Y:S01]  /*57b0*/  FMUL.FTZ R62, R62, c[0x0][0x2ec] ;  /* 0x0000bb003e3e7a20 */ /* 0x000fe20000410000 */
[----:B------:R-:W-:Y:S01]  /*57c0*/  MUFU.TANH R212, R60 ;  /* 0x0000003c00d47308 */ /* 0x000fe20000002400 */
[----:B------:R-:W-:Y:S02]  /*57d0*/  FFMA.FTZ R4, R4, c[0x0][0x23c], -R12 ;  /* 0x00008f0004047a23 */ /* 0x000fe4000001080c */
[----:B------:R-:W-:Y:S02]  /*57e0*/  FMUL.FTZ R64, R64, c[0x0][0x2ec] ;  /* 0x0000bb0040407a20 */ /* 0x000fe40000410000 */
[----:B------:R-:W-:Y:S02]  /*57f0*/  FMUL.FTZ R65, R65, c[0x0][0x2ec] ;  /* 0x0000bb0041417a20 */ /* 0x000fe40000410000 */
[----:B------:R-:W-:Y:S02]  /*5800*/  FMUL.FTZ R66, R66, c[0x0][0x2ec] ;  /* 0x0000bb0042427a20 */ /* 0x000fe40000410000 */
[----:B------:R-:W-:Y:S01]  /*5810*/  FMUL.FTZ R67, R67, c[0x0][0x2ec] ;  /* 0x0000bb0043437a20 */ /* 0x000fe20000410000 */
[----:B------:R1:W-:Y:S01]  /*5820*/  MUFU.EX2 R221, R4 ;  /* 0x0000000400dd7308 */ /* 0x0003e20000000800 */
[----:B------:R-:W-:Y:S09]  /*5830*/  FMUL.FTZ R63, R63, c[0x0][0x2ec] ;  /* 0x0000bb003f3f7a20 */ /* 0x000ff20000410000 */
[----:B------:R2:W-:Y:S10]  /*5840*/  MUFU.EX2 R223, R5 ;  /* 0x0000000500df7308 */ /* 0x0005f40000000800 */
[----:B------:R-:W3:Y:S01]  /*5850*/  MUFU.TANH R183, R53 ;  /* 0x0000003500b77308 */ /* 0x000ee20000002400 */
[----:B-1----:R-:W-:Y:S02]  /*5860*/  MOV R4, R235 ;  /* 0x000000eb00047202 */ /* 0x002fe40000000f00 */
[----:B------:R-:W-:Y:S02]  /*5870*/  @!P0 FSEL R4, R235, -INF , !P1 ;  /* 0xff800000eb048808 */ /* 0x000fe40004800000 */
[----:B------:R-:W-:Y:S05]  /*5880*/  @!P0 ISETP.GE.AND P1, PT, R17, R11, PT ;  /* 0x0000000b1100820c */ /* 0x000fea0003f26270 */
[----:B------:R-:W-:Y:S01]  /*5890*/  MUFU.TANH R211, R61 ;  /* 0x0000003d00d37308 */ /* 0x000fe20000002400 */
[--C-:B--2---:R-:W-:Y:S01]  /*58a0*/  FFMA.FTZ R5, R4, c[0x0][0x23c], -R9.reuse ;  /* 0x00008f0004057a23 */ /* 0x104fe20000010809 */
[----:B------:R-:W-:Y:S02]  /*58b0*/  MOV R4, R234 ;  /* 0x000000ea00047202 */ /* 0x000fe40000000f00 */
[----:B------:R-:W-:Y:S02]  /*58c0*/  @!P0 FSEL R4, R234, -INF , !P1 ;  /* 0xff800000ea048808 */ /* 0x000fe40004800000 */
[----:B------:R-:W-:Y:S04]  /*58d0*/  @!P0 ISETP.GE.AND P1, PT, R16, R10, PT ;  /* 0x0000000a1000820c */ /* 0x000fe80003f26270 */
[----:B------:R1:W-:Y:S01]  /*58e0*/  MUFU.EX2 R94, R5 ;  /* 0x00000005005e7308 */ /* 0x0003e20000000800 */
[----:B------:R-:W-:Y:S04]  /*58f0*/  @!P0 IADD3 R16, R0, 0x29, RZ ;  /* 0x0000002900108810 */ /* 0x000fe80007ffe0ff */
[----:B------:R-:W-:Y:S04]  /*5900*/  @!P0 ISETP.GE.AND P2, PT, R16, R15, PT ;  /* 0x0000000f1000820c */ /* 0x000fe80003f46270 */
[----:B------:R-:W-:Y:S01]  /*5910*/  @!P0 FSEL R6, R193, -INF , !P2 ;  /* 0xff800000c1068808 */ /* 0x000fe20005000000 */
[----:B------:R-:W-:Y:S10]  /*5920*/  MUFU.TANH R227, R62 ;  /* 0x0000003e00e37308 */ /* 0x000ff40000002400 */
[----:B------:R-:W-:Y:S01]  /*5930*/  MUFU.TANH R112, R64 ;  /* 0x0000004000707308 */ /* 0x000fe20000002400 */
[--C-:B-1----:R-:W-:Y:S01]  /*5940*/  FFMA.FTZ R5, R4, c[0x0][0x23c], -R9.reuse ;  /* 0x00008f0004057a23 */ /* 0x102fe20000010809 */
[----:B------:R-:W-:Y:S02]  /*5950*/  MOV R4, R72 ;  /* 0x0000004800047202 */ /* 0x000fe40000000f00 */
[----:B------:R-:W-:Y:S02]  /*5960*/  @!P0 FSEL R4, R72, -INF , !P1 ;  /* 0xff80000048048808 */ /* 0x000fe40004800000 */
[----:B------:R-:W-:Y:S04]  /*5970*/  @!P0 ISETP.GE.AND P1, PT, R17, R10, PT ;  /* 0x0000000a1100820c */ /* 0x000fe80003f26270 */
[----:B------:R1:W-:Y:S01]  /*5980*/  MUFU.EX2 R93, R5 ;  /* 0x00000005005d7308 */ /* 0x0003e20000000800 */
[----:B------:R-:W-:Y:S09]  /*5990*/  @!P0 IADD3 R17, R0, 0x28, RZ ;  /* 0x0000002800118810 */ /* 0x000ff20007ffe0ff */
[----:B------:R-:W-:Y:S10]  /*59a0*/  MUFU.TANH R111, R65 ;  /* 0x00000041006f7308 */ /* 0x000ff40000002400 */
[----:B------:R-:W-:Y:S01]  /*59b0*/  MUFU.TANH R191, R66 ;  /* 0x0000004200bf7308 */ /* 0x000fe20000002400 */
[--C-:B-1----:R-:W-:Y:S01]  /*59c0*/  FFMA.FTZ R5, R4, c[0x0][0x23c], -R8.reuse ;  /* 0x00008f0004057a23 */ /* 0x102fe20000010808 */
[----:B------:R-:W-:Y:S02]  /*59d0*/  MOV R4, R71 ;  /* 0x0000004700047202 */ /* 0x000fe40000000f00 */
[----:B------:R-:W-:Y:S02]  /*59e0*/  @!P0 FSEL R4, R71, -INF , !P1 ;  /* 0xff80000047048808 */ /* 0x000fe40004800000 */
[----:B------:R-:W-:Y:S04]  /*59f0*/  @!P0 ISETP.GE.AND P1, PT, R17, R11, PT ;  /* 0x0000000b1100820c */ /* 0x000fe80003f26270 */
[----:B------:R-:W-:Y:S01]  /*5a00*/  MUFU.EX2 R76, R5 ;  /* 0x00000005004c7308 */ /* 0x000fe20000000800 */
[--C-:B------:R-:W-:Y:S09]  /*5a10*/  FFMA.FTZ R4, R4, c[0x0][0x23c], -R8.reuse ;  /* 0x00008f0004047a23 */ /* 0x100ff20000010808 */
[----:B------:R1:W-:Y:S10]  /*5a20*/  MUFU.EX2 R75, R4 ;  /* 0x00000004004b7308 */ /* 0x0003f40000000800 */
[----:B------:R-:W2:Y:S10]  /*5a30*/  MUFU.TANH R200, R54 ;  /* 0x0000003600c87308 */ /* 0x000eb40000002400 */
        /* <DEDUP_REMOVED lines=8> */
[----:B------:R-:W-:Y:S04]  /*5ac0*/  @!P0 ISETP.GE.AND P1, PT, R17, R10, PT ;  /* 0x0000000a1100820c */ /* 0x000fe80003f26270 */
[----:B------:R1:W-:Y:S10]  /*5ad0*/  MUFU.EX2 R249, R5 ;  /* 0x0000000500f97308 */ /* 0x0003f40000000800 */
[----:B------:R-:W-:Y:S10]  /*5ae0*/  MUFU.TANH R226, R63 ;  /* 0x0000003f00e27308 */ /* 0x000ff40000002400 */
[----:B------:R-:W2:Y:S01]  /*5af0*/  MUFU.TANH R215, R56 ;  /* 0x0000003800d77308 */ /* 0x000ea20000002400 */
        /* <DEDUP_REMOVED lines=11> */
[----:B------:R1:W-:Y:S01]  /*5bb0*/  MUFU.EX2 R74, R5 ;  /* 0x00000005004a7308 */ /* 0x0003e20000000800 */
[----:B------:R-:W-:Y:S09]  /*5bc0*/  FFMA.FTZ R4, R4, c[0x0][0x23c], -R8 ;  /* 0x00008f0004047a23 */ /* 0x000ff20000010808 */
[----:B------:R2:W-:Y:S01]  /*5bd0*/  MUFU.EX2 R73, R4 ;  /* 0x0000000400497308 */ /* 0x0005e20000000800 */
[----:B-1----:R-:W-:Y:S02]  /*5be0*/  MOV R5, R194 ;  /* 0x000000c200057202 */ /* 0x002fe40000000f00 */
[----:B------:R-:W-:Y:S05]  /*5bf0*/  @!P0 FSEL R5, R194, -INF , !P1 ;  /* 0xff800000c2058808 */ /* 0x000fea0004800000 */
[--C-:B------:R-:W-:Y:S01]  /*5c00*/  FFMA.FTZ R7, R5, c[0x0][0x23c], -R13.reuse ;  /* 0x00008f0005077a23 */ /* 0x100fe2000001080d */
[----:B--2---:R-:W-:Y:S03]  /*5c10*/  IADD3 R4, P1, R3, UR13, RZ ;  /* 0x0000000d03047c10 */ /* 0x004fe6000ff3e0ff */
[----:B------:R1:W-:Y:S01]  /*5c20*/  MUFU.EX2 R192, R7 ;  /* 0x0000000700c07308 */ /* 0x0003e20000000800 */
[----:B------:R-:W-:Y:S02]  /*5c30*/  IADD3.X R5, R2, UR12, RZ, P1, !PT ;  /* 0x0000000c02057c10 */ /* 0x000fe40008ffe4ff */
[----:B------:R-:W-:Y:S03]  /*5c40*/  @!P0 ISETP.GE.AND P1, PT, R17, R14, PT ;  /* 0x0000000e1100820c */ /* 0x000fe60003f26270 */
[----:B------:R2:W2:Y:S04]  /*5c50*/  LDG.E R110, [R4.64] ;  /* 0x00000022046e7981 */ /* 0x0004a8000c1e1900 */
[----:B------:R2:W2:Y:S04]  /*5c60*/  LDG.E R109, [R4.64+0x20] ;  /* 0x00002022046d7981 */ /* 0x0004a8000c1e1900 */
[----:B------:R2:W2:Y:S01]  /*5c70*/  LDG.E R108, [R4.64+0x100] ;  /* 0x00010022046c7981 */ /* 0x0004a2000c1e1900 */
[--C-:B-1----:R-:W-:Y:S01]  /*5c80*/  FFMA.FTZ R7, R6, c[0x0][0x23c], -R13.reuse ;  /* 0x00008f0006077a23 */ /* 0x102fe2000001080d */
[----:B---3--:R-:W-:Y:S02]  /*5c90*/  MOV R6, R204 ;  /* 0x000000cc00067202 */ /* 0x008fe40000000f00 */
[----:B------:R-:W-:Y:S01]  /*5ca0*/  @!P0 FSEL R6, R204, -INF , !P1 ;  /* 0xff800000cc068808 */ /* 0x000fe20004800000 */
[----:B------:R4:W1:Y:S01]  /*5cb0*/  MUFU.EX2 R189, R7 ;  /* 0x0000000700bd7308 */ /* 0x0008620000000800 */
[----:B------:R-:W-:Y:S03]  /*5cc0*/  @!P0 ISETP.GE.AND P1, PT, R16, R14, PT ;  /* 0x0000000e1000820c */ /* 0x000fe60003f26270 */
[--C-:B------:R-:W-:Y:S01]  /*5cd0*/  FFMA.FTZ R16, R6, c[0x0][0x23c], -R12.reuse ;  /* 0x00008f0006107a23 */ /* 0x100fe2000001080c */
[----:B------:R-:W-:Y:S05]  /*5ce0*/  @!P0 IADD3 R6, R0, 0x30, RZ ;  /* 0x0000003000068810 */ /* 0x000fea0007ffe0ff */
[----:B------:R3:W-:Y:S01]  /*5cf0*/  MUFU.EX2 R209, R16 ;  /* 0x0000001000d17308 */ /* 0x0007e20000000800 */
[----:B----4-:R-:W-:Y:S02]  /*5d00*/  MOV R7, R202 ;  /* 0x000000ca00077202 */ /* 0x010fe40000000f00 */
[----:B------:R-:W-:Y:S02]  /*5d10*/  @!P0 FSEL R7, R202, -INF , !P1 ;  /* 0xff800000ca078808 */ /* 0x000fe40004800000 */
[-C--:B------:R-:W-:Y:S03]  /*5d20*/  @!P0 ISETP.GE.AND P1, PT, R6, R15.reuse, PT ;  /* 0x0000000f0600820c */ /* 0x080fe60003f26270 */
[--C-:B------:R-:W-:Y:S01]  /*5d30*/  FFMA.FTZ R17, R7, c[0x0][0x23c], -R12.reuse ;  /* 0x00008f0007117a23 */ /* 0x100fe2000001080c */
[----:B------:R-:W-:Y:S02]  /*5d40*/  @!P0 IADD3 R7, R0, 0x31, RZ ;  /* 0x0000003100078810 */ /* 0x000fe40007ffe0ff */
[----:B---3--:R-:W-:Y:S01]  /*5d50*/  MOV R16, R188 ;  /* 0x000000bc00107202 */ /* 0x008fe20000000f00 */
[----:B------:R3:W4:Y:S01]  /*5d60*/  MUFU.EX2 R208, R17 ;  /* 0x0000001100d07308 */ /* 0x0007220000000800 */
[----:B------:R-:W-:Y:S02]  /*5d70*/  @!P0 FSEL R16, R188, -INF , !P1 ;  /* 0xff800000bc108808 */ /* 0x000fe40004800000 */
[----:B------:R-:W-:Y:S03]  /*5d80*/  @!P0 ISETP.GE.AND P1, PT, R7, R15, PT ;  /* 0x0000000f0700820c */ /* 0x000fe60003f26270 */
[--C-:B---3--:R-:W-:Y:S01]  /*5d90*/  FFMA.FTZ R17, R16, c[0x0][0x23c], -R13.reuse ;  /* 0x00008f0010117a23 */ /* 0x108fe2000001080d */
[----:B------:R-:W-:Y:S02]  /*5da0*/  MOV R16, R183 ;  /* 0x000000b700107202 */ /* 0x000fe40000000f00 */
[----:B------:R-:W-:Y:S01]  /*5db0*/  @!P0 FSEL R16, R183, -INF , !P1 ;  /* 0xff800000b7108808 */ /* 0x000fe20004800000 */
[----:B------:R3:W-:Y:S01]  /*5dc0*/  MUFU.EX2 R163, R17 ;  /* 0x0000001100a37308 */ /* 0x0007e20000000800 */
[----:B------:R-:W-:Y:S03]  /*5dd0*/  @!P0 ISETP.GE.AND P1, PT, R6, R14, PT ;  /* 0x0000000e0600820c */ /* 0x000fe60003f26270 */
[----:B---3--:R-:W-:Y:S01]  /*5de0*/  FFMA.FTZ R17, R16, c[0x0][0x23c], -R13 ;  /* 0x00008f0010117a23 */ /* 0x008fe2000001080d */
[----:B------:R-:W-:Y:S02]  /*5df0*/  MOV R16, R200 ;  /* 0x000000c800107202 */ /* 0x000fe40000000f00 */
[----:B------:R-:W-:Y:S03]  /*5e00*/  @!P0 FSEL R16, R200, -INF , !P1 ;  /* 0xff800000c8108808 */ /* 0x000fe60004800000 */
[----:B------:R3:W-:Y:S01]  /*5e10*/  MUFU.EX2 R115, R17 ;  /* 0x0000001100737308 */ /* 0x0007e20000000800 */
[----:B------:R-:W-:Y:S01]  /*5e20*/  @!P0 ISETP.GE.AND P1, PT, R7, R14, PT ;  /* 0x0000000e0700820c */ /* 0x000fe20003f26270 */
[--C-:B---3--:R-:W-:Y:S01]  /*5e30*/  FFMA.FTZ R17, R16, c[0x0][0x23c], -R12.reuse ;  /* 0x00008f0010117a23 */ /* 0x108fe2000001080c */
[----:B------:R-:W-:Y:S02]  /*5e40*/  MOV R16, R199 ;  /* 0x000000c700107202 */ /* 0x000fe40000000f00 */
[----:B------:R-:W-:Y:S05]  /*5e50*/  @!P0 FSEL R16, R199, -INF , !P1 ;  /* 0xff800000c7108808 */ /* 0x000fea0004800000 */
[----:B------:R3:W-:Y:S01]  /*5e60*/  MUFU.EX2 R207, R17 ;  /* 0x0000001100cf7308 */ /* 0x0007e20000000800 */
[----:B------:R-:W-:Y:S01]  /*5e70*/  @!P0 ISETP.GE.AND P1, PT, R6, R11, PT ;  /* 0x0000000b0600820c */ /* 0x000fe20003f26270 */
[----:B---3--:R-:W-:Y:S01]  /*5e80*/  FFMA.FTZ R17, R16, c[0x0][0x23c], -R12 ;  /* 0x00008f0010117a23 */ /* 0x008fe2000001080c */
[----:B------:R-:W-:Y:S02]  /*5e90*/  MOV R16, R215 ;  /* 0x000000d700107202 */ /* 0x000fe40000000f00 */
[----:B------:R-:W-:Y:S05]  /*5ea0*/  @!P0 FSEL R16, R215, -INF , !P1 ;  /* 0xff800000d7108808 */ /* 0x000fea0004800000 */
[----:B------:R3:W1:Y:S01]  /*5eb0*/  MUFU.EX2 R206, R17 ;  /* 0x0000001100ce7308 */ /* 0x0006620000000800 */
[----:B------:R-:W-:Y:S01]  /*5ec0*/  @!P0 ISETP.GE.AND P1, PT, R7, R11, PT ;  /* 0x0000000b0700820c */ /* 0x000fe20003f26270 */
[--C-:B---3--:R-:W-:Y:S01]  /*5ed0*/  FFMA.FTZ R17, R16, c[0x0][0x23c], -R9.reuse ;  /* 0x00008f0010117a23 */ /* 0x108fe20000010809 */
[----:B------:R-:W-:Y:S02]  /*5ee0*/  MOV R16, R213 ;  /* 0x000000d500107202 */ /* 0x000fe40000000f00 */
[----:B------:R-:W-:Y:S05]  /*5ef0*/  @!P0 FSEL R16, R213, -INF , !P1 ;  /* 0xff800000d5108808 */ /* 0x000fea0004800000 */
[----:B------:R-:W-:Y:S01]  /*5f00*/  MUFU.EX2 R243, R17 ;  /* 0x0000001100f37308 */ /* 0x000fe20000000800 */
[-C--:B------:R-:W-:Y:S02]  /*5f10*/  @!P0 ISETP.GE.AND P1, PT, R6, R10.reuse, PT ;  /* 0x0000000a0600820c */ /* 0x080fe40003f26270 */
[----:B------:R-:W-:Y:S01]  /*5f20*/  MOV R6, R239 ;  /* 0x000000ef00067202 */ /* 0x000fe20000000f00 */
[--C-:B------:R-:W-:Y:S01]  /*5f30*/  FFMA.FTZ R16, R16, c[0x0][0x23c], -R9.reuse ;  /* 0x00008f0010107a23 */ /* 0x100fe20000010809 */
[----:B------:R-:W-:Y:S02]  /*5f40*/  @!P0 FSEL R6, R239, -INF , !P1 ;  /* 0xff800000ef068808 */ /* 0x000fe40004800000 */
[----:B------:R-:W-:Y:S02]  /*5f50*/  @!P0 ISETP.GE.AND P1, PT, R7, R10, PT ;  /* 0x0000000a0700820c */ /* 0x000fe40003f26270 */
[----:B------:R-:W-:Y:S01]  /*5f60*/  MOV R7, R238 ;  /* 0x000000ee00077202 */ /* 0x000fe20000000f00 */
[----:B------:R3:W-:Y:S01]  /*5f70*/  MUFU.EX2 R237, R16 ;  /* 0x0000001000ed7308 */ /* 0x0007e20000000800 */
[----:B------:R-:W-:Y:S05]  /*5f80*/  @!P0 FSEL R7, R238, -INF , !P1 ;  /* 0xff800000ee078808 */ /* 0x000fea0004800000 */
[--C-:B------:R-:W-:Y:S04]  /*5f90*/  FFMA.FTZ R7, R7, c[0x0][0x23c], -R8.reuse ;  /* 0x00008f0007077a23 */ /* 0x100fe80000010808 */
[----:B------:R1:W-:Y:S01]  /*5fa0*/  MUFU.EX2 R3, R7 ;  /* 0x0000000700037308 */ /* 0x0003e20000000800 */
[--C-:B---3--:R-:W-:Y:S01]  /*5fb0*/  FFMA.FTZ R16, R6, c[0x0][0x23c], -R8.reuse ;  /* 0x00008f0006107a23 */ /* 0x108fe20000010808 */
[C---:B------:R-:W-:Y:S02]  /*5fc0*/  @!P0 IADD3 R6, R0.reuse, 0x38, RZ ;  /* 0x0000003800068810 */ /* 0x040fe40007ffe0ff */
[----:B------:R-:W-:Y:S06]  /*5fd0*/  @!P0 IADD3 R0, R0, 0x39, RZ ;  /* 0x0000003900008810 */ /* 0x000fec0007ffe0ff */
[----:B------:R3:W-:Y:S01]  /*5fe0*/  MUFU.EX2 R68, R16 ;  /* 0x0000001000447308 */ /* 0x0007e20000000800 */
[C---:B------:R-:W-:Y:S02]  /*5ff0*/  @!P0 ISETP.GE.AND P1, PT, R6.reuse, R11, PT ;  /* 0x0000000b0600820c */ /* 0x040fe40003f26270 */
[C---:B------:R-:W-:Y:S02]  /*6000*/  @!P0 ISETP.GE.AND P5, PT, R6.reuse, R15, PT ;  /* 0x0000000f0600820c */ /* 0x040fe40003fa6270 */
[-C--:B------:R-:W-:Y:S02]  /*6010*/  @!P0 ISETP.GE.AND P3, PT, R6, R14.reuse, PT ;  /* 0x0000000e0600820c */ /* 0x080fe40003f66270 */
[----:B-1----:R-:W-:Y:S02]  /*6020*/  MOV R7, R211 ;  /* 0x000000d300077202 */ /* 0x002fe40000000f00 */
[C---:B------:R-:W-:Y:S02]  /*6030*/  @!P0 ISETP.GE.AND P4, PT, R0.reuse, R15, PT ;  /* 0x0000000f0000820c */ /* 0x040fe40003f86270 */
[----:B------:R-:W-:Y:S02]  /*6040*/  @!P0 ISETP.GE.AND P2, PT, R0, R14, PT ;  /* 0x0000000e0000820c */ /* 0x000fe40003f46270 */
[----:B---3--:R-:W-:Y:S02]  /*6050*/  MOV R16, R212 ;  /* 0x000000d400107202 */ /* 0x008fe40000000f00 */
[----:B------:R-:W-:Y:S02]  /*6060*/  @!P0 FSEL R16, R212, -INF , !P1 ;  /* 0xff800000d4108808 */ /* 0x000fe40004800000 */
[----:B------:R-:W-:Y:S03]  /*6070*/  @!P0 ISETP.GE.AND P1, PT, R0, R11, PT ;  /* 0x0000000b0000820c */ /* 0x000fe60003f26270 */
[--C-:B------:R-:W-:Y:S01]  /*6080*/  FFMA.FTZ R11, R16, c[0x0][0x23c], -R9.reuse ;  /* 0x00008f00100b7a23 */ /* 0x100fe20000010809 */
[----:B------:R-:W-:Y:S02]  /*6090*/  @!P0 FSEL R7, R211, -INF , !P1 ;  /* 0xff800000d3078808 */ /* 0x000fe40004800000 */
[----:B------:R-:W-:Y:S01]  /*60a0*/  @!P0 ISETP.GE.AND P1, PT, R6, R10, PT ;  /* 0x0000000a0600820c */ /* 0x000fe20003f26270 */
[----:B------:R1:W-:Y:S01]  /*60b0*/  MUFU.EX2 R230, R11 ;  /* 0x0000000b00e67308 */ /* 0x0003e20000000800 */
[----:B------:R-:W-:Y:S01]  /*60c0*/  F2FP.BF16.PACK_AB R6, R187, R222 ;  /* 0x000000debb06723e */ /* 0x000fe200000010ff */
[----:B------:R-:W-:Y:S01]  /*60d0*/  FFMA.FTZ R9, R7, c[0x0][0x23c], -R9 ;  /* 0x00008f0007097a23 */ /* 0x000fe20000010809 */
[----:B------:R-:W-:Y:S03]  /*60e0*/  F2FP.BF16.PACK_AB R7, R244, R245 ;  /* 0x000000f5f407723e */ /* 0x000fe600000010ff */
[----:B------:R3:W-:Y:S04]  /*60f0*/  STS [R182+0x10400], R6 ;  /* 0x01040006b6007388 */ /* 0x0007e80000000800 */
[----:B------:R4:W-:Y:S01]  /*6100*/  STS [R182+0x10000], R7 ;  /* 0x01000007b6007388 */ /* 0x0009e20000000800 */
[----:B------:R4:W-:Y:S01]  /*6110*/  MUFU.EX2 R229, R9 ;  /* 0x0000000900e57308 */ /* 0x0009e20000000800 */
[----:B-1----:R-:W-:Y:S02]  /*6120*/  MOV R11, R227 ;  /* 0x000000e3000b7202 */ /* 0x002fe40000000f00 */
[----:B------:R-:W-:Y:S02]  /*6130*/  @!P0 FSEL R11, R227, -INF , !P1 ;  /* 0xff800000e30b8808 */ /* 0x000fe40004800000 */
[----:B------:R-:W-:Y:S02]  /*6140*/  @!P0 ISETP.GE.AND P1, PT, R0, R10, PT ;  /* 0x0000000a0000820c */ /* 0x000fe40003f26270 */
[----:B------:R-:W-:Y:S01]  /*6150*/  F2FP.BF16.PACK_AB R0, R228, R231 ;  /* 0x000000e7e400723e */ /* 0x000fe200000010ff */
[----:B------:R-:W-:Y:S01]  /*6160*/  FFMA.FTZ R10, R11, c[0x0][0x23c], -R8 ;  /* 0x00008f000b0a7a23 */ /* 0x000fe20000010808 */
[----:B---3--:R-:W-:Y:S03]  /*6170*/  F2FP.BF16.PACK_AB R6, R91, R92 ;  /* 0x0000005c5b06723e */ /* 0x008fe600000010ff */
[----:B------:R1:W-:Y:S01]  /*6180*/  STS [R180+0x10000], R0 ;  /* 0x01000000b4007388 */ /* 0x0003e20000000800 */
[----:B----4-:R-:W-:Y:S01]  /*6190*/  F2FP.BF16.PACK_AB R7, R161, R162 ;  /* 0x000000a2a107723e */ /* 0x010fe200000010ff */
[----:B------:R3:W-:Y:S01]  /*61a0*/  MUFU.EX2 R2, R10 ;  /* 0x0000000a00027308 */ /* 0x0007e20000000800 */
[----:B------:R-:W-:Y:S02]  /*61b0*/  MOV R9, R112 ;  /* 0x0000007000097202 */ /* 0x000fe40000000f00 */
[----:B------:R-:W-:Y:S05]  /*61c0*/  @!P0 FSEL R9, R112, -INF , !P5 ;  /* 0xff80000070098808 */ /* 0x000fea0006800000 */
[--C-:B------:R-:W-:Y:S04]  /*61d0*/  FFMA.FTZ R9, R9, c[0x0][0x23c], -R13.reuse ;  /* 0x00008f0009097a23 */ /* 0x100fe8000001080d */
[----:B------:R4:W-:Y:S01]  /*61e0*/  MUFU.EX2 R114, R9 ;  /* 0x0000000900727308 */ /* 0x0009e20000000800 */
[----:B-1----:R-:W-:Y:S02]  /*61f0*/  F2FP.BF16.PACK_AB R0, R185, R186 ;  /* 0x000000bab900723e */ /* 0x002fe400000010ff */
[----:B---3--:R-:W-:Y:S02]  /*6200*/  MOV R10, R111 ;  /* 0x0000006f000a7202 */ /* 0x008fe40000000f00 */
[----:B------:R-:W-:Y:S01]  /*6210*/  @!P0 FSEL R10, R111, -INF , !P4 ;  /* 0xff8000006f0a8808 */ /* 0x000fe20006000000 */
[----:B------:R1:W-:Y:S04]  /*6220*/  STS [R180+0x10400], R0 ;  /* 0x01040000b4007388 */ /* 0x0003e80000000800 */
[----:B------:R-:W-:Y:S01]  /*6230*/  FFMA.FTZ R13, R10, c[0x0][0x23c], -R13 ;  /* 0x00008f000a0d7a23 */ /* 0x000fe2000001080d */
[----:B------:R3:W-:Y:S01]  /*6240*/  STS [R182+0x12000], R7 ;  /* 0x01200007b6007388 */ /* 0x0007e20000000800 */
[----:B------:R-:W-:Y:S02]  /*6250*/  MOV R10, R191 ;  /* 0x000000bf000a7202 */ /* 0x000fe40000000f00 */
[----:B----4-:R-:W-:Y:S01]  /*6260*/  F2FP.BF16.PACK_AB R9, R164, R184 ;  /* 0x000000b8a409723e */ /* 0x010fe200000010ff */
[----:B------:R4:W-:Y:S01]  /*6270*/  STS [R182+0x12400], R6 ;  /* 0x01240006b6007388 */ /* 0x0009e20000000800 */
[----:B------:R-:W-:Y:S01]  /*6280*/  @!P0 FSEL R10, R191, -INF , !P3 ;  /* 0xff800000bf0a8808 */ /* 0x000fe20005800000 */
[----:B------:R-:W2:Y:S04]  /*6290*/  MUFU.EX2 R113, R13 ;  /* 0x0000000d00717308 */ /* 0x000ea80000000800 */
[--C-:B------:R-:W-:Y:S01]  /*62a0*/  FFMA.FTZ R11, R10, c[0x0][0x23c], -R12.reuse ;  /* 0x00008f000a0b7a23 */ /* 0x100fe2000001080c */
[----:B------:R-:W-:Y:S02]  /*62b0*/  MOV R10, R190 ;  /* 0x000000be000a7202 */ /* 0x000fe40000000f00 */
[----:B------:R-:W-:Y:S03]  /*62c0*/  @!P0 FSEL R10, R190, -INF , !P2 ;  /* 0xff800000be0a8808 */ /* 0x000fe60005000000 */
[----:B------:R-:W-:Y:S02]  /*62d0*/  MUFU.EX2 R198, R11 ;  /* 0x0000000b00c67308 */ /* 0x000fe40000000800 */
[----:B------:R-:W-:Y:S01]  /*62e0*/  FFMA.FTZ R12, R10, c[0x0][0x23c], -R12 ;  /* 0x00008f000a0c7a23 */ /* 0x000fe2000001080c */
[----:B------:R-:W-:Y:S02]  /*62f0*/  MOV R10, R226 ;  /* 0x000000e2000a7202 */ /* 0x000fe40000000f00 */
[----:B-1----:R-:W-:Y:S02]  /*6300*/  F2FP.BF16.PACK_AB R0, R219, R220 ;  /* 0x000000dcdb00723e */ /* 0x002fe400000010ff */
[----:B------:R-:W-:Y:S02]  /*6310*/  @!P0 FSEL R10, R226, -INF , !P1 ;  /* 0xff800000e20a8808 */ /* 0x000fe40004800000 */
[----:B---3--:R-:W-:Y:S01]  /*6320*/  F2FP.BF16.PACK_AB R7, R159, R160 ;  /* 0x000000a09f07723e */ /* 0x008fe200000010ff */
[----:B------:R-:W1:Y:S01]  /*6330*/  MUFU.EX2 R196, R12 ;  /* 0x0000000c00c47308 */ /* 0x000e620000000800 */
[----:B------:R-:W-:Y:S01]  /*6340*/  PLOP3.LUT P1, PT, PT, PT, UP3, 0x80, 0x0 ;  /* 0x000000000000781c */ /* 0x000fe20003f2f038 */
[----:B------:R-:W-:Y:S01]  /*6350*/  FFMA.FTZ R8, R10, c[0x0][0x23c], -R8 ;  /* 0x00008f000a087a23 */ /* 0x000fe20000010808 */
[----:B----4-:R-:W-:Y:S01]  /*6360*/  F2FP.BF16.PACK_AB R6, R89, R90 ;  /* 0x0000005a5906723e */ /* 0x010fe200000010ff */
[----:B------:R3:W-:Y:S04]  /*6370*/  STS [R180+0x12000], R7 ;  /* 0x01200007b4007388 */ /* 0x0007e80000000800 */
[----:B------:R4:W-:Y:S02]  /*6380*/  STS [R180+0x12400], R6 ;  /* 0x01240006b4007388 */ /* 0x0009e40000000800 */
[----:B------:R1:W1:Y:S02]  /*6390*/  MUFU.EX2 R252, R8 ;  /* 0x0000000800fc7308 */ /* 0x0002640000000800 */
[----:B------:R2:W-:Y:S04]  /*63a0*/  STS [R181+0x10000], R0 ;  /* 0x01000000b5007388 */ /* 0x0005e80000000800 */
[----:B------:R2:W-:Y:S01]  /*63b0*/  STS [R181+0x10400], R9 ;  /* 0x01040009b5007388 */ /* 0x0005e20000000800 */
[----:B---3--:R-:W-:Y:S02]  /*63c0*/  F2FP.BF16.PACK_AB R7, R99, R151 ;  /* 0x000000976307723e */ /* 0x008fe400000010ff */
[----:B----4-:R-:W-:Y:S02]  /*63d0*/  F2FP.BF16.PACK_AB R6, R205, R210 ;  /* 0x000000d2cd06723e */ /* 0x010fe400000010ff */
[----:B-1----:R-:W-:Y:S02]  /*63e0*/  F2FP.BF16.PACK_AB R8, R93, R94 ;  /* 0x0000005e5d08723e */ /* 0x002fe400000010ff */
[----:B--2---:R-:W-:Y:S01]  /*63f0*/  F2FP.BF16.PACK_AB R0, R232, R233 ;  /* 0x000000e9e800723e */ /* 0x004fe200000010ff */
[----:B------:R1:W-:Y:S01]  /*6400*/  STS [R179+0x10000], R6 ;  /* 0x01000006b3007388 */ /* 0x0003e20000000800 */
[----:B------:R-:W-:Y:S03]  /*6410*/  F2FP.BF16.PACK_AB R9, R83, R84 ;  /* 0x000000545309723e */ /* 0x000fe600000010ff */
[----:B------:R2:W-:Y:S04]  /*6420*/  STS [R179+0x10400], R0 ;  /* 0x01040000b3007388 */ /* 0x0005e80000000800 */
[----:B------:R3:W-:Y:S04]  /*6430*/  STS [R181+0x12000], R7 ;  /* 0x01200007b5007388 */ /* 0x0007e80000000800 */
[----:B------:R4:W-:Y:S01]  /*6440*/  STS [R181+0x12400], R9 ;  /* 0x01240009b5007388 */ /* 0x0009e20000000800 */
[----:B-1----:R-:W-:Y:S02]  /*6450*/  F2FP.BF16.PACK_AB R6, R81, R82 ;  /* 0x000000525106723e */ /* 0x002fe400000010ff */
[----:B--2---:R-:W-:Y:S03]  /*6460*/  F2FP.BF16.PACK_AB R0, R167, R203 ;  /* 0x000000cba700723e */ /* 0x004fe600000010ff */
[----:B------:R1:W-:Y:S01]  /*6470*/  STS [R179+0x12400], R6 ;  /* 0x01240006b3007388 */ /* 0x0003e20000000800 */
[----:B---3--:R-:W-:Y:S02]  /*6480*/  F2FP.BF16.PACK_AB R7, R97, R98 ;  /* 0x000000626107723e */ /* 0x008fe400000010ff */
[----:B----4-:R-:W-:Y:S03]  /*6490*/  F2FP.BF16.PACK_AB R9, R221, R223 ;  /* 0x000000dfdd09723e */ /* 0x010fe600000010ff */
[----:B------:R2:W-:Y:S04]  /*64a0*/  STS [R179+0x12000], R7 ;  /* 0x01200007b3007388 */ /* 0x0005e80000000800 */
[----:B------:R3:W-:Y:S04]  /*64b0*/  STS [R175+0x10000], R0 ;  /* 0x01000000af007388 */ /* 0x0007e80000000800 */
[----:B------:R4:W-:Y:S01]  /*64c0*/  STS [R175+0x10400], R9 ;  /* 0x01040009af007388 */ /* 0x0009e20000000800 */
[----:B-1----:R-:W-:Y:S05]  /*64d0*/  F2FP.BF16.PACK_AB R6, R189, R192 ;  /* 0x000000c0bd06723e */ /* 0x002fea00000010ff */
[----:B------:R1:W-:Y:S01]  /*64e0*/  STS [R176+0x10000], R6 ;  /* 0x01000006b0007388 */ /* 0x0003e20000000800 */
[----:B--2---:R-:W-:Y:S02]  /*64f0*/  F2FP.BF16.PACK_AB R7, R75, R76 ;  /* 0x0000004c4b07723e */ /* 0x004fe400000010ff */
[----:B---3--:R-:W-:Y:S02]  /*6500*/  F2FP.BF16.PACK_AB R0, R208, R209 ;  /* 0x000000d1d000723e */ /* 0x008fe400000010ff */
[----:B----4-:R-:W-:Y:S03]  /*6510*/  F2FP.BF16.PACK_AB R9, R246, R249 ;  /* 0x000000f9f609723e */ /* 0x010fe600000010ff */
[----:B------:R2:W-:Y:S04]  /*6520*/  STS [R176+0x10400], R0 ;  /* 0x01040000b0007388 */ /* 0x0005e80000000800 */
[----:B------:R3:W-:Y:S04]  /*6530*/  STS [R175+0x12000], R8 ;  /* 0x01200008af007388 */ /* 0x0007e80000000800 */
[----:B------:R4:W-:Y:S04]  /*6540*/  STS [R175+0x12400], R7 ;  /* 0x01240007af007388 */ /* 0x0009e80000000800 */
[----:B------:R4:W-:Y:S01]  /*6550*/  STS [R176+0x12000], R9 ;  /* 0x01200009b0007388 */ /* 0x0009e20000000800 */
[----:B-1----:R-:W-:Y:S02]  /*6560*/  F2FP.BF16.PACK_AB R6, R206, R207 ;  /* 0x000000cfce06723e */ /* 0x002fe400000010ff */
[----:B--2---:R-:W-:Y:S02]  /*6570*/  F2FP.BF16.PACK_AB R0, R113, R114 ;  /* 0x000000727100723e */ /* 0x004fe400000010ff */
[----:B---3--:R-:W-:Y:S02]  /*6580*/  F2FP.BF16.PACK_AB R8, R73, R74 ;  /* 0x0000004a4908723e */ /* 0x008fe400000010ff */
[----:B----4-:R-:W-:Y:S03]  /*6590*/  F2FP.BF16.PACK_AB R7, R115, R163 ;  /* 0x000000a37307723e */ /* 0x010fe600000010ff */
[----:B------:R1:W-:Y:S01]  /*65a0*/  STS [R176+0x12400], R8 ;  /* 0x01240008b0007388 */ /* 0x0003e20000000800 */
[----:B------:R-:W-:Y:S03]  /*65b0*/  F2FP.BF16.PACK_AB R9, R237, R243 ;  /* 0x000000f3ed09723e */ /* 0x000fe600000010ff */
[----:B------:R2:W-:Y:S04]  /*65c0*/  STS [R178+0x10000], R7 ;  /* 0x01000007b2007388 */ /* 0x0005e80000000800 */
[----:B------:R3:W-:Y:S04]  /*65d0*/  STS [R178+0x10400], R6 ;  /* 0x01040006b2007388 */ /* 0x0007e80000000800 */
[----:B------:R4:W-:Y:S01]  /*65e0*/  STS [R177+0x10000], R0 ;  /* 0x01000000b1007388 */ /* 0x0009e20000000800 */
[----:B-1----:R-:W-:Y:S02]  /*65f0*/  F2FP.BF16.PACK_AB R8, R3, R68 ;  /* 0x000000440308723e */ /* 0x002fe400000010ff */
[----:B--2---:R-:W-:Y:S02]  /*6600*/  F2FP.BF16.PACK_AB R7, R196, R198 ;  /* 0x000000c6c407723e */ /* 0x004fe400000010ff */
[----:B---3--:R-:W-:Y:S03]  /*6610*/  F2FP.BF16.PACK_AB R6, R229, R230 ;  /* 0x000000e6e506723e */ /* 0x008fe600000010ff */
[----:B------:R-:W-:Y:S01]  /*6620*/  STS [R177+0x10400], R7 ;  /* 0x01040007b1007388 */ /* 0x000fe20000000800 */
[----:B----4-:R-:W-:Y:S03]  /*6630*/  F2FP.BF16.PACK_AB R0, R252, R2 ;  /* 0x00000002fc00723e */ /* 0x010fe600000010ff */
[----:B------:R-:W-:Y:S04]  /*6640*/  STS [R178+0x12000], R9 ;  /* 0x01200009b2007388 */ /* 0x000fe80000000800 */
[----:B------:R-:W-:Y:S04]  /*6650*/  STS [R178+0x12400], R8 ;  /* 0x01240008b2007388 */ /* 0x000fe80000000800 */
[----:B------:R1:W-:Y:S04]  /*6660*/  STS [R177+0x12400], R0 ;  /* 0x01240000b1007388 */ /* 0x0003e80000000800 */
[----:B------:R-:W-:Y:S04]  /*6670*/  STS [R177+0x12000], R6 ;  /* 0x01200006b1007388 */ /* 0x000fe80000000800 */
[----:B------:R-:W2:Y:S08]  /*6680*/  LDSM.16.M88.4 R64, [R154+0x4000] ;  /* 0x004000009a40783b */ /* 0x000eb00000000200 */
[----:B------:R-:W3:Y:S08]  /*6690*/  LDSM.16.M88.4 R60, [R154+0x5000] ;  /* 0x005000009a3c783b */ /* 0x000ef00000000200 */
[----:B------:R-:W3:Y:S08]  /*66a0*/  LDSM.16.M88.4 R100, [R155+0x4000] ;  /* 0x004000009b64783b */ /* 0x000ef00000000200 */
[----:B-1----:R2:W4:Y:S04]  /*66b0*/  LDG.E R0, [R4.64+0x120] ;  /* 0x0001202204007981 */ /* 0x002528000c1e1900 */
[----:B------:R-:W1:Y:S01]  /*66c0*/  LDSM.16.M88.4 R104, [R155+0x5000] ;  /* 0x005000009b68783b */ /* 0x000e620000000200 */
        /* <DEDUP_REMOVED lines=17> */
[C---:B-1----:R-:W-:Y:S08]  /*67e0*/  HMMA.16816.F32.BF16 R8, R104.reuse, R132, R8 ;  /* 0x000000846808723c */ /* 0x042ff00000041808 */
[-C--:B------:R-:W-:Y:S08]  /*67f0*/  HMMA.16816.F32.BF16 R12, R104, R134.reuse, R12 ;  /* 0x00000086680c723c */ /* 0x080ff0000004180c */
[C---:B------:R-:W-:Y:S08]  /*6800*/  HMMA.16816.F32.BF16 R16, R100.reuse, R134, R16 ;  /* 0x000000866410723c */ /* 0x040ff00000041810 */
[-C--:B------:R-:W-:Y:S08]  /*6810*/  HMMA.16816.F32.BF16 R20, R100, R136.reuse, R20 ;  /* 0x000000886414723c */ /* 0x080ff00000041814 */
[C---:B------:R-:W-:Y:S08]  /*6820*/  HMMA.16816.F32.BF16 R24, R104.reuse, R136, R24 ;  /* 0x000000886818723c */ /* 0x040ff00000041818 */
[C---:B------:R-:W-:Y:S01]  /*6830*/  FADD.FTZ R16, -R110.reuse, R16 ;  /* 0x000000106e107221 */ /* 0x040fe20000010100 */
[-C--:B------:R-:W-:Y:S03]  /*6840*/  HMMA.16816.F32.BF16 R28, R104, R138.reuse, R28 ;  /* 0x0000008a681c723c */ /* 0x080fe6000004181c */
[C---:B------:R-:W-:Y:S05]  /*6850*/  FADD.FTZ R17, -R110.reuse, R17 ;  /* 0x000000116e117221 */ /* 0x040fea0000010100 */
        /* <DEDUP_REMOVED lines=8> */
[----:B------:R-:W-:Y:S07]  /*68e0*/  HMMA.16816.F32.BF16 R64, R100, R146, R64 ;  /* 0x000000926440723c */ /* 0x000fee0000041840 */
[C---:B------:R-:W-:Y:S02]  /*68f0*/  FADD.FTZ R101, -R110.reuse, R4 ;  /* 0x000000046e657221 */ /* 0x040fe40000010100 */
[----:B------:R-:W-:Y:S03]  /*6900*/  FADD.FTZ R100, -R110, R5 ;  /* 0x000000056e647221 */ /* 0x000fe60000010100 */
[----:B------:R-:W-:Y:S02]  /*6910*/  FFMA.FTZ R5, -R174, R174, 1 ;  /* 0x3f800000ae057423 */ /* 0x000fe400000101ae */
[----:B------:R-:W-:Y:S02]  /*6920*/  FFMA.FTZ R4, -R173, R173, 1 ;  /* 0x3f800000ad047423 */ /* 0x000fe400000101ad */
[----:B------:R-:W-:Y:S02]  /*6930*/  FMUL.FTZ R101, R245, R101 ;  /* 0x00000065f5657220 */ /* 0x000fe40000410000 */
[----:B------:R-:W-:Y:S01]  /*6940*/  FMUL.FTZ R100, R244, R100 ;  /* 0x00000064f4647220 */ /* 0x000fe20000410000 */
[----:B------:R1:W5:Y:S01]  /*6950*/  LDL.LU R245, [R1+0x130] ;  /* 0x0001300001f57983 */ /* 0x0003620000300800 */
[----:B------:R-:W-:Y:S02]  /*6960*/  FMUL.FTZ R5, R5, c[0x0][0x2ec] ;  /* 0x0000bb0005057a20 */ /* 0x000fe40000410000 */
[----:B------:R-:W-:Y:S01]  /*6970*/  FMUL.FTZ R4, R4, c[0x0][0x2ec] ;  /* 0x0000bb0004047a20 */ /* 0x000fe20000410000 */
[----:B------:R1:W5:Y:S01]  /*6980*/  LDL.LU R244, [R1+0x12c] ;  /* 0x00012c0001f47983 */ /* 0x0003620000300800 */
[----:B------:R-:W-:Y:S02]  /*6990*/  FMUL.FTZ R174, R101, R5 ;  /* 0x0000000565ae7220 */ /* 0x000fe40000410000 */
[----:B------:R-:W-:Y:S02]  /*69a0*/  FMUL.FTZ R173, R100, R4 ;  /* 0x0000000464ad7220 */ /* 0x000fe40000410000 */
[----:B------:R-:W-:Y:S02]  /*69b0*/  FMUL.FTZ R101, R231, R16 ;  /* 0x00000010e7657220 */ /* 0x000fe40000410000 */
[----:B------:R-:W-:Y:S02]  /*69c0*/  FADD.FTZ R16, -R110, R20 ;  /* 0x000000146e107221 */ /* 0x000fe40000010100 */
[----:B------:R-:W-:Y:S02]  /*69d0*/  FFMA.FTZ R5, -R172, R172, 1 ;  /* 0x3f800000ac057423 */ /* 0x000fe400000101ac */
[----:B------:R-:W-:Y:S02]  /*69e0*/  FFMA.FTZ R4, -R171, R171, 1 ;  /* 0x3f800000ab047423 */ /* 0x000fe400000101ab */
[----:B------:R-:W-:Y:S02]  /*69f0*/  FMUL.FTZ R100, R228, R17 ;  /* 0x00000011e4647220 */ /* 0x000fe40000410000 */
[----:B------:R-:W-:Y:S02]  /*6a00*/  FADD.FTZ R20, -R110, R21 ;  /* 0x000000156e147221 */ /* 0x000fe40000010100 */
[----:B------:R-:W-:Y:S02]  /*6a10*/  FMUL.FTZ R21, R220, R16 ;  /* 0x00000010dc157220 */ /* 0x000fe40000410000 */
[----:B------:R-:W-:Y:S02]  /*6a20*/  FMUL.FTZ R5, R5, c[0x0][0x2ec] ;  /* 0x0000bb0005057a20 */ /* 0x000fe40000410000 */
[----:B------:R-:W-:Y:S02]  /*6a30*/  FMUL.FTZ R4, R4, c[0x0][0x2ec] ;  /* 0x0000bb0004047a20 */ /* 0x000fe40000410000 */
[----:B------:R-:W-:Y:S02]  /*6a40*/  FFMA.FTZ R16, -R170, R170, 1 ;  /* 0x3f800000aa107423 */ /* 0x000fe400000101aa */
[----:B------:R-:W-:Y:S02]  /*6a50*/  FFMA.FTZ R17, -R169, R169, 1 ;  /* 0x3f800000a9117423 */ /* 0x000fe400000101a9 */
[----:B------:R-:W-:Y:S02]  /*6a60*/  FMUL.FTZ R20, R219, R20 ;  /* 0x00000014db147220 */ /* 0x000fe40000410000 */
[----:B------:R-:W-:Y:S02]  /*6a70*/  FMUL.FTZ R172, R101, R5 ;  /* 0x0000000565ac7220 */ /* 0x000fe40000410000 */
[----:B------:R-:W-:Y:S02]  /*6a80*/  FMUL.FTZ R171, R100, R4 ;  /* 0x0000000464ab7220 */ /* 0x000fe40000410000 */
[----:B------:R-:W-:Y:S02]  /*6a90*/  FMUL.FTZ R5, R16, c[0x0][0x2ec] ;  /* 0x0000bb0010057a20 */ /* 0x000fe40000410000 */
[----:B------:R-:W-:Y:S02]  /*6aa0*/  FMUL.FTZ R4, R17, c[0x0][0x2ec] ;  /* 0x0000bb0011047a20 */ /* 0x000fe40000410000 */
[C---:B------:R-:W-:Y:S02]  /*6ab0*/  FADD.FTZ R16, -R110.reuse, R32 ;  /* 0x000000206e107221 */ /* 0x040fe40000010100 */
[----:B------:R-:W-:Y:S02]  /*6ac0*/  FADD.FTZ R32, -R110, R33 ;  /* 0x000000216e207221 */ /* 0x000fe40000010100 */
[----:B------:R-:W-:Y:S02]  /*6ad0*/  FMUL.FTZ R170, R21, R5 ;  /* 0x0000000515aa7220 */ /* 0x000fe40000410000 */
[----:B------:R-:W-:Y:S02]  /*6ae0*/  FMUL.FTZ R169, R20, R4 ;  /* 0x0000000414a97220 */ /* 0x000fe40000410000 */
[----:B------:R-:W-:Y:S02]  /*6af0*/  FFMA.FTZ R5, -R201, R201, 1 ;  /* 0x3f800000c9057423 */ /* 0x000fe400000101c9 */
[----:B------:R-:W-:Y:S02]  /*6b00*/  FFMA.FTZ R4, -R168, R168, 1 ;  /* 0x3f800000a8047423 */ /* 0x000fe400000101a8 */
[----:B------:R-:W-:Y:S02]  /*6b10*/  FMUL.FTZ R33, R210, R16 ;  /* 0x00000010d2217220 */ /* 0x000fe40000410000 */
[----:B------:R-:W-:Y:S02]  /*6b20*/  FMUL.FTZ R32, R205, R32 ;  /* 0x00000020cd207220 */ /* 0x000fe40000410000 */
[C---:B------:R-:W-:Y:S02]  /*6b30*/  FADD.FTZ R21, -R110.reuse, R36 ;  /* 0x000000246e157221 */ /* 0x040fe40000010100 */
[----:B------:R-:W-:Y:S02]  /*6b40*/  FADD.FTZ R20, -R110, R37 ;  /* 0x000000256e147221 */ /* 0x000fe40000010100 */
[----:B------:R-:W-:Y:S02]  /*6b50*/  FMUL.FTZ R5, R5, c[0x0][0x2ec] ;  /* 0x0000bb0005057a20 */ /* 0x000fe40000410000 */
[----:B------:R-:W-:Y:S02]  /*6b60*/  FMUL.FTZ R4, R4, c[0x0][0x2ec] ;  /* 0x0000bb0004047a20 */ /* 0x000fe40000410000 */
[----:B------:R-:W-:Y:S02]  /*6b70*/  FFMA.FTZ R16, -R166, R166, 1 ;  /* 0x3f800000a6107423 */ /* 0x000fe400000101a6 */
[----:B------:R-:W-:Y:S02]  /*6b80*/  FFMA.FTZ R17, -R165, R165, 1 ;  /* 0x3f800000a5117423 */ /* 0x000fe400000101a5 */
[----:B------:R-:W-:Y:S02]  /*6b90*/  FMUL.FTZ R21, R203, R21 ;  /* 0x00000015cb157220 */ /* 0x000fe40000410000 */
        /* <DEDUP_REMOVED lines=17> */
[----:B------:R-:W-:Y:S02]  /*6cb0*/  FMUL.FTZ R33, R163, R33 ;  /* 0x00000021a3217220 */ /* 0x000fe40000410000 */
[----:B------:R-:W-:Y:S02]  /*6cc0*/  FMUL.FTZ R32, R115, R32 ;  /* 0x0000002073207220 */ /* 0x000fe40000410000 */
[----:B------:R-:W-:Y:S02]  /*6cd0*/  FADD.FTZ R21, -R110, R64 ;  /* 0x000000406e157221 */ /* 0x000fe40000010100 */
[----:B------:R-:W-:Y:S02]  /*6ce0*/  FMUL.FTZ R163, R17, R5 ;  /* 0x0000000511a37220 */ /* 0x000fe40000410000 */
[----:B------:R-:W-:Y:S02]  /*6cf0*/  FMUL.FTZ R115, R16, R4 ;  /* 0x0000000410737220 */ /* 0x000fe40000410000 */
[----:B------:R-:W-:Y:S02]  /*6d00*/  FFMA.FTZ R16, -R183, R183, 1 ;  /* 0x3f800000b7107423 */ /* 0x000fe400000101b7 */
[----:B------:R-:W-:Y:S02]  /*6d10*/  FFMA.FTZ R5, -R112, R112, 1 ;  /* 0x3f80000070057423 */ /* 0x000fe40000010170 */
[----:B------:R-:W-:Y:S02]  /*6d20*/  FADD.FTZ R20, -R110, R65 ;  /* 0x000000416e147221 */ /* 0x000fe40000010100 */
[----:B------:R-:W-:Y:S02]  /*6d30*/  FMUL.FTZ R21, R114, R21 ;  /* 0x0000001572157220 */ /* 0x000fe40000410000 */
[----:B------:R-:W-:Y:S02]  /*6d40*/  FFMA.FTZ R4, -R111, R111, 1 ;  /* 0x3f8000006f047423 */ /* 0x000fe4000001016f */
[----:B------:R-:W-:Y:S02]  /*6d50*/  FMUL.FTZ R16, R16, c[0x0][0x2ec] ;  /* 0x0000bb0010107a20 */ /* 0x000fe40000410000 */
[----:B------:R-:W-:Y:S02]  /*6d60*/  FMUL.FTZ R5, R5, c[0x0][0x2ec] ;  /* 0x0000bb0005057a20 */ /* 0x000fe40000410000 */
[----:B------:R-:W-:Y:S02]  /*6d70*/  FMUL.FTZ R20, R113, R20 ;  /* 0x0000001471147220 */ /* 0x000fe40000410000 */
[----:B------:R-:W-:Y:S02]  /*6d80*/  FMUL.FTZ R4, R4, c[0x0][0x2ec] ;  /* 0x0000bb0004047a20 */ /* 0x000fe40000410000 */
[----:B------:R-:W-:Y:S02]  /*6d90*/  FMUL.FTZ R113, R32, R16 ;  /* 0x0000001020717220 */ /* 0x000fe40000410000 */
[----:B------:R-:W-:Y:S02]  /*6da0*/  FMUL.FTZ R112, R21, R5 ;  /* 0x0000000515707220 */ /* 0x000fe40000410000 */
[C---:B------:R-:W-:Y:S02]  /*6db0*/  FADD.FTZ R16, -R109.reuse, R6 ;  /* 0x000000066d107221 */ /* 0x040fe40000010100 */
[----:B------:R-:W-:Y:S02]  /*6dc0*/  FFMA.FTZ R5, -R248, R248, 1 ;  /* 0x3f800000f8057423 */ /* 0x000fe400000101f8 */
[----:B------:R-:W-:Y:S02]  /*6dd0*/  FFMA.FTZ R17, -R188, R188, 1 ;  /* 0x3f800000bc117423 */ /* 0x000fe400000101bc */
[----:B------:R-:W-:Y:S02]  /*6de0*/  FMUL.FTZ R111, R20, R4 ;  /* 0x00000004146f7220 */ /* 0x000fe40000410000 */
[----:B------:R-:W-:Y:S02]  /*6df0*/  FADD.FTZ R6, -R109, R7 ;  /* 0x000000076d067221 */ /* 0x000fe40000010100 */
[----:B------:R-:W-:Y:S02]  /*6e00*/  FFMA.FTZ R4, -R247, R247, 1 ;  /* 0x3f800000f7047423 */ /* 0x000fe400000101f7 */
[----:B------:R-:W-:Y:S02]  /*6e10*/  FMUL.FTZ R7, R222, R16 ;  /* 0x00000010de077220 */ /* 0x000fe40000410000 */
[----:B------:R-:W-:Y:S01]  /*6e20*/  FMUL.FTZ R5, R5, c[0x0][0x2ec] ;  /* 0x0000bb0005057a20 */ /* 0x000fe20000410000 */
[----:B------:R1:W5:Y:S01]  /*6e30*/  LDL.LU R222, [R1+0x128] ;  /* 0x0001280001de7983 */ /* 0x0003620000300800 */
[----:B------:R-:W-:Y:S02]  /*6e40*/  FMUL.FTZ R17, R17, c[0x0][0x2ec] ;  /* 0x0000bb0011117a20 */ /* 0x000fe40000410000 */
[----:B------:R-:W-:Y:S02]  /*6e50*/  FMUL.FTZ R6, R187, R6 ;  /* 0x00000006bb067220 */ /* 0x000fe40000410000 */
[----:B------:R-:W-:Y:S01]  /*6e60*/  FMUL.FTZ R4, R4, c[0x0][0x2ec] ;  /* 0x0000bb0004047a20 */ /* 0x000fe20000410000 */
[----:B------:R1:W5:Y:S01]  /*6e70*/  LDL.LU R187, [R1+0x124] ;  /* 0x0001240001bb7983 */ /* 0x0003620000300800 */
[----:B------:R-:W-:Y:S02]  /*6e80*/  FADD.FTZ R16, -R109, R18 ;  /* 0x000000126d107221 */ /* 0x000fe40000010100 */
[----:B------:R-:W-:Y:S02]  /*6e90*/  FMUL.FTZ R110, R7, R5 ;  /* 0x00000005076e7220 */ /* 0x000fe40000410000 */
[----:B------:R-:W-:Y:S02]  /*6ea0*/  FFMA.FTZ R5, -R242, R242, 1 ;  /* 0x3f800000f2057423 */ /* 0x000fe400000101f2 */
[----:B------:R-:W-:Y:S02]  /*6eb0*/  FMUL.FTZ R114, R33, R17 ;  /* 0x0000001121727220 */ /* 0x000fe40000410000 */
[C---:B------:R-:W-:Y:S02]  /*6ec0*/  FADD.FTZ R18, -R109.reuse, R19 ;  /* 0x000000136d127221 */ /* 0x040fe40000010100 */
[----:B------:R-:W-:Y:S02]  /*6ed0*/  FMUL.FTZ R107, R6, R4 ;  /* 0x00000004066b7220 */ /* 0x000fe40000410000 */
[----:B------:R-:W-:Y:S02]  /*6ee0*/  FMUL.FTZ R19, R186, R16 ;  /* 0x00000010ba137220 */ /* 0x000fe40000410000 */
[----:B------:R-:W-:Y:S01]  /*6ef0*/  FADD.FTZ R17, -R109, R22 ;  /* 0x000000166d117221 */ /* 0x000fe20000010100 */
[----:B------:R1:W5:Y:S01]  /*6f00*/  LDL.LU R186, [R1+0x120] ;  /* 0x0001200001ba7983 */ /* 0x0003620000300800 */
[----:B------:R-:W-:Y:S02]  /*6f10*/  FFMA.FTZ R4, -R241, R241, 1 ;  /* 0x3f800000f1047423 */ /* 0x000fe400000101f1 */
[----:B------:R-:W-:Y:S02]  /*6f20*/  FMUL.FTZ R5, R5, c[0x0][0x2ec] ;  /* 0x0000bb0005057a20 */ /* 0x000fe40000410000 */
[----:B------:R-:W-:Y:S02]  /*6f30*/  FFMA.FTZ R6, -R240, R240, 1 ;  /* 0x3f800000f0067423 */ /* 0x000fe400000101f0 */
[----:B------:R-:W-:Y:S02]  /*6f40*/  FMUL.FTZ R18, R185, R18 ;  /* 0x00000012b9127220 */ /* 0x000fe40000410000 */
[----:B------:R-:W-:Y:S01]  /*6f50*/  FADD.FTZ R16, -R109, R23 ;  /* 0x000000176d107221 */ /* 0x000fe20000010100 */
[----:B------:R1:W5:Y:S01]  /*6f60*/  LDL.LU R185, [R1+0x11c] ;  /* 0x00011c0001b97983 */ /* 0x0003620000300800 */
[----:B------:R-:W-:Y:S02]  /*6f70*/  FMUL.FTZ R17, R184, R17 ;  /* 0x00000011b8117220 */ /* 0x000fe40000410000 */
[----:B------:R-:W-:Y:S01]  /*6f80*/  FMUL.FTZ R4, R4, c[0x0][0x2ec] ;  /* 0x0000bb0004047a20 */ /* 0x000fe20000410000 */
[----:B------:R1:W5:Y:S01]  /*6f90*/  LDL.LU R184, [R1+0x118] ;  /* 0x0001180001b87983 */ /* 0x0003620000300800 */
[----:B------:R-:W-:Y:S02]  /*6fa0*/  FFMA.FTZ R7, -R236, R236, 1 ;  /* 0x3f800000ec077423 */ /* 0x000fe400000101ec */
[----:B------:R-:W-:Y:S02]  /*6fb0*/  FMUL.FTZ R106, R19, R5 ;  /* 0x00000005136a7220 */ /* 0x000fe40000410000 */
[----:B------:R-:W-:Y:S02]  /*6fc0*/  FMUL.FTZ R5, R6, c[0x0][0x2ec] ;  /* 0x0000bb0006057a20 */ /* 0x000fe40000410000 */
[----:B------:R-:W-:Y:S02]  /*6fd0*/  FMUL.FTZ R16, R164, R16 ;  /* 0x00000010a4107220 */ /* 0x000fe40000410000 */
[----:B------:R-:W-:Y:S01]  /*6fe0*/  FMUL.FTZ R105, R18, R4 ;  /* 0x0000000412697220 */ /* 0x000fe20000410000 */
[----:B------:R1:W5:Y:S01]  /*6ff0*/  LDL.LU R164, [R1+0x114] ;  /* 0x0001140001a47983 */ /* 0x0003620000300800 */
[----:B------:R-:W-:Y:S02]  /*7000*/  FMUL.FTZ R4, R7, c[0x0][0x2ec] ;  /* 0x0000bb0007047a20 */ /* 0x000fe40000410000 */
[----:B------:R-:W-:Y:S02]  /*7010*/  FADD.FTZ R19, -R109, R34 ;  /* 0x000000226d137221 */ /* 0x000fe40000010100 */
[----:B------:R-:W-:Y:S02]  /*7020*/  FMUL.FTZ R104, R17, R5 ;  /* 0x0000000511687220 */ /* 0x000fe40000410000 */
[----:B------:R-:W-:Y:S02]  /*7030*/  FFMA.FTZ R5, -R218, R218, 1 ;  /* 0x3f800000da057423 */ /* 0x000fe400000101da */
[----:B------:R-:W-:Y:S02]  /*7040*/  FADD.FTZ R18, -R109, R35 ;  /* 0x000000236d127221 */ /* 0x000fe40000010100 */
[----:B------:R-:W-:Y:S02]  /*7050*/  FMUL.FTZ R103, R16, R4 ;  /* 0x0000000410677220 */ /* 0x000fe40000410000 */
[----:B------:R-:W-:Y:S02]  /*7060*/  FMUL.FTZ R19, R233, R19 ;  /* 0x00000013e9137220 */ /* 0x000fe40000410000 */
[----:B------:R-:W-:Y:S02]  /*7070*/  FADD.FTZ R17, -R109, R38 ;  /* 0x000000266d117221 */ /* 0x000fe40000010100 */
[----:B------:R-:W-:Y:S02]  /*7080*/  FFMA.FTZ R4, -R217, R217, 1 ;  /* 0x3f800000d9047423 */ /* 0x000fe400000101d9 */
[----:B------:R-:W-:Y:S02]  /*7090*/  FMUL.FTZ R5, R5, c[0x0][0x2ec] ;  /* 0x0000bb0005057a20 */ /* 0x000fe40000410000 */
[----:B------:R-:W-:Y:S02]  /*70a0*/  FFMA.FTZ R6, -R216, R216, 1 ;  /* 0x3f800000d8067423 */ /* 0x000fe400000101d8 */
[----:B------:R-:W-:Y:S02]  /*70b0*/  FMUL.FTZ R18, R232, R18 ;  /* 0x00000012e8127220 */ /* 0x000fe40000410000 */
[----:B------:R-:W-:Y:S02]  /*70c0*/  FADD.FTZ R16, -R109, R39 ;  /* 0x000000276d107221 */ /* 0x000fe40000010100 */
[----:B------:R-:W-:Y:S02]  /*70d0*/  FMUL.FTZ R17, R223, R17 ;  /* 0x00000011df117220 */ /* 0x000fe40000410000 */
[----:B------:R-:W-:Y:S02]  /*70e0*/  FMUL.FTZ R4, R4, c[0x0][0x2ec] ;  /* 0x0000bb0004047a20 */ /* 0x000fe40000410000 */
[----:B------:R-:W-:Y:S02]  /*70f0*/  FFMA.FTZ R7, -R214, R214, 1 ;  /* 0x3f800000d6077423 */ /* 0x000fe400000101d6 */
[----:B------:R-:W-:Y:S02]  /*7100*/  FMUL.FTZ R102, R19, R5 ;  /* 0x0000000513667220 */ /* 0x000fe40000410000 */
[----:B------:R-:W-:Y:S02]  /*7110*/  FMUL.FTZ R5, R6, c[0x0][0x2ec] ;  /* 0x0000bb0006057a20 */ /* 0x000fe40000410000 */
[----:B------:R-:W-:Y:S02]  /*7120*/  FMUL.FTZ R16, R221, R16 ;  /* 0x00000010dd107220 */ /* 0x000fe40000410000 */
[----:B------:R-:W-:Y:S02]  /*7130*/  FMUL.FTZ R101, R18, R4 ;  /* 0x0000000412657220 */ /* 0x000fe40000410000 */
[----:B------:R-:W-:Y:S02]  /*7140*/  FMUL.FTZ R4, R7, c[0x0][0x2ec] ;  /* 0x0000bb0007047a20 */ /* 0x000fe40000410000 */
[----:B------:R-:W-:Y:S02]  /*7150*/  FADD.FTZ R7, -R109, R50 ;  /* 0x000000326d077221 */ /* 0x000fe40000010100 */
[----:B------:R-:W-:Y:S02]  /*7160*/  FMUL.FTZ R100, R17, R5 ;  /* 0x0000000511647220 */ /* 0x000fe40000410000 */
[----:B------:R-:W-:Y:S02]  /*7170*/  FFMA.FTZ R5, -R204, R204, 1 ;  /* 0x3f800000cc057423 */ /* 0x000fe400000101cc */
[----:B------:R-:W-:Y:S02]  /*7180*/  FADD.FTZ R6, -R109, R51 ;  /* 0x000000336d067221 */ /* 0x000fe40000010100 */
[----:B------:R-:W-:Y:S02]  /*7190*/  FMUL.FTZ R65, R16, R4 ;  /* 0x0000000410417220 */ /* 0x000fe40000410000 */
[----:B------:R-:W-:Y:S02]  /*71a0*/  FMUL.FTZ R7, R209, R7 ;  /* 0x00000007d1077220 */ /* 0x000fe40000410000 */
[----:B------:R-:W-:Y:S02]  /*71b0*/  FFMA.FTZ R4, -R202, R202, 1 ;  /* 0x3f800000ca047423 */ /* 0x000fe400000101ca */
[----:B------:R-:W-:Y:S02]  /*71c0*/  FMUL.FTZ R5, R5, c[0x0][0x2ec] ;  /* 0x0000bb0005057a20 */ /* 0x000fe40000410000 */
[----:B------:R-:W-:Y:S02]  /*71d0*/  FMUL.FTZ R6, R208, R6 ;  /* 0x00000006d0067220 */ /* 0x000fe40000410000 */
[----:B------:R-:W-:Y:S02]  /*71e0*/  FMUL.FTZ R4, R4, c[0x0][0x2ec] ;  /* 0x0000bb0004047a20 */ /* 0x000fe40000410000 */
[----:B------:R-:W-:Y:S02]  /*71f0*/  FADD.FTZ R17, -R109, R66 ;  /* 0x000000426d117221 */ /* 0x000fe40000010100 */
[----:B------:R-:W-:Y:S02]  /*7200*/  FMUL.FTZ R64, R7, R5 ;  /* 0x0000000507407220 */ /* 0x000fe40000410000 */
[----:B------:R-:W-:Y:S02]  /*7210*/  FFMA.FTZ R5, -R191, R191, 1 ;  /* 0x3f800000bf057423 */ /* 0x000fe400000101bf */
[C---:B------:R-:W-:Y:S02]  /*7220*/  FADD.FTZ R18, -R109.reuse, R55 ;  /* 0x000000376d127221 */ /* 0x040fe40000010100 */
[----:B------:R-:W-:Y:S02]  /*7230*/  FADD.FTZ R16, -R109, R67 ;  /* 0x000000436d107221 */ /* 0x000fe40000010100 */
[----:B------:R-:W-:Y:S02]  /*7240*/  FMUL.FTZ R55, R6, R4 ;  /* 0x0000000406377220 */ /* 0x000fe40000410000 */
[----:B------:R-:W-:Y:S02]  /*7250*/  FMUL.FTZ R17, R198, R17 ;  /* 0x00000011c6117220 */ /* 0x000fe40000410000 */
[----:B------:R-:W-:Y:S02]  /*7260*/  FFMA.FTZ R4, -R190, R190, 1 ;  /* 0x3f800000be047423 */ /* 0x000fe400000101be */
[----:B------:R-:W-:Y:S02]  /*7270*/  FMUL.FTZ R5, R5, c[0x0][0x2ec] ;  /* 0x0000bb0005057a20 */ /* 0x000fe40000410000 */
[----:B------:R-:W-:Y:S02]  /*7280*/  FMUL.FTZ R16, R196, R16 ;  /* 0x00000010c4107220 */ /* 0x000fe40000410000 */
[----:B------:R-:W-:Y:S02]  /*7290*/  FMUL.FTZ R4, R4, c[0x0][0x2ec] ;  /* 0x0000bb0004047a20 */ /* 0x000fe40000410000 */
[----:B------:R-:W-:Y:S02]  /*72a0*/  FMUL.FTZ R52, R17, R5 ;  /* 0x0000000511347220 */ /* 0x000fe40000410000 */
[----:B------:R-:W-:Y:S02]  /*72b0*/  FADD.FTZ R5, -R108, R8 ;  /* 0x000000086c057221 */ /* 0x000fe40000010100 */
[----:B------:R-:W-:Y:S02]  /*72c0*/  FMUL.FTZ R51, R16, R4 ;  /* 0x0000000410337220 */ /* 0x000fe40000410000 */
[C---:B------:R-:W-:Y:S02]  /*72d0*/  FADD.FTZ R4, -R108.reuse, R9 ;  /* 0x000000096c047221 */ /* 0x040fe40000010100 */
[----:B------:R-:W-:Y:S02]  /*72e0*/  FADD.FTZ R8, -R108, R13 ;  /* 0x0000000d6c087221 */ /* 0x000fe40000010100 */
[----:B------:R-:W-:Y:S02]  /*72f0*/  FMUL.FTZ R13, R162, R5 ;  /* 0x00000005a20d7220 */ /* 0x000fe40000410000 */
[----:B------:R-:W-:Y:S01]  /*7300*/  FADD.FTZ R9, -R108, R12 ;  /* 0x0000000c6c097221 */ /* 0x000fe20000010100 */
[----:B------:R1:W5:Y:S01]  /*7310*/  LDL.LU R162, [R1+0x110] ;  /* 0x0001100001a27983 */ /* 0x0003620000300800 */
[----:B------:R-:W-:Y:S02]  /*7320*/  FMUL.FTZ R12, R161, R4 ;  /* 0x00000004a10c7220 */ /* 0x000fe40000410000 */
[----:B------:R-:W-:Y:S01]  /*7330*/  FADD.FTZ R19, -R109, R54 ;  /* 0x000000366d137221 */ /* 0x000fe20000010100 */
[----:B------:R1:W5:Y:S01]  /*7340*/  LDL.LU R161, [R1+0x10c] ;  /* 0x00010c0001a17983 */ /* 0x0003620000300800 */
[----:B------:R-:W-:Y:S02]  /*7350*/  FFMA.FTZ R7, -R200, R200, 1 ;  /* 0x3f800000c8077423 */ /* 0x000fe400000101c8 */
[----:B------:R-:W-:Y:S02]  /*7360*/  FMUL.FTZ R9, R160, R9 ;  /* 0x00000009a0097220 */ /* 0x000fe40000410000 */
[----:B------:R-:W-:Y:S01]  /*7370*/  FMUL.FTZ R19, R207, R19 ;  /* 0x00000013cf137220 */ /* 0x000fe20000410000 */
[----:B------:R1:W5:Y:S01]  /*7380*/  LDL.LU R160, [R1+0x108] ;  /* 0x0001080001a07983 */ /* 0x0003620000300800 */
[----:B------:R-:W-:Y:S02]  /*7390*/  FFMA.FTZ R6, -R199, R199, 1 ;  /* 0x3f800000c7067423 */ /* 0x000fe400000101c7 */
[----:B------:R-:W-:Y:S02]  /*73a0*/  FMUL.FTZ R7, R7, c[0x0][0x2ec] ;  /* 0x0000bb0007077a20 */ /* 0x000fe40000410000 */
[----:B------:R-:W-:Y:S02]  /*73b0*/  FMUL.FTZ R8, R159, R8 ;  /* 0x000000089f087220 */ /* 0x000fe40000410000 */
[----:B------:R-:W-:Y:S01]  /*73c0*/  FMUL.FTZ R18, R206, R18 ;  /* 0x00000012ce127220 */ /* 0x000fe20000410000 */
[----:B------:R1:W5:Y:S01]  /*73d0*/  LDL.LU R159, [R1+0x104] ;  /* 0x00010400019f7983 */ /* 0x0003620000300800 */
[----:B------:R-:W-:Y:S02]  /*73e0*/  FMUL.FTZ R6, R6, c[0x0][0x2ec] ;  /* 0x0000bb0006067a20 */ /* 0x000fe40000410000 */
[----:B------:R-:W-:Y:S02]  /*73f0*/  FMUL.FTZ R54, R19, R7 ;  /* 0x0000000713367220 */ /* 0x000fe40000410000 */
[----:B------:R-:W-:Y:S02]  /*7400*/  FFMA.FTZ R7, -R158, R158, 1 ;  /* 0x3f8000009e077423 */ /* 0x000fe4000001019e */
[----:B------:R-:W-:Y:S01]  /*7410*/  FMUL.FTZ R53, R18, R6 ;  /* 0x0000000612357220 */ /* 0x000fe20000410000 */
[----:B------:R1:W5:Y:S01]  /*7420*/  LDL.LU R158, [R1+0x100] ;  /* 0x00010000019e7983 */ /* 0x0003620000300800 */
[----:B------:R-:W-:Y:S02]  /*7430*/  FFMA.FTZ R6, -R156, R156, 1 ;  /* 0x3f8000009c067423 */ /* 0x000fe4000001019c */
[----:B------:R-:W-:Y:S01]  /*7440*/  FFMA.FTZ R5, -R153, R153, 1 ;  /* 0x3f80000099057423 */ /* 0x000fe20000010199 */
[----:B------:R1:W5:Y:S01]  /*7450*/  LDL.LU R156, [R1+0xfc] ;  /* 0x0000fc00019c7983 */ /* 0x0003620000300800 */
[----:B------:R-:W-:Y:S02]  /*7460*/  FMUL.FTZ R7, R7, c[0x0][0x2ec] ;  /* 0x0000bb0007077a20 */ /* 0x000fe40000410000 */
[----:B------:R-:W-:Y:S01]  /*7470*/  FFMA.FTZ R4, -R152, R152, 1 ;  /* 0x3f80000098047423 */ /* 0x000fe20000010198 */
[----:B------:R1:W5:Y:S01]  /*7480*/  LDL.LU R153, [R1+0xf8] ;  /* 0x0000f80001997983 */ /* 0x0003620000300800 */
[----:B------:R-:W-:Y:S02]  /*7490*/  FMUL.FTZ R6, R6, c[0x0][0x2ec] ;  /* 0x0000bb0006067a20 */ /* 0x000fe40000410000 */
[----:B------:R-:W-:Y:S01]  /*74a0*/  FMUL.FTZ R50, R13, R7 ;  /* 0x000000070d327220 */ /* 0x000fe20000410000 */
[----:B------:R1:W5:Y:S01]  /*74b0*/  LDL.LU R152, [R1+0xf4] ;  /* 0x0000f40001987983 */ /* 0x0003620000300800 */
[----:B------:R-:W-:Y:S02]  /*74c0*/  FADD.FTZ R13, -R108, R24 ;  /* 0x000000186c0d7221 */ /* 0x000fe40000010100 */
[----:B------:R-:W-:Y:S02]  /*74d0*/  FMUL.FTZ R5, R5, c[0x0][0x2ec] ;  /* 0x0000bb0005057a20 */ /* 0x000fe40000410000 */
[----:B------:R-:W-:Y:S02]  /*74e0*/  FMUL.FTZ R4, R4, c[0x0][0x2ec] ;  /* 0x0000bb0004047a20 */ /* 0x000fe40000410000 */
[----:B------:R-:W-:Y:S02]  /*74f0*/  FMUL.FTZ R23, R12, R6 ;  /* 0x000000060c177220 */ /* 0x000fe40000410000 */
[----:B------:R-:W-:Y:S02]  /*7500*/  FADD.FTZ R12, -R108, R25 ;  /* 0x000000196c0c7221 */ /* 0x000fe40000010100 */
[----:B------:R-:W-:Y:S02]  /*7510*/  FMUL.FTZ R13, R151, R13 ;  /* 0x0000000d970d7220 */ /* 0x000fe40000410000 */
[----:B------:R-:W-:Y:S01]  /*7520*/  FMUL.FTZ R20, R9, R5 ;  /* 0x0000000509147220 */ /* 0x000fe20000410000 */
[----:B------:R1:W5:Y:S01]  /*7530*/  LDL.LU R151, [R1+0xf0] ;  /* 0x0000f00001977983 */ /* 0x0003620000300800 */
[----:B------:R-:W-:Y:S02]  /*7540*/  FMUL.FTZ R19, R8, R4 ;  /* 0x0000000408137220 */ /* 0x000fe40000410000 */
[C---:B------:R-:W-:Y:S02]  /*7550*/  FADD.FTZ R9, -R108.reuse, R28 ;  /* 0x0000001c6c097221 */ /* 0x040fe40000010100 */
[----:B------:R-:W-:Y:S02]  /*7560*/  FADD.FTZ R8, -R108, R29 ;  /* 0x0000001d6c087221 */ /* 0x000fe40000010100 */
[----:B------:R-:W-:Y:S02]  /*7570*/  FMUL.FTZ R12, R99, R12 ;  /* 0x0000000c630c7220 */ /* 0x000fe40000410000 */
[----:B------:R-:W-:Y:S01]  /*7580*/  FFMA.FTZ R4, -R250, R250, 1 ;  /* 0x3f800000fa047423 */ /* 0x000fe200000101fa */
[----:B------:R1:W5:Y:S01]  /*7590*/  LDL.LU R99, [R1+0xec] ;  /* 0x0000ec0001637983 */ /* 0x0003620000300800 */
[----:B------:R-:W-:Y:S02]  /*75a0*/  FMUL.FTZ R9, R98, R9 ;  /* 0x0000000962097220 */ /* 0x000fe40000410000 */
[----:B------:R-:W-:Y:S01]  /*75b0*/  FMUL.FTZ R8, R97, R8 ;  /* 0x0000000861087220 */ /* 0x000fe20000410000 */
[----:B------:R1:W5:Y:S01]  /*75c0*/  LDL.LU R98, [R1+0xe8] ;  /* 0x0000e80001627983 */ /* 0x0003620000300800 */
[----:B------:R-:W-:Y:S02]  /*75d0*/  FMUL.FTZ R4, R4, c[0x0][0x2ec] ;  /* 0x0000bb0004047a20 */ /* 0x000fe40000410000 */
[----:B------:R-:W-:Y:S01]  /*75e0*/  FFMA.FTZ R7, -R96, R96, 1 ;  /* 0x3f80000060077423 */ /* 0x000fe20000010160 */
[----:B------:R1:W5:Y:S01]  /*75f0*/  LDL.LU R97, [R1+0xe4] ;  /* 0x0000e40001617983 */ /* 0x0003620000300800 */
[----:B------:R-:W-:Y:S02]  /*7600*/  FFMA.FTZ R6, -R95, R95, 1 ;  /* 0x3f8000005f067423 */ /* 0x000fe4000001015f */
[----:B------:R-:W-:Y:S01]  /*7610*/  FFMA.FTZ R5, -R251, R251, 1 ;  /* 0x3f800000fb057423 */ /* 0x000fe200000101fb */
[----:B------:R1:W5:Y:S01]  /*7620*/  LDL.LU R96, [R1+0xe0] ;  /* 0x0000e00001607983 */ /* 0x0003620000300800 */
[----:B------:R-:W-:Y:S02]  /*7630*/  FMUL.FTZ R18, R8, R4 ;  /* 0x0000000408127220 */ /* 0x000fe40000410000 */
[----:B------:R-:W-:Y:S01]  /*7640*/  FADD.FTZ R8, -R108, R45 ;  /* 0x0000002d6c087221 */ /* 0x000fe20000010100 */
[----:B------:R1:W5:Y:S01]  /*7650*/  LDL.LU R95, [R1+0xdc] ;  /* 0x0000dc00015f7983 */ /* 0x0003620000300800 */
[----:B------:R-:W-:Y:S02]  /*7660*/  FFMA.FTZ R4, -R224, R224, 1 ;  /* 0x3f800000e0047423 */ /* 0x000fe400000101e0 */
[----:B------:R-:W-:Y:S02]  /*7670*/  FMUL.FTZ R7, R7, c[0x0][0x2ec] ;  /* 0x0000bb0007077a20 */ /* 0x000fe40000410000 */
[----:B------:R-:W-:Y:S02]  /*7680*/  FMUL.FTZ R6, R6, c[0x0][0x2ec] ;  /* 0x0000bb0006067a20 */ /* 0x000fe40000410000 */
[----:B------:R-:W-:Y:S02]  /*7690*/  FMUL.FTZ R5, R5, c[0x0][0x2ec] ;  /* 0x0000bb0005057a20 */ /* 0x000fe40000410000 */
[----:B------:R-:W-:Y:S02]  /*76a0*/  FMUL.FTZ R8, R246, R8 ;  /* 0x00000008f6087220 */ /* 0x000fe40000410000 */
[----:B------:R-:W-:Y:S02]  /*76b0*/  FMUL.FTZ R4, R4, c[0x0][0x2ec] ;  /* 0x0000bb0004047a20 */ /* 0x000fe40000410000 */
[----:B------:R-:W-:Y:S02]  /*76c0*/  FMUL.FTZ R49, R13, R7 ;  /* 0x000000070d317220 */ /* 0x000fe40000410000 */
[----:B------:R-:W-:Y:S02]  /*76d0*/  FMUL.FTZ R22, R12, R6 ;  /* 0x000000060c167220 */ /* 0x000fe40000410000 */
[----:B------:R-:W-:Y:S02]  /*76e0*/  FMUL.FTZ R16, R9, R5 ;  /* 0x0000000509107220 */ /* 0x000fe40000410000 */
[C---:B------:R-:W-:Y:S02]  /*76f0*/  FADD.FTZ R13, -R108.reuse, R40 ;  /* 0x000000286c0d7221 */ /* 0x040fe40000010100 */
[C---:B------:R-:W-:Y:S02]  /*7700*/  FADD.FTZ R12, -R108.reuse, R41 ;  /* 0x000000296c0c7221 */ /* 0x040fe40000010100 */
[----:B------:R-:W-:Y:S02]  /*7710*/  FADD.FTZ R9, -R108, R44 ;  /* 0x0000002c6c097221 */ /* 0x000fe40000010100 */
[----:B------:R-:W-:Y:S02]  /*7720*/  FFMA.FTZ R5, -R225, R225, 1 ;  /* 0x3f800000e1057423 */ /* 0x000fe400000101e1 */
[----:B------:R-:W-:Y:S02]  /*7730*/  FMUL.FTZ R41, R8, R4 ;  /* 0x0000000408297220 */ /* 0x000fe40000410000 */
[----:B------:R-:W-:Y:S02]  /*7740*/  FADD.FTZ R8, -R108, R61 ;  /* 0x0000003d6c087221 */ /* 0x000fe40000010100 */
[----:B------:R-:W-:Y:S02]  /*7750*/  FFMA.FTZ R4, -R211, R211, 1 ;  /* 0x3f800000d3047423 */ /* 0x000fe400000101d3 */
[----:B------:R-:W-:Y:S02]  /*7760*/  FMUL.FTZ R13, R94, R13 ;  /* 0x0000000d5e0d7220 */ /* 0x000fe40000410000 */
[----:B------:R-:W-:Y:S01]  /*7770*/  FMUL.FTZ R9, R249, R9 ;  /* 0x00000009f9097220 */ /* 0x000fe20000410000 */
[----:B------:R1:W5:Y:S01]  /*7780*/  LDL.LU R94, [R1+0xd8] ;  /* 0x0000d800015e7983 */ /* 0x0003620000300800 */
[----:B------:R-:W-:Y:S02]  /*7790*/  FMUL.FTZ R5, R5, c[0x0][0x2ec] ;  /* 0x0000bb0005057a20 */ /* 0x000fe40000410000 */
[----:B------:R-:W-:Y:S02]  /*77a0*/  FMUL.FTZ R8, R229, R8 ;  /* 0x00000008e5087220 */ /* 0x000fe40000410000 */
[----:B------:R-:W-:Y:S02]  /*77b0*/  FMUL.FTZ R4, R4, c[0x0][0x2ec] ;  /* 0x0000bb0004047a20 */ /* 0x000fe40000410000 */
[----:B------:R-:W-:Y:S02]  /*77c0*/  FMUL.FTZ R12, R93, R12 ;  /* 0x0000000c5d0c7220 */ /* 0x000fe40000410000 */
[----:B------:R-:W-:Y:S01]  /*77d0*/  FMUL.FTZ R44, R9, R5 ;  /* 0x00000005092c7220 */ /* 0x000fe20000410000 */
[----:B------:R1:W5:Y:S01]  /*77e0*/  LDL.LU R93, [R1+0xd4] ;  /* 0x0000d400015d7983 */ /* 0x0003620000300800 */
[----:B------:R-:W-:Y:S02]  /*77f0*/  FADD.FTZ R9, -R108, R60 ;  /* 0x0000003c6c097221 */ /* 0x000fe40000010100 */
[----:B------:R-:W-:Y:S02]  /*7800*/  FFMA.FTZ R5, -R212, R212, 1 ;  /* 0x3f800000d4057423 */ /* 0x000fe400000101d4 */
[----:B------:R-:W-:Y:S02]  /*7810*/  FMUL.FTZ R37, R8, R4 ;  /* 0x0000000408257220 */ /* 0x000fe40000410000 */
[----:B----4-:R-:W-:Y:S02]  /*7820*/  FADD.FTZ R4, -R0, R10 ;  /* 0x0000000a00047221 */ /* 0x010fe40000010100 */
[----:B------:R-:W-:Y:S02]  /*7830*/  FFMA.FTZ R7, -R235, R235, 1 ;  /* 0x3f800000eb077423 */ /* 0x000fe400000101eb */
[----:B------:R-:W-:Y:S02]  /*7840*/  FMUL.FTZ R9, R230, R9 ;  /* 0x00000009e6097220 */ /* 0x000fe40000410000 */
[----:B------:R-:W-:Y:S02]  /*7850*/  FMUL.FTZ R5, R5, c[0x0][0x2ec] ;  /* 0x0000bb0005057a20 */ /* 0x000fe40000410000 */
[----:B------:R-:W-:Y:S02]  /*7860*/  FADD.FTZ R10, -R0, R11 ;  /* 0x0000000b000a7221 */ /* 0x000fe40000010100 */
[----:B------:R-:W-:Y:S02]  /*7870*/  FMUL.FTZ R11, R92, R4 ;  /* 0x000000045c0b7220 */ /* 0x000fe40000410000 */
[----:B------:R-:W-:Y:S01]  /*7880*/  FFMA.FTZ R6, -R234, R234, 1 ;  /* 0x3f800000ea067423 */ /* 0x000fe200000101ea */
[----:B------:R1:W5:Y:S01]  /*7890*/  LDL.LU R92, [R1+0xd0] ;  /* 0x0000d000015c7983 */ /* 0x0003620000300800 */
[----:B------:R-:W-:Y:S02]  /*78a0*/  FMUL.FTZ R7, R7, c[0x0][0x2ec] ;  /* 0x0000bb0007077a20 */ /* 0x000fe40000410000 */
[----:B------:R-:W-:Y:S02]  /*78b0*/  FMUL.FTZ R38, R9, R5 ;  /* 0x0000000509267220 */ /* 0x000fe40000410000 */
[----:B------:R-:W-:Y:S02]  /*78c0*/  FADD.FTZ R9, -R0, R14 ;  /* 0x0000000e00097221 */ /* 0x000fe40000010100 */
[----:B------:R-:W-:Y:S02]  /*78d0*/  FMUL.FTZ R10, R91, R10 ;  /* 0x0000000a5b0a7220 */ /* 0x000fe40000410000 */
[----:B------:R-:W-:Y:S01]  /*78e0*/  FMUL.FTZ R6, R6, c[0x0][0x2ec] ;  /* 0x0000bb0006067a20 */ /* 0x000fe20000410000 */
[----:B------:R1:W5:Y:S01]  /*78f0*/  LDL.LU R91, [R1+0xcc] ;  /* 0x0000cc00015b7983 */ /* 0x0003620000300800 */
[----:B------:R-:W-:Y:S02]  /*7900*/  FMUL.FTZ R48, R13, R7 ;  /* 0x000000070d307220 */ /* 0x000fe40000410000 */
[----:B------:R-:W-:Y:S01]  /*7910*/  FADD.FTZ R13, -R108, R56 ;  /* 0x000000386c0d7221 */ /* 0x000fe20000010100 */
[----:B------:R-:W-:Y:S01]  /*7920*/  MOV R56, R197 ;  /* 0x000000c500387202 */ /* 0x000fe20000000f00 */
[----:B------:R-:W-:Y:S02]  /*7930*/  FFMA.FTZ R7, -R215, R215, 1 ;  /* 0x3f800000d7077423 */ /* 0x000fe400000101d7 */
[----:B------:R-:W-:Y:S02]  /*7940*/  FADD.FTZ R8, -R0, R15 ;  /* 0x0000000f00087221 */ /* 0x000fe40000010100 */
[----:B------:R-:W-:Y:S02]  /*7950*/  FMUL.FTZ R9, R90, R9 ;  /* 0x000000095a097220 */ /* 0x000fe40000410000 */
[----:B------:R-:W-:Y:S01]  /*7960*/  FMUL.FTZ R45, R12, R6 ;  /* 0x000000060c2d7220 */ /* 0x000fe20000410000 */
[----:B------:R1:W5:Y:S01]  /*7970*/  LDL.LU R90, [R1+0xc8] ;  /* 0x0000c800015a7983 */ /* 0x0003620000300800 */
[----:B------:R-:W-:Y:S01]  /*7980*/  FADD.FTZ R12, -R108, R57 ;  /* 0x000000396c0c7221 */ /* 0x000fe20000010100 */
[----:B------:R-:W-:Y:S01]  /*7990*/  MOV R57, R195 ;  /* 0x000000c300397202 */ /* 0x000fe20000000f00 */
[----:B------:R-:W-:Y:S02]  /*79a0*/  FMUL.FTZ R13, R243, R13 ;  /* 0x0000000df30d7220 */ /* 0x000fe40000410000 */
        /* <DEDUP_REMOVED lines=16> */
[----:B------:R-:W-:Y:S02]  /*7ab0*/  FMUL.FTZ R15, R11, R7 ;  /* 0x000000070b0f7220 */ /* 0x000fe40000410000 */
[----:B------:R-:W-:Y:S01]  /*7ac0*/  FADD.FTZ R11, -R0, R26 ;  /* 0x0000001a000b7221 */ /* 0x000fe20000010100 */
[----:B------:R1:W5:Y:S01]  /*7ad0*/  LDL.LU R85, [R1+0xb4] ;  /* 0x0000b40001557983 */ /* 0x0003620000300800 */
[----:B------:R-:W-:Y:S02]  /*7ae0*/  FMUL.FTZ R6, R6, c[0x0][0x2ec] ;  /* 0x0000bb0006067a20 */ /* 0x000fe40000410000 */
[----:B------:R-:W-:Y:S02]  /*7af0*/  FADD.FTZ R21, -R0, R27 ;  /* 0x0000001b00157221 */ /* 0x000fe40000010100 */
[----:B------:R-:W-:Y:S02]  /*7b00*/  FMUL.FTZ R11, R84, R11 ;  /* 0x0000000b540b7220 */ /* 0x000fe40000410000 */
[----:B------:R-:W-:Y:S01]  /*7b10*/  FMUL.FTZ R29, R10, R6 ;  /* 0x000000060a1d7220 */ /* 0x000fe20000410000 */
[----:B------:R1:W5:Y:S01]  /*7b20*/  LDL.LU R84, [R1+0xb0] ;  /* 0x0000b00001547983 */ /* 0x0003620000300800 */
[C---:B------:R-:W-:Y:S02]  /*7b30*/  FADD.FTZ R10, -R0.reuse, R30 ;  /* 0x0000001e000a7221 */ /* 0x040fe40000010100 */
[----:B------:R-:W-:Y:S02]  /*7b40*/  FMUL.FTZ R21, R83, R21 ;  /* 0x0000001553157220 */ /* 0x000fe40000410000 */
[----:B------:R-:W-:Y:S01]  /*7b50*/  FADD.FTZ R17, -R0, R31 ;  /* 0x0000001f00117221 */ /* 0x000fe20000010100 */
[----:B------:R1:W5:Y:S01]  /*7b60*/  LDL.LU R83, [R1+0xac] ;  /* 0x0000ac0001537983 */ /* 0x0003620000300800 */
[----:B------:R-:W-:Y:S02]  /*7b70*/  FMUL.FTZ R10, R82, R10 ;  /* 0x0000000a520a7220 */ /* 0x000fe40000410000 */
[----:B------:R-:W-:Y:S01]  /*7b80*/  FMUL.FTZ R17, R81, R17 ;  /* 0x0000001151117220 */ /* 0x000fe20000410000 */
[----:B------:R1:W5:Y:S01]  /*7b90*/  LDL.LU R82, [R1+0xa8] ;  /* 0x0000a80001527983 */ /* 0x0003620000300800 */
[----:B------:R-:W-:Y:S02]  /*7ba0*/  FFMA.FTZ R7, -R80, R80, 1 ;  /* 0x3f80000050077423 */ /* 0x000fe40000010150 */
[----:B------:R-:W-:Y:S01]  /*7bb0*/  FMUL.FTZ R5, R5, c[0x0][0x2ec] ;  /* 0x0000bb0005057a20 */ /* 0x000fe20000410000 */
[----:B------:R1:W5:Y:S01]  /*7bc0*/  LDL.LU R81, [R1+0xa4] ;  /* 0x0000a40001517983 */ /* 0x0003620000300800 */
[----:B------:R-:W-:Y:S02]  /*7bd0*/  FFMA.FTZ R6, -R79, R79, 1 ;  /* 0x3f8000004f067423 */ /* 0x000fe4000001014f */
[----:B------:R-:W-:Y:S01]  /*7be0*/  FMUL.FTZ R4, R4, c[0x0][0x2ec] ;  /* 0x0000bb0004047a20 */ /* 0x000fe20000410000 */
[----:B------:R1:W5:Y:S01]  /*7bf0*/  LDL.LU R80, [R1+0xa0] ;  /* 0x0000a00001507983 */ /* 0x0003620000300800 */
[----:B------:R-:W-:Y:S02]  /*7c00*/  FMUL.FTZ R14, R9, R5 ;  /* 0x00000005090e7220 */ /* 0x000fe40000410000 */
[----:B------:R-:W-:Y:S01]  /*7c10*/  FFMA.FTZ R5, -R78, R78, 1 ;  /* 0x3f8000004e057423 */ /* 0x000fe2000001014e */
[----:B------:R1:W5:Y:S01]  /*7c20*/  LDL.LU R79, [R1+0x9c] ;  /* 0x00009c00014f7983 */ /* 0x0003620000300800 */
[----:B------:R-:W-:Y:S02]  /*7c30*/  FMUL.FTZ R25, R8, R4 ;  /* 0x0000000408197220 */ /* 0x000fe40000410000 */
[----:B------:R-:W-:Y:S01]  /*7c40*/  FFMA.FTZ R4, -R77, R77, 1 ;  /* 0x3f8000004d047423 */ /* 0x000fe2000001014d */
[----:B------:R1:W5:Y:S01]  /*7c50*/  LDL.LU R78, [R1+0x98] ;  /* 0x00009800014e7983 */ /* 0x0003620000300800 */
[C---:B------:R-:W-:Y:S02]  /*7c60*/  FADD.FTZ R8, -R0.reuse, R42 ;  /* 0x0000002a00087221 */ /* 0x040fe40000010100 */
[----:B------:R-:W-:Y:S01]  /*7c70*/  FADD.FTZ R13, -R0, R43 ;  /* 0x0000002b000d7221 */ /* 0x000fe20000010100 */
[----:B------:R1:W5:Y:S01]  /*7c80*/  LDL.LU R77, [R1+0x94] ;  /* 0x00009400014d7983 */ /* 0x0003620000300800 */
[----:B------:R-:W-:Y:S02]  /*7c90*/  FMUL.FTZ R8, R76, R8 ;  /* 0x000000084c087220 */ /* 0x000fe40000410000 */
[C---:B------:R-:W-:Y:S01]  /*7ca0*/  FADD.FTZ R9, -R0.reuse, R46 ;  /* 0x0000002e00097221 */ /* 0x040fe20000010100 */
[----:B------:R1:W5:Y:S01]  /*7cb0*/  LDL.LU R76, [R1+0x90] ;  /* 0x00009000014c7983 */ /* 0x0003620000300800 */
[----:B------:R-:W-:Y:S02]  /*7cc0*/  FMUL.FTZ R13, R75, R13 ;  /* 0x0000000d4b0d7220 */ /* 0x000fe40000410000 */
[----:B------:R-:W-:Y:S01]  /*7cd0*/  FADD.FTZ R12, -R0, R47 ;  /* 0x0000002f000c7221 */ /* 0x000fe20000010100 */
[----:B------:R1:W5:Y:S01]  /*7ce0*/  LDL.LU R75, [R1+0x8c] ;  /* 0x00008c00014b7983 */ /* 0x0003620000300800 */
[----:B------:R-:W-:Y:S02]  /*7cf0*/  FMUL.FTZ R9, R74, R9 ;  /* 0x000000094a097220 */ /* 0x000fe40000410000 */
[----:B------:R-:W-:Y:S01]  /*7d00*/  FMUL.FTZ R7, R7, c[0x0][0x2ec] ;  /* 0x0000bb0007077a20 */ /* 0x000fe20000410000 */
[----:B------:R1:W5:Y:S01]  /*7d10*/  LDL.LU R74, [R1+0x88] ;  /* 0x00008800014a7983 */ /* 0x0003620000300800 */
[----:B------:R-:W-:Y:S02]  /*7d20*/  FMUL.FTZ R12, R73, R12 ;  /* 0x0000000c490c7220 */ /* 0x000fe40000410000 */
[----:B------:R-:W-:Y:S01]  /*7d30*/  FMUL.FTZ R6, R6, c[0x0][0x2ec] ;  /* 0x0000bb0006067a20 */ /* 0x000fe20000410000 */
[----:B------:R1:W5:Y:S01]  /*7d40*/  LDL.LU R73, [R1+0x84] ;  /* 0x0000840001497983 */ /* 0x0003620000300800 */
[----:B------:R-:W-:Y:S02]  /*7d50*/  FMUL.FTZ R11, R11, R7 ;  /* 0x000000070b0b7220 */ /* 0x000fe40000410000 */
[----:B------:R-:W-:Y:S02]  /*7d60*/  FFMA.FTZ R7, -R72, R72, 1 ;  /* 0x3f80000048077423 */ /* 0x000fe40000010148 */
        /* <DEDUP_REMOVED lines=8> */
[----:B------:R-:W-:Y:S01]  /*7df0*/  FMUL.FTZ R17, R17, R4 ;  /* 0x0000000411117220 */ /* 0x000fe20000410000 */
[----:B------:R1:W5:Y:S01]  /*7e00*/  LDL.LU R70, [R1+0x78] ;  /* 0x0000780001467983 */ /* 0x0003620000300800 */
[----:B------:R-:W-:Y:S02]  /*7e10*/  FFMA.FTZ R4, -R69, R69, 1 ;  /* 0x3f80000045047423 */ /* 0x000fe40000010145 */
[C---:B------:R-:W-:Y:S01]  /*7e20*/  FADD.FTZ R36, -R0.reuse, R58 ;  /* 0x0000003a00247221 */ /* 0x040fe20000010100 */
[----:B------:R1:W5:Y:S01]  /*7e30*/  LDL.LU R69, [R1+0x74] ;  /* 0x0000740001457983 */ /* 0x0003620000300800 */
[----:B------:R-:W-:Y:S02]  /*7e40*/  FADD.FTZ R34, -R0, R59 ;  /* 0x0000003b00227221 */ /* 0x000fe40000010100 */
[----:B------:R-:W-:Y:S02]  /*7e50*/  FMUL.FTZ R36, R68, R36 ;  /* 0x0000002444247220 */ /* 0x000fe40000410000 */
[----:B------:R-:W-:Y:S01]  /*7e60*/  FADD.FTZ R35, -R0, R62 ;  /* 0x0000003e00237221 */ /* 0x000fe20000010100 */
[----:B------:R1:W5:Y:S01]  /*7e70*/  LDL.LU R68, [R1+0x70] ;  /* 0x0000700001447983 */ /* 0x0003620000300800 */
[----:B------:R-:W-:Y:S02]  /*7e80*/  FMUL.FTZ R34, R3, R34 ;  /* 0x0000002203227220 */ /* 0x000fe40000410000 */
[----:B------:R-:W-:Y:S01]  /*7e90*/  FMUL.FTZ R35, R2, R35 ;  /* 0x0000002302237220 */ /* 0x000fe20000410000 */
[----:B------:R1:W5:Y:S01]  /*7ea0*/  LDL.LU R3, [R1+0x6c] ;  /* 0x00006c0001037983 */ /* 0x0003620000300800 */
[----:B------:R-:W-:Y:S02]  /*7eb0*/  FMUL.FTZ R7, R7, c[0x0][0x2ec] ;  /* 0x0000bb0007077a20 */ /* 0x000fe40000410000 */
[----:B------:R-:W-:Y:S01]  /*7ec0*/  FMUL.FTZ R6, R6, c[0x0][0x2ec] ;  /* 0x0000bb0006067a20 */ /* 0x000fe20000410000 */
[----:B------:R1:W5:Y:S01]  /*7ed0*/  LDL.LU R2, [R1+0x68] ;  /* 0x0000680001027983 */ /* 0x0003620000300800 */
[----:B------:R-:W-:Y:S02]  /*7ee0*/  FMUL.FTZ R5, R5, c[0x0][0x2ec] ;  /* 0x0000bb0005057a20 */ /* 0x000fe40000410000 */
[----:B------:R-:W-:Y:S02]  /*7ef0*/  FMUL.FTZ R4, R4, c[0x0][0x2ec] ;  /* 0x0000bb0004047a20 */ /* 0x000fe40000410000 */
[----:B------:R-:W-:Y:S02]  /*7f00*/  FMUL.FTZ R8, R8, R7 ;  /* 0x0000000708087220 */ /* 0x000fe40000410000 */
[----:B------:R-:W-:Y:S02]  /*7f10*/  FMUL.FTZ R13, R13, R6 ;  /* 0x000000060d0d7220 */ /* 0x000fe40000410000 */
[----:B------:R-:W-:Y:S02]  /*7f20*/  FMUL.FTZ R7, R9, R5 ;  /* 0x0000000509077220 */ /* 0x000fe40000410000 */
[----:B------:R-:W-:Y:S02]  /*7f30*/  FMUL.FTZ R9, R12, R4 ;  /* 0x000000040c097220 */ /* 0x000fe40000410000 */
[----:B------:R-:W-:Y:S02]  /*7f40*/  FADD.FTZ R33, -R0, R63 ;  /* 0x0000003f00217221 */ /* 0x000fe40000010100 */
[----:B------:R-:W-:Y:S02]  /*7f50*/  FFMA.FTZ R6, -R239, R239, 1 ;  /* 0x3f800000ef067423 */ /* 0x000fe400000101ef */
[----:B------:R-:W-:Y:S02]  /*7f60*/  FFMA.FTZ R5, -R238, R238, 1 ;  /* 0x3f800000ee057423 */ /* 0x000fe400000101ee */
[----:B------:R-:W-:Y:S02]  /*7f70*/  FFMA.FTZ R4, -R227, R227, 1 ;  /* 0x3f800000e3047423 */ /* 0x000fe400000101e3 */
[----:B------:R-:W-:Y:S02]  /*7f80*/  FFMA.FTZ R0, -R226, R226, 1 ;  /* 0x3f800000e2007423 */ /* 0x000fe400000101e2 */
[----:B------:R-:W-:Y:S02]  /*7f90*/  FMUL.FTZ R33, R252, R33 ;  /* 0x00000021fc217220 */ /* 0x000fe40000410000 */
[----:B------:R-:W-:Y:S02]  /*7fa0*/  FMUL.FTZ R6, R6, c[0x0][0x2ec] ;  /* 0x0000bb0006067a20 */ /* 0x000fe40000410000 */
[----:B------:R-:W-:Y:S02]  /*7fb0*/  FMUL.FTZ R5, R5, c[0x0][0x2ec] ;  /* 0x0000bb0005057a20 */ /* 0x000fe40000410000 */
[----:B------:R-:W-:Y:S02]  /*7fc0*/  FMUL.FTZ R4, R4, c[0x0][0x2ec] ;  /* 0x0000bb0004047a20 */ /* 0x000fe40000410000 */
[----:B------:R-:W-:Y:S02]  /*7fd0*/  FMUL.FTZ R0, R0, c[0x0][0x2ec] ;  /* 0x0000bb0000007a20 */ /* 0x000fe40000410000 */
[----:B------:R-:W-:Y:S02]  /*7fe0*/  FMUL.FTZ R36, R36, R6 ;  /* 0x0000000624247220 */ /* 0x000fe40000410000 */
[----:B------:R-:W-:Y:S02]  /*7ff0*/  FMUL.FTZ R34, R34, R5 ;  /* 0x0000000522227220 */ /* 0x000fe40000410000 */
[----:B------:R-:W-:Y:S02]  /*8000*/  FMUL.FTZ R35, R35, R4 ;  /* 0x0000000423237220 */ /* 0x000fe40000410000 */
[----:B------:R-:W-:Y:S01]  /*8010*/  FMUL.FTZ R33, R33, R0 ;  /* 0x0000000021217220 */ /* 0x000fe20000410000 */
[----:B------:R-:W-:-:S05]  /*8020*/  @!P1 BRA `(.L_x_216) ;  /* 0x0000021000009947 */ /* 0x000fca0003800000 */
[----:B-1----:R-:W-:Y:S01]  /*8030*/  IMAD.MOV.U32 R6, RZ, RZ, c[0x0][0x190] ;  /* 0x00006400ff067624 */ /* 0x002fe200078e00ff */
[----:B------:R-:W-:Y:S01]  /*8040*/  ULOP3.LUT UR8, UR4, 0x1, URZ, 0xc0, !UPT ;  /* 0x0000000104087892 */ /* 0x000fe2000f8ec03f */
[----:B-----5:R-:W-:Y:S02]  /*8050*/  ISETP.GE.AND P2, PT, R244, c[0x0][0x220], PT ;  /* 0x00008800f4007a0c */ /* 0x020fe40003f46270 */
        /* <DEDUP_REMOVED lines=30> */
.L_x_216:
        /* <DEDUP_REMOVED lines=66> */
[----:B-1---5:R-:W-:Y:S05]  /*8660*/  IMAD.SHL.U32 R0, R156, 0x2, RZ ;  /* 0x000000029c007824 */ /* 0x022fea00078e00ff */
[----:B------:R-:W-:Y:S04]  /*8670*/  LDSM.16.MT88.4 R4, [R2+0x10000] ;  /* 0x010000000204783b */ /* 0x000fe80000004200 */
        /* <DEDUP_REMOVED lines=81> */
.L_x_217:
[----:B------:R-:W2:Y:S01]  /*8b90*/  LDL R60, [R1+0x10] ;  /* 0x00001000013c7983 */ /* 0x000ea20000100800 */
[----:B------:R-:W-:Y:S02]  /*8ba0*/  ULOP3.LUT UR8, UR4, 0x1, URZ, 0xc0, !UPT ;  /* 0x0000000104087892 */ /* 0x000fe4000f8ec03f */
[----:B------:R-:W-:Y:S01]  /*8bb0*/  UISETP.GT.AND UP2, UPT, UR4, UR15, UPT ;  /* 0x0000000f0400728c */ /* 0x000fe2000bf44270 */
[----:B------:R-:W3:Y:S01]  /*8bc0*/  LDL R58, [R1+0x28] ;  /* 0x00002800013a7983 */ /* 0x000ee20000100800 */
[----:B------:R-:W-:Y:S02]  /*8bd0*/  UISETP.NE.U32.AND UP0, UPT, UR8, 0x1, UPT ;  /* 0x000000010800788c */ /* 0x000fe4000bf05070 */
[----:B------:R-:W-:Y:S01]  /*8be0*/  UIADD3 UR4, UR4, -0x1, URZ ;  /* 0xffffffff04047890 */ /* 0x000fe2000fffe03f */
[----:B------:R4:W5:Y:S04]  /*8bf0*/  LDL R55, [R1+0x8] ;  /* 0x0000080001377983 */ /* 0x0009680000100800 */
[----:B------:R4:W3:Y:S04]  /*8c00*/  LDL R54, [R1+0xc] ;  /* 0x00000c0001367983 */ /* 0x0008e80000100800 */
[----:B------:R4:W4:Y:S04]  /*8c10*/  LDL R53, [R1] ;  /* 0x0000000001357983 */ /* 0x0009280000100800 */
[----:B------:R1:W4:Y:S04]  /*8c20*/  LDL R52, [R1+0x4] ;  /* 0x0000040001347983 */ /* 0x0003280000100800 */
[----:B------:R-:W-:Y:S04]  /*8c30*/  LDSM.16.M88.4 R16, [R151] ;  /* 0x000000009710783b */ /* 0x000fe80000000200 */
[----:B------:R-:W1:Y:S04]  /*8c40*/  LDSM.16.MT88.4 R20, [R0+0x6000] ;  /* 0x006000000014783b */ /* 0x000e680000004200 */
        /* <DEDUP_REMOVED lines=8> */
[-C--:B-1----:R-:W-:Y:S08]  /*8cd0*/  HMMA.16816.F32.BF16 R4, R16, R20.reuse, RZ ;  /* 0x000000141004723c */ /* 0x082ff000000418ff */
[C---:B------:R-:W-:Y:S08]  /*8ce0*/  HMMA.16816.F32.BF16 R8, R12.reuse, R20, RZ ;  /* 0x000000140c08723c */ /* 0x040ff000000418ff */
[-C--:B------:R-:W-:Y:S08]  /*8cf0*/  HMMA.16816.F32.BF16 R12, R12, R22.reuse, RZ ;  /* 0x000000160c0c723c */ /* 0x080ff000000418ff */
[----:B------:R-:W-:Y:S01]  /*8d00*/  HMMA.16816.F32.BF16 R16, R16, R22, RZ ;  /* 0x000000161010723c */ /* 0x000fe200000418ff */
[----:B------:R-:W1:Y:S07]  /*8d10*/  LDSM.16.M88.4 R20, [R152] ;  /* 0x000000009814783b */ /* 0x000e6e0000000200 */
[-C--:B------:R-:W-:Y:S08]  /*8d20*/  HMMA.16816.F32.BF16 R4, R24, R28.reuse, R4 ;  /* 0x0000001c1804723c */ /* 0x080ff00000041804 */
[C---:B------:R-:W-:Y:S08]  /*8d30*/  HMMA.16816.F32.BF16 R8, R32.reuse, R28, R8 ;  /* 0x0000001c2008723c */ /* 0x040ff00000041808 */
[-C--:B------:R-:W-:Y:S01]  /*8d40*/  HMMA.16816.F32.BF16 R12, R32, R30.reuse, R12 ;  /* 0x0000001e200c723c */ /* 0x080fe2000004180c */
[----:B------:R-:W1:Y:S07]  /*8d50*/  LDSM.16.M88.4 R32, [R152+0x2000] ;  /* 0x002000009820783b */ /* 0x000e6e0000000200 */
[----:B------:R-:W-:Y:S01]  /*8d60*/  HMMA.16816.F32.BF16 R16, R24, R30, R16 ;  /* 0x0000001e1810723c */ /* 0x000fe20000041810 */
[----:B------:R-:W-:Y:S04]  /*8d70*/  LDSM.16.M88.4 R24, [R151+0x4000] ;  /* 0x004000009718783b */ /* 0x000fe80000000200 */
[----:B------:R-:W1:Y:S03]  /*8d80*/  LDSM.16.MT88.4 R28, [R0+0x7000] ;  /* 0x00700000001c783b */ /* 0x000e660000004200 */
[-C--:B------:R-:W-:Y:S08]  /*8d90*/  HMMA.16816.F32.BF16 R4, R36, R40.reuse, R4 ;  /* 0x000000282404723c */ /* 0x080ff00000041804 */
[C---:B------:R-:W-:Y:S08]  /*8da0*/  HMMA.16816.F32.BF16 R8, R44.reuse, R40, R8 ;  /* 0x000000282c08723c */ /* 0x040ff00000041808 */
[-C--:B------:R-:W-:Y:S01]  /*8db0*/  HMMA.16816.F32.BF16 R12, R44, R42.reuse, R12 ;  /* 0x0000002a2c0c723c */ /* 0x080fe2000004180c */
[----:B------:R-:W1:Y:S07]  /*8dc0*/  LDSM.16.M88.4 R44, [R151+0x6000] ;  /* 0x00600000972c783b */ /* 0x000e6e0000000200 */
[----:B------:R-:W-:Y:S01]  /*8dd0*/  HMMA.16816.F32.BF16 R16, R36, R42, R16 ;  /* 0x0000002a2410723c */ /* 0x000fe20000041810 */
[----:B------:R-:W-:Y:S04]  /*8de0*/  LDSM.16.M88.4 R36, [R160] ;  /* 0x00000000a024783b */ /* 0x000fe80000000200 */
[----:B------:R-:W1:Y:S03]  /*8df0*/  LDSM.16.MT88.4 R40, [R0+0x7400] ;  /* 0x007400000028783b */ /* 0x000e660000004200 */
[-C--:B-1----:R-:W-:Y:S08]  /*8e00*/  HMMA.16816.F32.BF16 R4, R20, R48.reuse, R4 ;  /* 0x000000301404723c */ /* 0x082ff00000041804 */
[C---:B------:R-:W-:Y:S08]  /*8e10*/  HMMA.16816.F32.BF16 R8, R32.reuse, R48, R8 ;  /* 0x000000302008723c */ /* 0x040ff00000041808 */
[-C--:B------:R-:W-:Y:S01]  /*8e20*/  HMMA.16816.F32.BF16 R12, R32, R50.reuse, R12 ;  /* 0x00000032200c723c */ /* 0x080fe2000004180c */
[----:B------:R-:W1:Y:S07]  /*8e30*/  LDSM.16.M88.4 R32, [R159] ;  /* 0x000000009f20783b */ /* 0x000e6e0000000200 */
        /* <DEDUP_REMOVED lines=8> */
[----:B------:R1:W-:Y:S04]  /*8ec0*/  LDSM.16.MT88.4 R28, [R0+0x7c00] ;  /* 0x007c0000001c783b */ /* 0x0003e80000004200 */
[----:B------:R-:W2:Y:S03]  /*8ed0*/  LDSM.16.M88.4 R24, [R152+0x4000] ;  /* 0x004000009818783b */ /* 0x000ea60000000200 */
[-C--:B------:R-:W-:Y:S08]  /*8ee0*/  HMMA.16816.F32.BF16 R4, R36, R40.reuse, R4 ;  /* 0x000000282404723c */ /* 0x080ff00000041804 */
[C---:B-1----:R-:W-:Y:S07]  /*8ef0*/  HMMA.16816.F32.BF16 R8, R32.reuse, R40, R8 ;  /* 0x000000282008723c */ /* 0x042fee0000041808 */
[----:B------:R-:W-:Y:S01]  /*8f00*/  IMAD.U32 R40, RZ, RZ, UR26 ;  /* 0x0000001aff287e24 */ /* 0x000fe2000f8e00ff */
[-C--:B------:R-:W-:Y:S01]  /*8f10*/  HMMA.16816.F32.BF16 R12, R32, R42.reuse, R12 ;  /* 0x0000002a200c723c */ /* 0x080fe2000004180c */
[----:B------:R-:W1:Y:S03]  /*8f20*/  LDSM.16.M88.4 R32, [R152+0x6000] ;  /* 0x006000009820783b */ /* 0x000e660000000200 */
[----:B------:R-:W-:Y:S04]  /*8f30*/  IMAD.U32 R0, RZ, RZ, UR16 ;  /* 0x00000010ff007e24 */ /* 0x000fe8000f8e00ff */
        /* <DEDUP_REMOVED lines=12> */
[-C--:B--2---:R-:W-:Y:S01]  /*9000*/  HMMA.16816.F32.BF16 R4, R24, R28.reuse, R4 ;  /* 0x0000001c1804723c */ /* 0x084fe20000041804 */
[----:B------:R-:W-:Y:S03]  /*9010*/  IMAD.U32 R50, RZ, RZ, UR31 ;  /* 0x0000001fff327e24 */ /* 0x000fe6000f8e00ff */
[----:B------:R-:W-:Y:S01]  /*9020*/  IMAD.U32 R22, RZ, RZ, UR30 ;  /* 0x0000001eff167e24 */ /* 0x000fe2000f8e00ff */
[----:B------:R-:W-:Y:S01]  /*9030*/  LEA R197, P0, R21, R56, 0x2 ;  /* 0x0000003815c57211 */ /* 0x000fe200078010ff */
[----:B------:R-:W-:Y:S02]  /*9040*/  IMAD.U32 R23, RZ, RZ, UR29 ;  /* 0x0000001dff177e24 */ /* 0x000fe4000f8e00ff */
[C---:B-1----:R-:W-:Y:S01]  /*9050*/  HMMA.16816.F32.BF16 R8, R32.reuse, R28, R8 ;  /* 0x0000001c2008723c */ /* 0x042fe20000041808 */
[----:B------:R-:W-:Y:S03]  /*9060*/  IMAD.U32 R56, RZ, RZ, UR21 ;  /* 0x00000015ff387e24 */ /* 0x000fe6000f8e00ff */
[----:B------:R-:W-:Y:S01]  /*9070*/  @P1 IADD3 R20, P2, R60, UR10, RZ ;  /* 0x0000000a3c141c10 */ /* 0x000fe2000ff5e0ff */
[----:B------:R-:W-:Y:S01]  /*9080*/  @UP3 UIADD3 UR10, UP1, UR10, -0x200, URZ ;  /* 0xfffffe000a0a3890 */ /* 0x000fe2000ff3e03f */
[----:B------:R-:W-:Y:S01]  /*9090*/  LEA.HI.X.SX32 R195, R0, R57, 0x2, P0 ;  /* 0x0000003900c37211 */ /* 0x000fe200000f16ff */
[----:B------:R-:W-:Y:S01]  /*90a0*/  IMAD.U32 R0, RZ, RZ, UR31 ;  /* 0x0000001fff007e24 */ /* 0x000fe2000f8e00ff */
[-C--:B------:R-:W-:Y:S01]  /*90b0*/  HMMA.16816.F32.BF16 R12, R32, R30.reuse, R12 ;  /* 0x0000001e200c723c */ /* 0x080fe2000004180c */
[----:B------:R-:W-:Y:S03]  /*90c0*/  IMAD.U32 R57, RZ, RZ, UR22 ;  /* 0x00000016ff397e24 */ /* 0x000fe6000f8e00ff */
[----:B---3--:R-:W-:Y:S01]  /*90d0*/  @P1 IADD3.X R21, R58, UR9, RZ, P2, !PT ;  /* 0x000000093a151c10 */ /* 0x008fe200097fe4ff */
[----:B------:R-:W-:Y:S01]  /*90e0*/  IMAD.U32 R58, RZ, RZ, UR23 ;  /* 0x00000017ff3a7e24 */ /* 0x000fe2000f8e00ff */
[----:B------:R-:W-:Y:S01]  /*90f0*/  @UP3 UIADD3.X UR9, UR9, -0x1, URZ, UP1, !UPT ;  /* 0xffffffff09093890 */ /* 0x000fe20008ffe43f */
[----:B------:R-:W-:Y:S01]  /*9100*/  IMAD.U32 R34, RZ, RZ, UR23 ;  /* 0x00000017ff227e24 */ /* 0x000fe2000f8e00ff */
[----:B------:R-:W-:Y:S01]  /*9110*/  HMMA.16816.F32.BF16 R16, R24, R30, R16 ;  /* 0x0000001e1810723c */ /* 0x000fe20000041810 */
[----:B-----5:R1:W2:Y:S03]  /*9120*/  @P1 LDG.E R55, [R20.64] ;  /* 0x0000000614371981 */ /* 0x0202a6000c1e1900 */
[----:B------:R-:W-:Y:S01]  /*9130*/  IMAD.U32 R35, RZ, RZ, UR24 ;  /* 0x00000018ff237e24 */ /* 0x000fe2000f8e00ff */
[----:B------:R1:W3:Y:S01]  /*9140*/  @P1 LDG.E R54, [R20.64+0x20] ;  /* 0x0000200614361981 */ /* 0x0002e2000c1e1900 */
[----:B------:R-:W-:Y:S02]  /*9150*/  IMAD.U32 R32, RZ, RZ, UR22 ;  /* 0x00000016ff207e24 */ /* 0x000fe4000f8e00ff */
[----:B------:R-:W-:Y:S01]  /*9160*/  IMAD.U32 R24, RZ, RZ, UR28 ;  /* 0x0000001cff187e24 */ /* 0x000fe2000f8e00ff */
[----:B----4-:R1:W4:Y:S03]  /*9170*/  @P1 LDG.E R53, [R20.64+0x100] ;  /* 0x0001000614351981 */ /* 0x010326000c1e1900 */
[----:B------:R-:W-:Y:S01]  /*9180*/  IMAD.U32 R25, RZ, RZ, UR27 ;  /* 0x0000001bff197e24 */ /* 0x000fe2000f8e00ff */
[----:B------:R1:W5:Y:S01]  /*9190*/  @P1 LDG.E R52, [R20.64+0x120] ;  /* 0x0001200614341981 */ /* 0x000362000c1e1900 */
[----:B------:R-:W-:Y:S02]  /*91a0*/  IMAD.U32 R27, RZ, RZ, UR26 ;  /* 0x0000001aff1b7e24 */ /* 0x000fe4000f8e00ff */
[----:B------:R-:W-:Y:S02]  /*91b0*/  IMAD.U32 R31, RZ, RZ, UR25 ;  /* 0x00000019ff1f7e24 */ /* 0x000fe4000f8e00ff */
[----:B------:R-:W-:Y:S02]  /*91c0*/  IMAD.U32 R30, RZ, RZ, UR21 ;  /* 0x00000015ff1e7e24 */ /* 0x000fe4000f8e00ff */
[----:B------:R-:W-:Y:S02]  /*91d0*/  IMAD.U32 R33, RZ, RZ, UR17 ;  /* 0x00000011ff217e24 */ /* 0x000fe4000f8e00ff */
[----:B------:R-:W-:Y:S02]  /*91e0*/  IMAD.U32 R28, RZ, RZ, UR20 ;  /* 0x00000014ff1c7e24 */ /* 0x000fe4000f8e00ff */
        /* <DEDUP_REMOVED lines=28> */
[----:B------:R-:W-:Y:S01]  /*93b0*/  LDSM.16.MT88.4 R4, [R2+0x8000] ;  /* 0x008000000204783b */ /* 0x000fe20000004200 */
[-C--:B------:R-:W-:Y:S02]  /*93c0*/  LEA R30, P4, R30, R20.reuse, 0x2 ;  /* 0x000000141e1e7211 */ /* 0x080fe400078810ff */
[-C--:B------:R-:W-:Y:S02]  /*93d0*/  LEA R22, P0, R33, R20.reuse, 0x2 ;  /* 0x0000001421167211 */ /* 0x080fe400078010ff */
[-C--:B------:R-:W-:Y:S02]  /*93e0*/  LEA.HI.X.SX32 R33, R57, R21.reuse, 0x2, P5 ;  /* 0x0000001539217211 */ /* 0x080fe400028f16ff */
[-C--:B------:R-:W-:Y:S02]  /*93f0*/  LEA R28, P3, R28, R20.reuse, 0x2 ;  /* 0x000000141c1c7211 */ /* 0x080fe400078610ff */
[-C--:B------:R-:W-:Y:S02]  /*9400*/  LEA R26, P2, R26, R20.reuse, 0x2 ;  /* 0x000000141a1a7211 */ /* 0x080fe400078410ff */
[----:B------:R-:W-:Y:S01]  /*9410*/  IADD3 R0, R3, -0x2000, RZ ;  /* 0xffffe00003007810 */ /* 0x000fe20007ffe0ff */
[----:B--2---:R1:W-:Y:S04]  /*9420*/  @P1 STL [R1+0x8], R55 ;  /* 0x0000083701001387 */ /* 0x0043e80000100800 */
[----:B---3--:R2:W-:Y:S04]  /*9430*/  @P1 STL [R1+0xc], R54 ;  /* 0x00000c3601001387 */ /* 0x0085e80000100800 */
[----:B----4-:R3:W-:Y:S04]  /*9440*/  @P1 STL [R1], R53 ;  /* 0x0000003501001387 */ /* 0x0107e80000100800 */
[----:B-----5:R4:W-:Y:S01]  /*9450*/  @P1 STL [R1+0x4], R52 ;  /* 0x0000043401001387 */ /* 0x0209e20000100800 */
[-C--:B------:R-:W-:Y:S04]  /*9460*/  LEA R38, P1, R38, R20.reuse, 0x2 ;  /* 0x0000001426267211 */ /* 0x080fe800078210ff */
[-C--:B------:R-:W-:Y:S02]  /*9470*/  LEA.HI.X.SX32 R39, R31, R21.reuse, 0x2, P1 ;  /* 0x000000151f277211 */ /* 0x080fe400008f16ff */
[-C--:B------:R-:W-:Y:S02]  /*9480*/  LEA.HI.X.SX32 R31, R56, R21.reuse, 0x2, P4 ;  /* 0x00000015381f7211 */ /* 0x080fe400020f16ff */
[----:B------:R-:W-:Y:S01]  /*9490*/  LEA R24, P1, R29, R20, 0x2 ;  /* 0x000000141d187211 */ /* 0x000fe200078210ff */
[----:B------:R-:W-:Y:S01]  /*94a0*/  RED.E.ADD.F32.FTZ.RN.STRONG.GPU [R38.64], R11 ;  /* 0x0000000b2600798e */ /* 0x000fe2000c10e786 */
[----:B-1----:R-:W-:Y:S03]  /*94b0*/  IMAD.U32 R55, RZ, RZ, UR20 ;  /* 0x00000014ff377e24 */ /* 0x002fe6000f8e00ff */
[----:B------:R-:W-:Y:S01]  /*94c0*/  RED.E.ADD.F32.FTZ.RN.STRONG.GPU [R36.64], R16 ;  /* 0x000000102400798e */ /* 0x000fe2000c10e786 */
[----:B--2---:R-:W-:Y:S03]  /*94d0*/  IMAD.U32 R54, RZ, RZ, UR19 ;  /* 0x00000013ff367e24 */ /* 0x004fe6000f8e00ff */
[----:B------:R-:W-:Y:S01]  /*94e0*/  RED.E.ADD.F32.FTZ.RN.STRONG.GPU [R34.64], R17 ;  /* 0x000000112200798e */ /* 0x000fe2000c10e786 */
[-C--:B------:R-:W-:Y:S01]  /*94f0*/  LEA.HI.X.SX32 R29, R55, R21.reuse, 0x2, P3 ;  /* 0x00000015371d7211 */ /* 0x080fe200018f16ff */
[----:B---3--:R-:W-:Y:S02]  /*9500*/  IMAD.U32 R53, RZ, RZ, UR18 ;  /* 0x00000012ff357e24 */ /* 0x008fe4000f8e00ff */
[----:B------:R-:W-:Y:S01]  /*9510*/  RED.E.ADD.F32.FTZ.RN.STRONG.GPU [R32.64], R18 ;  /* 0x000000122000798e */ /* 0x000fe2000c10e786 */
[-C--:B------:R-:W-:Y:S01]  /*9520*/  LEA.HI.X.SX32 R27, R54, R21.reuse, 0x2, P2 ;  /* 0x00000015361b7211 */ /* 0x080fe200010f16ff */
[----:B----4-:R-:W-:Y:S02]  /*9530*/  IMAD.U32 R52, RZ, RZ, UR17 ;  /* 0x00000011ff347e24 */ /* 0x010fe4000f8e00ff */
[----:B------:R-:W-:Y:S01]  /*9540*/  RED.E.ADD.F32.FTZ.RN.STRONG.GPU [R30.64], R19 ;  /* 0x000000131e00798e */ /* 0x000fe2000c10e786 */
[-C--:B------:R-:W-:Y:S02]  /*9550*/  LEA.HI.X.SX32 R25, R53, R21.reuse, 0x2, P1 ;  /* 0x0000001535197211 */ /* 0x080fe400008f16ff */
[----:B------:R-:W-:Y:S01]  /*9560*/  PLOP3.LUT P1, PT, PT, PT, UP0, 0x80, 0x0 ;  /* 0x000000000000781c */ /* 0x000fe20003f2f008 */
[----:B------:R-:W-:Y:S01]  /*9570*/  RED.E.ADD.F32.FTZ.RN.STRONG.GPU [R28.64], R12 ;  /* 0x0000000c1c00798e */ /* 0x000fe2000c10e786 */
[----:B------:R-:W-:Y:S01]  /*9580*/  LEA.HI.X.SX32 R23, R52, R21, 0x2, P0 ;  /* 0x0000001534177211 */ /* 0x000fe200000f16ff */
[----:B------:R-:W-:Y:S01]  /*9590*/  @UP3 UIADD3 UR13, UP0, UR13, -0x200, URZ ;  /* 0xfffffe000d0d3890 */ /* 0x000fe2000ff1e03f */
[----:B------:R-:W-:Y:S01]  /*95a0*/  PLOP3.LUT P0, PT, PT, PT, UP2, 0x80, 0x0 ;  /* 0x000000000000781c */ /* 0x000fe20003f0f028 */
[----:B------:R-:W1:Y:S02]  /*95b0*/  LDSM.16.MT88.4 R8, [R3] ;  /* 0x000000000308783b */ /* 0x000e640000004200 */
[----:B------:R-:W-:Y:S02]  /*95c0*/  @UP3 UIADD3.X UR12, UR12, -0x1, URZ, UP0, !UPT ;  /* 0xffffffff0c0c3890 */ /* 0x000fe400087fe43f */
[----:B------:R-:W-:Y:S04]  /*95d0*/  RED.E.ADD.F32.FTZ.RN.STRONG.GPU [R26.64], R13 ;  /* 0x0000000d1a00798e */ /* 0x000fe8000c10e786 */
[----:B------:R-:W-:Y:S01]  /*95e0*/  RED.E.ADD.F32.FTZ.RN.STRONG.GPU [R24.64], R14 ;  /* 0x0000000e1800798e */ /* 0x000fe2000c10e786 */
[----:B------:R-:W-:Y:S03]  /*95f0*/  @P1 IADD3 R0, R3, 0x2000, RZ ;  /* 0x0000200003001810 */ /* 0x000fe60007ffe0ff */
        /* <DEDUP_REMOVED lines=130> */
.L_x_219:
        /* <DEDUP_REMOVED lines=19> */
.L_x_220:
        /* <DEDUP_REMOVED lines=43> */
.L_x_222:
[----:B--2---:R-:W-:Y:S05]  /*a200*/  BSYNC B0 ;  /* 0x0000000000007941 */ /* 0x004fea0003800000 */
.L_x_221:
        /* <DEDUP_REMOVED lines=14> */
.L_x_224:
[----:B------:R-:W-:Y:S05]  /*a2f0*/  BSYNC B0 ;  /* 0x0000000000007941 */ /* 0x000fea0003800000 */
.L_x_223:
        /* <DEDUP_REMOVED lines=25> */
.L_x_226:
[----:B------:R-:W-:Y:S05]  /*a490*/  BSYNC B0 ;  /* 0x0000000000007941 */ /* 0x000fea0003800000 */
.L_x_225:
        /* <DEDUP_REMOVED lines=11> */
.L_x_199:
[----:B------:R-:W-:Y:S05]  /*a550*/  BSYNC B1 ;  /* 0x0000000000017941 */ /* 0x000fea0003800000 */
.L_x_185:
        /* <DEDUP_REMOVED lines=11> */
.L_x_227:
[----:B------:R-:W-:Y:S05]  /*a610*/  EXIT ;  /* 0x000000000000794d */ /* 0x000fea0003800000 */
.L_x_229:
        /* <DEDUP_REMOVED lines=14> */
.L_x_690:


//--------------------- .text._ZN5flash44flash_bwd_dq_dk_dv_loop_seqk_parallel_kernelI23Flash_bwd_kernel_traitsILi32ELi128ELi128ELi8ELi4ELi4ELi4ELb1ELb0EN7cutlass10bfloat16_tE19Flash_kernel_traitsILi32ELi128ELi128ELi8ES3_EELb1ELb1ELb0ELb0ELb1ELb1ELb0EEEvNS_16Flash_bwd_paramsE --------------------------
	.section	.text._ZN5flash44flash_bwd_dq_dk_dv_loop_seqk_parallel_kernelI23Flash_bwd_kernel_traitsILi32ELi128ELi128ELi8ELi4ELi4ELi4ELb1ELb0EN7cutlass10bfloat16_tE19Flash_kernel_traitsILi32ELi128ELi128ELi8ES3_EELb1ELb1ELb0ELb0ELb1ELb1ELb0EEEvNS_16Flash_bwd_paramsE,"ax",@progbits
	.sectioninfo	@"SHI_REGISTERS=255"
	.align	128
        .global         _ZN5flash44flash_bwd_dq_dk_dv_loop_seqk_parallel_kernelI23Flash_bwd_kernel_traitsILi32ELi128ELi128ELi8ELi4ELi4ELi4ELb1ELb0EN7cutlass10bfloat16_tE19Flash_kernel_traitsILi32ELi128ELi128ELi8ES3_EELb1ELb1ELb0ELb0ELb1ELb1ELb0EEEvNS_16Flash_bwd_paramsE
        .type           _ZN5flash44flash_bwd_dq_dk_dv_loop_seqk_parallel_kernelI23Flash_bwd_kernel_traitsILi32ELi128ELi128ELi8ELi4ELi4ELi4ELb1ELb0EN7cutlass10bfloat16_tE19Flash_kernel_traitsILi32ELi128ELi128ELi8ES3_EELb1ELb1ELb0ELb0ELb1ELb1ELb0EEEvNS_16Flash_bwd_paramsE,@function
        .size           _ZN5flash44flash_bwd_dq_dk_dv_loop_seqk_parallel_kernelI23Flash_bwd_kernel_traitsILi32ELi128ELi128ELi8ELi4ELi4ELi4ELb1ELb0EN7cutlass10bfloat16_tE19Flash_kernel_traitsILi32ELi128ELi128ELi8ES3_EELb1ELb1ELb0ELb0ELb1ELb1ELb0EEEvNS_16Flash_bwd_paramsE,(.L_x_691 - _ZN5flash44flash_bwd_dq_dk_dv_loop_seqk_parallel_kernelI23Flash_bwd_kernel_traitsILi32ELi128ELi128ELi8ELi4ELi4ELi4ELb1ELb0EN7cutlass10bfloat16_tE19Flash_kernel_traitsILi32ELi128ELi128ELi8ES3_EELb1ELb1ELb0ELb0ELb1ELb1ELb0EEEvNS_16Flash_bwd_paramsE)
        .other          _ZN5flash44flash_bwd_dq_dk_dv_loop_seqk_parallel_kernelI23Flash_bwd_kernel_traitsILi32ELi128ELi128ELi8ELi4ELi4ELi4ELb1ELb0EN7cutlass10bfloat16_tE19Flash_kernel_traitsILi32ELi128ELi128ELi8ES3_EELb1ELb1ELb0ELb0ELb1ELb1ELb0EEEvNS_16Flash_bwd_paramsE,@"STO_CUDA_ENTRY STV_DEFAULT"
_ZN5flash44flash_bwd_dq_dk_dv_loop_seqk_parallel_kernelI23Flash_bwd_kernel_traitsILi32ELi128ELi128ELi8ELi4ELi4ELi4ELb1ELb0EN7cutlass10bfloat16_tE19Flash_kernel_traitsILi32ELi128ELi128ELi8ES3_EELb1ELb1ELb0ELb0ELb1ELb1ELb0EEEvNS_16Flash_bwd_paramsE:
.text._ZN5flash44flash_bwd_dq_dk_dv_loop_seqk_parallel_kernelI23Flash_bwd_kernel_traitsILi32ELi128ELi128ELi8ELi4ELi4ELi4ELb1ELb0EN7cutlass10bfloat16_tE19Flash_kernel_traitsILi32ELi128ELi128ELi8ES3_EELb1ELb1ELb0ELb0ELb1ELb1ELb0EEEvNS_16Flash_bwd_paramsE:
        /* <DEDUP_REMOVED lines=26> */
[----:B------:R-:W-:-:S02]  /*01a0*/  ULDC.64 UR6, c[0x0][0x118] ;  /* 0x0000460000067ab9 */ /* 0x000fc40000000a00 */
[----:B------:R-:W-:Y:S01]  /*01b0*/  UMOV UR60, 0x4 ;  /* 0x00000004003c7882 */ /* 0x000fe20000000000 */
[CC--:B------:R-:W-:Y:S01]  /*01c0*/  LEA.HI R6, R0.reuse, R7.reuse, RZ, 0x2 ;  /* 0x0000000700067211 */ /* 0x0c0fe200078f10ff */
[----:B------:R-:W-:Y:S01]  /*01d0*/  ULDC UR61, c[0x0][0x214] ;  /* 0x00008500003d7ab9 */ /* 0x000fe20000000800 */
[CC--:B------:R-:W-:Y:S01]  /*01e0*/  LEA.HI R13, R0.reuse, R7.reuse, RZ, 0x5 ;  /* 0x00000007000d7211 */ /* 0x0c0fe200078f28ff */
[----:B------:R-:W-:Y:S01]  /*01f0*/  ULDC.U8 UR4, c[0x0][0x2d8] ;  /* 0x0000b60000047ab9 */ /* 0x000fe20000000000 */
[CC--:B------:R-:W-:Y:S01]  /*0200*/  LEA.HI R5, R0.reuse, R7.reuse, RZ, 0x4 ;  /* 0x0000000700057211 */ /* 0x0c0fe200078f20ff */
[----:B------:R-:W-:Y:S01]  /*0210*/  UIADD3 UR58, UR58, UR8, URZ ;  /* 0x000000083a3a7290 */ /* 0x000fe2000fffe03f */
[CC--:B------:R-:W-:Y:S01]  /*0220*/  LEA.HI R11, R0.reuse, R7.reuse, RZ, 0x3 ;  /* 0x00000007000b7211 */ /* 0x0c0fe200078f18ff */
[----:B------:R-:W-:Y:S01]  /*0230*/  UIMAD UR56, UR5, UR56, URZ ;  /* 0x00000038053872a4 */ /* 0x000fe2000f8e023f */
[----:B------:R-:W-:Y:S01]  /*0240*/  LEA.HI R172, R0, R7, RZ, 0x7 ;  /* 0x0000000700ac7211 */ /* 0x000fe200078f38ff */
[----:B------:R-:W-:Y:S01]  /*0250*/  USHF.L.U32 UR43, UR54, 0x3, URZ ;  /* 0x00000003362b7899 */ /* 0x000fe2000800063f */
[C---:B------:R-:W-:Y:S01]  /*0260*/  LOP3.LUT R8, R6.reuse, 0xfffffffc, RZ, 0xc0, !PT ;  /* 0xfffffffc06087812 */ /* 0x040fe200078ec0ff */
[----:B------:R-:W-:Y:S01]  /*0270*/  USHF.L.U32 UR42, UR54, 0x4, URZ ;  /* 0x00000004362a7899 */ /* 0x000fe2000800063f */
[----:B------:R-:W-:Y:S01]  /*0280*/  LOP3.LUT R0, R13, 0xffffffe0, RZ, 0xc0, !PT ;  /* 0xffffffe00d007812 */ /* 0x000fe200078ec0ff */
[----:B------:R-:W-:Y:S01]  /*0290*/  UIMAD UR41, UR54, 0x18, URZ ;  /* 0x00000018362978a4 */ /* 0x000fe2000f8e023f */
[----:B------:R-:W-:Y:S01]  /*02a0*/  LOP3.LUT R4, R5, 0xfffffff0, RZ, 0xc0, !PT ;  /* 0xfffffff005047812 */ /* 0x000fe200078ec0ff */
[----:B------:R-:W-:Y:S01]  /*02b0*/  IMAD.IADD R9, R7, 0x1, -R8 ;  /* 0x0000000107097824 */ /* 0x000fe200078e0a08 */
[----:B------:R-:W-:Y:S01]  /*02c0*/  LOP3.LUT R2, R11, 0xfffffff8, RZ, 0xc0, !PT ;  /* 0xfffffff80b027812 */ /* 0x000fe200078ec0ff */
[C---:B------:R-:W-:Y:S01]  /*02d0*/  IMAD.IADD R0, R7.reuse, 0x1, -R0 ;  /* 0x0000000107007824 */ /* 0x040fe200078e0a00 */
[----:B------:R-:W-:Y:S01]  /*02e0*/  SHF.R.S32.HI R17, RZ, 0x2, R6 ;  /* 0x00000002ff117819 */ /* 0x000fe20000011406 */
[C---:B------:R-:W-:Y:S01]  /*02f0*/  IMAD.IADD R15, R7.reuse, 0x1, -R4 ;  /* 0x00000001070f7824 */ /* 0x040fe200078e0a04 */
[----:B------:R-:W-:Y:S01]  /*0300*/  SHF.R.S32.HI R10, RZ, 0x1f, R6 ;  /* 0x0000001fff0a7819 */ /* 0x000fe20000011406 */
[----:B------:R-:W-:Y:S01]  /*0310*/  IMAD.IADD R7, R7, 0x1, -R2 ;  /* 0x0000000107077824 */ /* 0x000fe200078e0a02 */
[-C--:B------:R-:W-:Y:S01]  /*0320*/  LEA.HI R6, R6, R17.reuse, RZ, 0x1 ;  /* 0x0000001106067211 */ /* 0x080fe200078f08ff */
[----:B------:R-:W-:Y:S01]  /*0330*/  USHF.L.U32 UR40, UR54, 0x5, URZ ;  /* 0x0000000536287899 */ /* 0x000fe2000800063f */
[----:B------:R-:W-:Y:S01]  /*0340*/  LEA.HI R10, R10, R17, RZ, 0x3 ;  /* 0x000000110a0a7211 */ /* 0x000fe200078f18ff */
[----:B------:R-:W-:Y:S01]  /*0350*/  UIMAD UR39, UR54, 0x28, URZ ;  /* 0x00000028362778a4 */ /* 0x000fe2000f8e023f */
[----:B------:R-:W-:Y:S01]  /*0360*/  SHF.R.S32.HI R2, RZ, 0x3, R11 ;  /* 0x00000003ff027819 */ /* 0x000fe2000001140b */
[----:B------:R-:W-:Y:S01]  /*0370*/  UIMAD UR38, UR54, 0x30, URZ ;  /* 0x00000030362678a4 */ /* 0x000fe2000f8e023f */
[----:B------:R-:W-:Y:S01]  /*0380*/  LOP3.LUT R6, R6, 0x7fffffe, RZ, 0xc0, !PT ;  /* 0x07fffffe06067812 */ /* 0x000fe200078ec0ff */
[----:B------:R-:W-:Y:S01]  /*0390*/  UIMAD UR37, UR54, 0x38, URZ ;  /* 0x00000038362578a4 */ /* 0x000fe2000f8e023f */
[----:B------:R-:W-:Y:S01]  /*03a0*/  LOP3.LUT R10, R10, 0xfffffff8, RZ, 0xc0, !PT ;  /* 0xfffffff80a0a7812 */ /* 0x000fe200078ec0ff */
[----:B------:R-:W-:Y:S01]  /*03b0*/  IMAD.SHL.U32 R2, R2, 0x40, RZ ;  /* 0x0000004002027824 */ /* 0x000fe200078e00ff */
[----:B------:R-:W-:Y:S01]  /*03c0*/  SHF.R.S32.HI R171, RZ, 0x1f, R0 ;  /* 0x0000001fffab7819 */ /* 0x000fe20000011400 */
[C---:B------:R-:W-:Y:S01]  /*03d0*/  IMAD.IADD R3, R17.reuse, 0x1, -R6 ;  /* 0x0000000111037824 */ /* 0x040fe200078e0a06 */
[----:B------:R-:W-:Y:S01]  /*03e0*/  SHF.R.S32.HI R4, RZ, 0x4, R5 ;  /* 0x00000004ff047819 */ /* 0x000fe20000011405 */
[----:B------:R-:W-:Y:S01]  /*03f0*/  IMAD.IADD R10, R17, 0x1, -R10 ;  /* 0x00000001110a7824 */ /* 0x000fe200078e0a0a */
[----:B------:R-:W-:Y:S01]  /*0400*/  LEA.HI R171, R171, R0, RZ, 0x2 ;  /* 0x00000000abab7211 */ /* 0x000fe200078f10ff */
[C---:B------:R-:W-:Y:S01]  /*0410*/  IMAD.SHL.U32 R17, R9.reuse, 0x8, RZ ;  /* 0x0000000809117824 */ /* 0x040fe200078e00ff */
[--C-:B------:R-:W-:Y:S01]  /*0420*/  SHF.R.S32.HI R0, RZ, 0x5, R13.reuse ;  /* 0x00000005ff007819 */ /* 0x100fe2000001140d */
[----:B------:R-:W-:Y:S01]  /*0430*/  IMAD.SHL.U32 R9, R9, 0x2, RZ ;  /* 0x0000000209097824 */ /* 0x000fe200078e00ff */
[----:B------:R-:W-:Y:S01]  /*0440*/  SHF.R.S32.HI R13, RZ, 0x1f, R13 ;  /* 0x0000001fff0d7819 */ /* 0x000fe2000001140d */
[----:B------:R-:W-:Y:S01]  /*0450*/  USHF.L.U32 UR36, UR54, 0x6, URZ ;  /* 0x0000000636247899 */ /* 0x000fe2000800063f */
[----:B------:R-:W-:Y:S01]  /*0460*/  LOP3.LUT R2, R2, 0xc0, RZ, 0xc0, !PT ;  /* 0x000000c002027812 */ /* 0x000fe200078ec0ff */
[----:B------:R-:W-:Y:S01]  /*0470*/  UIMAD UR35, UR54, 0x48, URZ ;  /* 0x00000048362378a4 */ /* 0x000fe2000f8e023f */
[----:B------:R-:W-:Y:S01]  /*0480*/  LEA.HI R5, R5, R4, RZ, 0x1 ;  /* 0x0000000405057211 */ /* 0x000fe200078f08ff */
[----:B------:R-:W-:Y:S01]  /*0490*/  UIMAD UR34, UR54, 0x50, URZ ;  /* 0x00000050362278a4 */ /* 0x000fe2000f8e023f */
[----:B------:R-:W-:Y:S01]  /*04a0*/  LEA.HI R13, R13, R0, RZ, 0x2 ;  /* 0x000000000d0d7211 */ /* 0x000fe200078f10ff */
[----:B------:R-:W-:Y:S01]  /*04b0*/  UIMAD UR33, UR54, 0x58, URZ ;  /* 0x00000058362178a4 */ /* 0x000fe2000f8e023f */
[----:B------:R-:W-:Y:S01]  /*04c0*/  LOP3.LUT R17, R2, 0x18, R17, 0xf8, !PT ;  /* 0x0000001802117812 */ /* 0x000fe200078ef811 */
[----:B------:R-:W-:Y:S01]  /*04d0*/  UIMAD UR32, UR54, 0x60, URZ ;  /* 0x00000060362078a4 */ /* 0x000fe2000f8e023f */
[----:B------:R-:W-:Y:S01]  /*04e0*/  SHF.R.U32.HI R2, RZ, 0x3, R2 ;  /* 0x00000003ff027819 */ /* 0x000fe20000011602 */
[----:B------:R-:W-:Y:S01]  /*04f0*/  UIMAD UR31, UR54, 0x68, URZ ;  /* 0x00000068361f78a4 */ /* 0x000fe2000f8e023f */
[----:B------:R-:W-:Y:S01]  /*0500*/  LOP3.LUT R5, R5, 0xfffffffe, RZ, 0xc0, !PT ;  /* 0xfffffffe05057812 */ /* 0x000fe200078ec0ff */
[----:B------:R-:W-:Y:S01]  /*0510*/  UIMAD UR30, UR54, 0x70, URZ ;  /* 0x00000070361e78a4 */ /* 0x000fe2000f8e023f */
[----:B------:R-:W-:Y:S01]  /*0520*/  LEA.HI R8, R7, R7, RZ, 0x1 ;  /* 0x0000000707087211 */ /* 0x000fe200078f08ff */
[----:B------:R-:W-:Y:S01]  /*0530*/  UIMAD UR29, UR54, 0x78, URZ ;  /* 0x00000078361d78a4 */ /* 0x000fe2000f8e023f */
[----:B------:R-:W-:Y:S01]  /*0540*/  LOP3.LUT R13, R13, 0xfffffffc, RZ, 0xc0, !PT ;  /* 0xfffffffc0d0d7812 */ /* 0x000fe200078ec0ff */
[----:B------:R-:W-:Y:S01]  /*0550*/  IMAD.IADD R5, R4, 0x1, -R5 ;  /* 0x0000000104057824 */ /* 0x000fe200078e0a05 */
[----:B------:R-:W-:Y:S01]  /*0560*/  LOP3.LUT R173, R17, R2, RZ, 0x3c, !PT ;  /* 0x0000000211ad7212 */ /* 0x000fe200078e3cff */
[----:B------:R-:W-:Y:S01]  /*0570*/  USHF.R.S32.HI UR57, URZ, 0x1f, UR55 ;  /* 0x0000001f3f397899 */ /* 0x000fe20008011437 */
[----:B------:R-:W-:Y:S01]  /*0580*/  LOP3.LUT R2, R8, 0x7fffffe, RZ, 0xc0, !PT ;  /* 0x07fffffe08027812 */ /* 0x000fe200078ec0ff */
[C---:B------:R-:W-:Y:S01]  /*0590*/  IMAD.IADD R174, R0.reuse, 0x1, -R13 ;  /* 0x0000000100ae7824 */ /* 0x040fe200078e0a0d */
[----:B------:R-:W-:Y:S01]  /*05a0*/  SHF.R.S32.HI R172, RZ, 0x7, R172 ;  /* 0x00000007ffac7819 */ /* 0x000fe200000114ac */
[----:B------:R-:W-:Y:S01]  /*05b0*/  IMAD R0, R0, 0x8, R3 ;  /* 0x0000000800007824 */ /* 0x000fe200078e0203 */
[----:B------:R-:W-:Y:S01]  /*05c0*/  SHF.R.S32.HI R8, RZ, 0x1, R8 ;  /* 0x00000001ff087819 */ /* 0x000fe20000011408 */
[----:B------:R-:W-:Y:S01]  /*05d0*/  IMAD.IADD R3, R7, 0x1, -R2 ;  /* 0x0000000107037824 */ /* 0x000fe200078e0a02 */
[----:B------:R-:W-:Y:S01]  /*05e0*/  LEA.HI R2, R15, R15, RZ, 0x1 ;  /* 0x0000000f0f027211 */ /* 0x000fe200078f08ff */
[----:B------:R-:W-:Y:S01]  /*05f0*/  IMAD R166, R172, 0x8, R5 ;  /* 0x00000008aca67824 */ /* 0x000fe200078e0205 */
[----:B------:R-:W-:Y:S01]  /*0600*/  LOP3.LUT P0, RZ, R8, 0x2, RZ, 0xc0, !PT ;  /* 0x0000000208ff7812 */ /* 0x000fe2000780c0ff */
[----:B------:R-:W-:Y:S01]  /*0610*/  IMAD.U32 R173, R0, 0x20, R173 ;  /* 0x0000002000ad7824 */ /* 0x000fe200078e00ad */
[----:B------:R-:W-:Y:S01]  /*0620*/  LOP3.LUT R14, R2, 0x7fffffe, RZ, 0xc0, !PT ;  /* 0x07fffffe020e7812 */ /* 0x000fe200078ec0ff */
[----:B------:R-:W-:Y:S01]  /*0630*/  IMAD R166, R166, 0x8, R3 ;  /* 0x00000008a6a67824 */ /* 0x000fe200078e0203 */
[--C-:B------:R-:W-:Y:S01]  /*0640*/  SHF.R.S32.HI R3, RZ, 0x1, R2.reuse ;  /* 0x00000001ff037819 */ /* 0x100fe20000011402 */
[----:B------:R-:W-:Y:S01]  /*0650*/  IMAD.SHL.U32 R7, R7, 0x40, RZ ;  /* 0x0000004007077824 */ /* 0x000fe200078e00ff */
[----:B------:R-:W-:Y:S01]  /*0660*/  SHF.R.S32.HI R2, RZ, 0x1f, R2 ;  /* 0x0000001fff027819 */ /* 0x000fe20000011402 */
[----:B------:R-:W-:Y:S01]  /*0670*/  IMAD.SHL.U32 R6, R174, 0x10, RZ ;  /* 0x00000010ae067824 */ /* 0x000fe200078e00ff */
[----:B------:R-:W-:Y:S01]  /*0680*/  SHF.R.S32.HI R0, RZ, 0x1f, R15 ;  /* 0x0000001fff007819 */ /* 0x000fe2000001140f */
[----:B------:R-:W-:Y:S01]  /*0690*/  IMAD.SHL.U32 R8, R8, 0x40, RZ ;  /* 0x0000004008087824 */ /* 0x000fe200078e00ff */
[----:B------:R-:W-:Y:S01]  /*06a0*/  LEA.HI R4, R2, R3, RZ, 0x2 ;  /* 0x0000000302047211 */ /* 0x000fe200078f10ff */
[----:B------:R-:W-:Y:S01]  /*06b0*/  IMAD R175, R172, 0x2000, R9 ;  /* 0x00002000acaf7824 */ /* 0x000fe200078e0209 */
[----:B------:R-:W-:Y:S01]  /*06c0*/  LOP3.LUT R2, R10, 0x1, RZ, 0xc0, !PT ;  /* 0x000000010a027812 */ /* 0x000fe200078ec0ff */
[----:B------:R-:W-:Y:S01]  /*06d0*/  IMAD.SHL.U32 R169, R5, 0x8, RZ ;  /* 0x0000000805a97824 */ /* 0x000fe200078e00ff */
[----:B------:R-:W-:Y:S01]  /*06e0*/  LOP3.LUT R4, R4, 0xfffffffc, RZ, 0xc0, !PT ;  /* 0xfffffffc04047812 */ /* 0x000fe200078ec0ff */
[----:B------:R-:W-:Y:S01]  /*06f0*/  IMAD.SHL.U32 R12, R174, 0x400, RZ ;  /* 0x00000400ae0c7824 */ /* 0x000fe200078e00ff */
[----:B------:R-:W-:Y:S01]  /*0700*/  ISETP.NE.U32.AND P6, PT, R2, 0x1, PT ;  /* 0x000000010200780c */ /* 0x000fe20003fc5070 */
[----:B------:R-:W-:Y:S01]  /*0710*/  IMAD.IADD R14, R15, 0x1, -R14 ;  /* 0x000000010f0e7824 */ /* 0x000fe200078e0a0e */
[----:B------:R-:W-:Y:S01]  /*0720*/  LEA.HI R13, R0, R15, RZ, 0x3 ;  /* 0x0000000f000d7211 */ /* 0x000fe200078f18ff */
[----:B------:R-:W-:Y:S01]  /*0730*/  IMAD.IADD R2, R3, 0x1, -R4 ;  /* 0x0000000103027824 */ /* 0x000fe200078e0a04 */
[----:B------:R-:W-:Y:S01]  /*0740*/  LEA.HI R4, R10, R10, RZ, 0x1 ;  /* 0x0000000a0a047211 */ /* 0x000fe200078f08ff */
[----:B------:R-:W-:Y:S01]  /*0750*/  UMOV UR52, 0xffffe000 ;  /* 0xffffe00000347882 */ /* 0x000fe20000000000 */
[----:B------:R-:W-:-:S02]  /*0760*/  LOP3.LUT R7, R7, 0x1c0, RZ, 0xc0, !PT ;  /* 0x000001c007077812 */ /* 0x000fc400078ec0ff */
[----:B------:R-:W-:Y:S02]  /*0770*/  LOP3.LUT R0, R13, 0xfffffff8, RZ, 0xc0, !PT ;  /* 0xfffffff80d007812 */ /* 0x000fe400078ec0ff */
[----:B------:R-:W-:Y:S02]  /*0780*/  LOP3.LUT R183, R4, 0x3fffffe, RZ, 0xc0, !PT ;  /* 0x03fffffe04b77812 */ /* 0x000fe400078ec0ff */
[----:B------:R-:W-:Y:S01]  /*0790*/  LEA.HI.SX32 R171, R171, R6, 0x1e ;  /* 0x00000006abab7211 */ /* 0x000fe200078ff2ff */
[----:B------:R-:W-:Y:S01]  /*07a0*/  IMAD.IADD R0, R15, 0x1, -R0 ;  /* 0x000000010f007824 */ /* 0x000fe200078e0a00 */
[----:B------:R-:W-:Y:S01]  /*07b0*/  LOP3.LUT R6, R7, 0x30, R6, 0xf8, !PT ;  /* 0x0000003007067812 */ /* 0x000fe200078ef806 */
[----:B------:R-:W-:Y:S01]  /*07c0*/  IMAD.IADD R183, R10, 0x1, -R183 ;  /* 0x000000010ab77824 */ /* 0x000fe200078e0ab7 */
[----:B------:R-:W-:Y:S02]  /*07d0*/  SHF.R.S32.HI R4, RZ, 0x1, R4 ;  /* 0x00000001ff047819 */ /* 0x000fe40000011404 */
[----:B------:R-:W-:-:S02]  /*07e0*/  LOP3.LUT R8, R8, 0xc0, RZ, 0xc0, !PT ;  /* 0x000000c008087812 */ /* 0x000fc400078ec0ff */
[C---:B------:R-:W-:Y:S02]  /*07f0*/  LOP3.LUT P5, RZ, R10.reuse, 0x2, RZ, 0xc0, !PT ;  /* 0x000000020aff7812 */ /* 0x040fe400078ac0ff */
[C---:B------:R-:W-:Y:S01]  /*0800*/  LOP3.LUT P4, RZ, R10.reuse, 0x4, RZ, 0xc0, !PT ;  /* 0x000000040aff7812 */ /* 0x040fe2000788c0ff */
[----:B------:R-:W-:Y:S01]  /*0810*/  IMAD.SHL.U32 R10, R10, 0x40, RZ ;  /* 0x000000400a0a7824 */ /* 0x000fe200078e00ff */
[----:B------:R-:W-:Y:S02]  /*0820*/  LOP3.LUT R6, R6, 0x8, R11, 0xf8, !PT ;  /* 0x0000000806067812 */ /* 0x000fe400078ef80b */
[----:B------:R-:W-:Y:S02]  /*0830*/  SHF.R.U32.HI R7, RZ, 0x3, R7 ;  /* 0x00000003ff077819 */ /* 0x000fe40000011607 */
[----:B------:R-:W-:Y:S02]  /*0840*/  LOP3.LUT P3, RZ, R4, 0x2, RZ, 0xc0, !PT ;  /* 0x0000000204ff7812 */ /* 0x000fe4000786c0ff */
[----:B------:R-:W-:-:S02]  /*0850*/  LOP3.LUT R11, R8, 0x8, R11, 0xf8, !PT ;  /* 0x00000008080b7812 */ /* 0x000fc400078ef80b */
[----:B------:R-:W-:Y:S02]  /*0860*/  SHF.R.U32.HI R8, RZ, 0x3, R8 ;  /* 0x00000003ff087819 */ /* 0x000fe40000011608 */
[----:B------:R-:W-:Y:S01]  /*0870*/  LOP3.LUT R6, R6, R7, RZ, 0x3c, !PT ;  /* 0x0000000706067212 */ /* 0x000fe200078e3cff */
[----:B------:R-:W-:Y:S01]  /*0880*/  IMAD.SHL.U32 R7, R4, 0x40, RZ ;  /* 0x0000004004077824 */ /* 0x000fe200078e00ff */
[C---:B------:R-:W-:Y:S01]  /*0890*/  R2P PR, R0.reuse, 0x6 ;  /* 0x0000000600007804 */ /* 0x040fe20000000000 */
[----:B------:R-:W-:Y:S01]  /*08a0*/  IMAD.SHL.U32 R0, R0, 0x40, RZ ;  /* 0x0000004000007824 */ /* 0x000fe200078e00ff */
[----:B------:R-:W-:Y:S01]  /*08b0*/  SEL R159, R167, 0xffffffe0, !P0 ;  /* 0xffffffe0a79f7807 */ /* 0x000fe20004000000 */
[----:B------:R-:W-:Y:S01]  /*08c0*/  IMAD R165, R5, 0x200, R6 ;  /* 0x0000020005a57824 */ /* 0x000fe200078e0206 */
        /* <DEDUP_REMOVED lines=9> */
[----:B------:R-:W-:Y:S01]  /*0960*/  IMAD.SHL.U32 R8, R172, 0x8, RZ ;  /* 0x00000008ac087824 */ /* 0x000fe200078e00ff */
[----:B------:R-:W-:Y:S01]  /*0970*/  SHF.R.S32.HI R13, RZ, 0x3, R13 ;  /* 0x00000003ff0d7819 */ /* 0x000fe2000001140d */
[----:B------:R-:W-:Y:S01]  /*0980*/  IMAD.U32 R166, R166, 0x20, R11 ;  /* 0x00000020a6a67824 */ /* 0x000fe200078e000b */
[----:B------:R-:W-:Y:S01]  /*0990*/  LEA.HI R10, R10, R10, RZ, 0x1d ;  /* 0x0000000a0a0a7211 */ /* 0x000fe200078fe8ff */
[----:B------:R-:W-:Y:S01]  /*09a0*/  IMAD.SHL.U32 R165, R165, 0x2, RZ ;  /* 0x00000002a5a57824 */ /* 0x000fe200078e00ff */
[----:B------:R-:W-:Y:S01]  /*09b0*/  LOP3.LUT R169, R169, 0x8, RZ, 0xc0, !PT ;  /* 0x00000008a9a97812 */ /* 0x000fe200078ec0ff */
[C---:B------:R-:W-:Y:S01]  /*09c0*/  IMAD R164, R13.reuse, 0x200, R12 ;  /* 0x000002000da47824 */ /* 0x040fe200078e020c */
[----:B------:R-:W-:Y:S01]  /*09d0*/  SHF.R.U32.HI R2, RZ, 0x3, R5 ;  /* 0x00000003ff027819 */ /* 0x000fe20000011605 */
[----:B------:R-:W-:Y:S01]  /*09e0*/  IMAD R3, R13, 0x8, R14 ;  /* 0x000000080d037824 */ /* 0x000fe200078e020e */
[----:B------:R-:W-:Y:S01]  /*09f0*/  LOP3.LUT R7, R7, 0xc0, RZ, 0xc0, !PT ;  /* 0x000000c007077812 */ /* 0x000fe200078ec0ff */
[----:B------:R-:W-:Y:S01]  /*0a00*/  IMAD.SHL.U32 R166, R166, 0x2, RZ ;  /* 0x00000002a6a67824 */ /* 0x000fe200078e00ff */
[----:B------:R-:W-:Y:S01]  /*0a10*/  IADD3 R175, R10, R175, R12 ;  /* 0x000000af0aaf7210 */ /* 0x000fe20007ffe00c */
[----:B------:R-:W-:Y:S01]  /*0a20*/  IMAD.SHL.U32 R3, R3, 0x20, RZ ;  /* 0x0000002003037824 */ /* 0x000fe200078e00ff */
[----:B------:R-:W-:Y:S01]  /*0a30*/  LOP3.LUT R5, R2, R5, R169, 0x1e, !PT ;  /* 0x0000000502057212 */ /* 0x000fe200078e1ea9 */
[----:B------:R-:W-:Y:S01]  /*0a40*/  IMAD.IADD R159, R166, 0x1, R159 ;  /* 0x00000001a69f7824 */ /* 0x000fe200078e029f */
[----:B------:R-:W-:Y:S01]  /*0a50*/  LOP3.LUT R8, R8, 0x8, RZ, 0xc0, !PT ;  /* 0x0000000808087812 */ /* 0x000fe200078ec0ff */
[----:B------:R-:W-:Y:S01]  /*0a60*/  IMAD.SHL.U32 R175, R175, 0x2, RZ ;  /* 0x00000002afaf7824 */ /* 0x000fe200078e00ff */
[----:B------:R-:W-:Y:S01]  /*0a70*/  SHF.R.U32.HI R4, RZ, 0x3, R7 ;  /* 0x00000003ff047819 */ /* 0x000fe20000011607 */
[----:B------:R-:W-:Y:S01]  /*0a80*/  IMAD.IADD R164, R164, 0x1, R5 ;  /* 0x00000001a4a47824 */ /* 0x000fe200078e0205 */
[----:B------:R-:W-:-:S02]  /*0a90*/  LOP3.LUT R168, R8, 0x10, R9, 0xf8, !PT ;  /* 0x0000001008a87812 */ /* 0x000fc400078ef809 */
[----:B------:R-:W-:Y:S02]  /*0aa0*/  LOP3.LUT R4, R4, R7, R8, 0x1e, !PT ;  /* 0x0000000704047212 */ /* 0x000fe400078e1e08 */
[----:B------:R-:W-:Y:S02]  /*0ab0*/  SHF.R.U32.HI R7, RZ, 0x3, R0 ;  /* 0x00000003ff077819 */ /* 0x000fe40000011600 */
[----:B------:R-:W-:Y:S01]  /*0ac0*/  SEL R181, R181, 0x10, !P6 ;  /* 0x00000010b5b57807 */ /* 0x000fe20007000000 */
[----:B------:R-:W-:Y:S01]  /*0ad0*/  IMAD.IADD R183, R4, 0x1, R183 ;  /* 0x0000000104b77824 */ /* 0x000fe200078e02b7 */
[C---:B------:R-:W-:Y:S02]  /*0ae0*/  IADD3 R176, R175.reuse, 0x40, RZ ;  /* 0x00000040afb07810 */ /* 0x040fe40007ffe0ff */
[----:B------:R-:W-:Y:S01]  /*0af0*/  LEA R164, R164, 0x8000, 0x1 ;  /* 0x00008000a4a47811 */ /* 0x000fe200078e08ff */
[C---:B------:R-:W-:Y:S01]  /*0b00*/  IMAD.IADD R178, R175.reuse, 0x1, R181 ;  /* 0x00000001afb27824 */ /* 0x040fe200078e02b5 */
[----:B------:R-:W-:-:S02]  /*0b10*/  @P4 IADD3 R176, R175, -0x40, RZ ;  /* 0xffffffc0afb04810 */ /* 0x000fc40007ffe0ff */
[----:B------:R-:W-:Y:S02]  /*0b20*/  LOP3.LUT R168, R7, R168, R0, 0x1e, !PT ;  /* 0x000000a807a87212 */ /* 0x000fe400078e1e00 */
[----:B------:R-:W-:Y:S01]  /*0b30*/  SEL R179, R167, 0xffffffe0, !P5 ;  /* 0xffffffe0a7b37807 */ /* 0x000fe20006800000 */
[----:B------:R-:W-:Y:S01]  /*0b40*/  IMAD.IADD R181, R181, 0x1, R176 ;  /* 0x00000001b5b57824 */ /* 0x000fe200078e02b0 */
[----:B------:R-:W-:Y:S01]  /*0b50*/  SEL R157, R157, 0xffffffc0, !P2 ;  /* 0xffffffc09d9d7807 */ /* 0x000fe20005000000 */
[----:B------:R-:W-:Y:S01]  /*0b60*/  IMAD.IADD R168, R3, 0x1, R168 ;  /* 0x0000000103a87824 */ /* 0x000fe200078e02a8 */
[----:B------:R-:W-:Y:S01]  /*0b70*/  IADD3 R163, R164, 0x20, RZ ;  /* 0x00000020a4a37810 */ /* 0x000fe20007ffe0ff */
[----:B------:R-:W-:Y:S01]  /*0b80*/  IMAD.IADD R177, R175, 0x1, R179 ;  /* 0x00000001afb17824 */ /* 0x000fe200078e02b3 */
[----:B------:R-:W-:Y:S01]  /*0b90*/  LOP3.LUT R169, R7, R0, R169, 0x1e, !PT ;  /* 0x0000000007a97212 */ /* 0x000fe200078e1ea9 */
[----:B------:R-:W-:Y:S01]  /*0ba0*/  IMAD R0, R174, 0x200, R3 ;  /* 0x00000200ae007824 */ /* 0x000fe200078e0203 */
[----:B------:R-:W-:Y:S01]  /*0bb0*/  LEA R183, R183, 0x6000, 0x1 ;  /* 0x00006000b7b77811 */ /* 0x000fe200078e08ff */
[----:B------:R-:W-:Y:S01]  /*0bc0*/  IMAD.IADD R184, R178, 0x1, R179 ;  /* 0x00000001b2b87824 */ /* 0x000fe200078e02b3 */
[C---:B------:R-:W-:Y:S01]  /*0bd0*/  @P1 IADD3 R163, R164.reuse, -0x20, RZ ;  /* 0xffffffe0a4a31810 */ /* 0x040fe20007ffe0ff */
[----:B------:R-:W-:Y:S01]  /*0be0*/  IMAD.IADD R180, R179, 0x1, R176 ;  /* 0x00000001b3b47824 */ /* 0x000fe200078e02b0 */
[----:B------:R-:W-:Y:S01]  /*0bf0*/  IADD3 R182, R183, 0x20, RZ ;  /* 0x00000020b7b67810 */ /* 0x000fe20007ffe0ff */
[----:B------:R-:W-:Y:S01]  /*0c00*/  IMAD.IADD R162, R164, 0x1, R157 ;  /* 0x00000001a4a27824 */ /* 0x000fe200078e029d */
[----:B------:R-:W-:Y:S01]  /*0c10*/  SEL R167, R167, 0xffffffe0, !P0 ;  /* 0xffffffe0a7a77807 */ /* 0x000fe20004000000 */
[----:B------:R-:W-:Y:S01]  /*0c20*/  IMAD.IADD R169, R0, 0x1, R169 ;  /* 0x0000000100a97824 */ /* 0x000fe200078e02a9 */
[----:B------:R-:W-:Y:S01]  /*0c30*/  @P3 IADD3 R182, R183, -0x20, RZ ;  /* 0xffffffe0b7b63810 */ /* 0x000fe20007ffe0ff */
[----:B------:R-:W-:Y:S01]  /*0c40*/  IMAD.IADD R179, R179, 0x1, R181 ;  /* 0x00000001b3b37824 */ /* 0x000fe200078e02b5 */
[----:B------:R-:W-:Y:S01]  /*0c50*/  IADD3 R158, R163, 0x2000, RZ ;  /* 0x00002000a39e7810 */ /* 0x000fe20007ffe0ff */
[----:B------:R-:W-:Y:S01]  /*0c60*/  IMAD.IADD R157, R157, 0x1, R163 ;  /* 0x000000019d9d7824 */ /* 0x000fe200078e02a3 */
[----:B------:R-:W-:-:S02]  /*0c70*/  IADD3 R156, R163, 0x4000, RZ ;  /* 0x00004000a39c7810 */ /* 0x000fc40007ffe0ff */
[----:B------:R-:W-:Y:S02]  /*0c80*/  IADD3 R3, R163, 0x6000, RZ ;  /* 0x00006000a3037810 */ /* 0x000fe40007ffe0ff */
.L_x_238:
[----:B------:R-:W-:Y:S01]  /*0c90*/  ULDC.64 UR8, c[0x0][0x258] ;  /* 0x0000960000087ab9 */ /* 0x000fe20000000a00 */
[----:B------:R-:W-:Y:S01]  /*0ca0*/  ISETP.NE.U32.AND P1, PT, RZ, c[0x0][0x250], PT ;  /* 0x00009400ff007a0c */ /* 0x000fe20003f25070 */
[----:B------:R-:W-:Y:S02]  /*0cb0*/  UISETP.NE.U32.AND UP1, UPT, URZ, UR8, UPT ;  /* 0x000000083f00728c */ /* 0x000fe4000bf25070 */
[----:B------:R-:W-:Y:S01]  /*0cc0*/  ULDC.64 UR10, c[0x0][0x258] ;  /* 0x00009600000a7ab9 */ /* 0x000fe20000000a00 */
[----:B------:R-:W-:Y:S01]  /*0cd0*/  ISETP.NE.AND.EX P1, PT, RZ, c[0x0][0x254], PT, P1 ;  /* 0x00009500ff007a0c */ /* 0x000fe20003f25310 */
[----:B------:R-:W-:-:S06]  /*0ce0*/  UISETP.NE.AND.EX UP1, UPT, URZ, UR9, UPT, UP1 ;  /* 0x000000093f00728c */ /* 0x000fcc000bf25310 */
        /* <DEDUP_REMOVED lines=17> */
[----:B------:R-:W-:Y:S02]  /*0e00*/  @!UP1 USEL UR9, URZ, UR9, !UP0 ;  /* 0x000000093f099287 */ /* 0x000fe4000c000000 */
[----:B------:R-:W-:Y:S01]  /*0e10*/  USHF.L.U32 UR11, UR25, 0x7, URZ ;  /* 0x00000007190b7899 */ /* 0x000fe2000800063f */
[----:B---3--:R-:W1:Y:S08]  /*0e20*/  @P1 R2UR UR5, R2 ;  /* 0x00000000020513c2 */ /* 0x008e7000000e0000 */
[----:B--2---:R-:W1:Y:S02]  /*0e30*/  @P0 R2UR UR10, R0 ;  /* 0x00000000000a03c2 */ /* 0x004e6400000e0000 */
[----:B-1----:R-:W-:-:S02]  /*0e40*/  @UP1 UIADD3 UR10, UR10, -UR5, URZ ;  /* 0x800000050a0a1290 */ /* 0x002fc4000fffe03f */
        /* <DEDUP_REMOVED lines=10> */
[----:B------:R-:W-:Y:S02]  /*0ef0*/  ULDC UR12, c[0x0][0x214] ;  /* 0x00008500000c7ab9 */ /* 0x000fe40000000800 */
[----:B------:R-:W-:Y:S01]  /*0f00*/  UISETP.NE.AND.EX UP1, UPT, URZ, UR9, UPT, UP1 ;  /* 0x000000093f00728c */ /* 0x000fe2000bf25310 */
[----:B------:R-:W4:Y:S01]  /*0f10*/  S2UR UR20, SR_CTAID.Y ;  /* 0x00000000001479c3 */ /* 0x000f220000002600 */
[----:B------:R-:W-:-:S02]  /*0f20*/  ULDC.U8 UR8, c[0x0][0x328] ;  /* 0x0000ca0000087ab9 */ /* 0x000fc40000000000 */
[----:B------:R-:W-:Y:S02]  /*0f30*/  ULDC UR9, c[0x0][0x1c8] ;  /* 0x0000720000097ab9 */ /* 0x000fe40000000800 */
[----:B------:R-:W-:Y:S02]  /*0f40*/  UISETP.NE.AND UP0, UPT, UR8, URZ, UPT ;  /* 0x0000003f0800728c */ /* 0x000fe4000bf05270 */
[----:B------:R-:W-:Y:S02]  /*0f50*/  UIADD3 UR12, UR12, 0x7f, URZ ;  /* 0x0000007f0c0c7890 */ /* 0x000fe4000fffe03f */
[----:B------:R-:W-:Y:S01]  /*0f60*/  ULDC UR13, c[0x0][0x214] ;  /* 0x00008500000d7ab9 */ /* 0x000fe20000000800 */
[----:B---3--:R-:W3:Y:S01]  /*0f70*/  MUFU.RCP R6, R5 ;  /* 0x0000000500067308 */ /* 0x008ee20000001000 */
[----:B------:R-:W-:Y:S02]  /*0f80*/  USHF.R.S32.HI UR8, URZ, 0x1f, UR12 ;  /* 0x0000001f3f087899 */ /* 0x000fe4000801140c */
[----:B------:R-:W-:Y:S01]  /*0f90*/  ULDC UR19, c[0x0][0x234] ;  /* 0x00008d0000137ab9 */ /* 0x000fe20000000800 */
[----:B-1----:R-:W-:Y:S01]  /*0fa0*/  IABS R0, R0 ;  /* 0x0000000000007213 */ /* 0x002fe20000000000 */
[----:B--2---:R-:W-:-:S02]  /*0fb0*/  ULOP3.LUT UR9, UR48, UR9, URZ, 0x3c, !UPT ;  /* 0x0000000930097292 */ /* 0x004fc4000f8e3c3f */
[----:B------:R-:W-:Y:S02]  /*0fc0*/  ULEA.HI UR8, UR8, UR12, URZ, 0x7 ;  /* 0x0000000c08087291 */ /* 0x000fe4000f8f383f */
[----:B------:R-:W-:Y:S02]  /*0fd0*/  ULDC UR18, c[0x0][0x22c] ;  /* 0x00008b0000127ab9 */ /* 0x000fe40000000800 */
[----:B------:R-:W-:Y:S01]  /*0fe0*/  ISETP.LE.AND P1, PT, RZ, UR9, PT ;  /* 0x00000009ff007c0c */ /* 0x000fe2000bf23270 */
[----:B------:R-:W-:Y:S02]  /*0ff0*/  ULDC UR12, c[0x0][0x1c0] ;  /* 0x00007000000c7ab9 */ /* 0x000fe40000000800 */
[----:B----4-:R-:W-:Y:S01]  /*1000*/  @UP0 UIMAD UR9, UR20, UR13, URZ ;  /* 0x0000000d140902a4 */ /* 0x010fe2000f8e023f */
[----:B---3--:R-:W-:Y:S01]  /*1010*/  IADD3 R6, R6, 0xffffffe, RZ ;  /* 0x0ffffffe06067810 */ /* 0x008fe20007ffe0ff */
[----:B------:R-:W-:Y:S02]  /*1020*/  UIMAD.WIDE UR14, UR20, 0x80, URZ ;  /* 0x00000080140e78a5 */ /* 0x000fe4000f8e023f */
[----:B------:R-:W-:Y:S01]  /*1030*/  @UP0 UIMAD UR19, UR48, UR19, UR9 ;  /* 0x00000013301302a4 */ /* 0x000fe2000f8e0209 */
[----:B------:R-:W1:Y:S01]  /*1040*/  F2I.FTZ.U32.TRUNC.NTZ R7, R6 ;  /* 0x0000000600077305 */ /* 0x000e62000021f000 */
[----:B------:R-:W-:-:S02]  /*1050*/  @!UP0 UIMAD UR9, UR20, UR12, UR48 ;  /* 0x0000000c140982a4 */ /* 0x000fc4000f8e0230 */
[----:B------:R-:W-:Y:S02]  /*1060*/  ULOP3.LUT UR12, UR8, 0xffffff80, URZ, 0xc0, !UPT ;  /* 0xffffff80080c7892 */ /* 0x000fe4000f8ec03f */
[----:B------:R-:W-:Y:S02]  /*1070*/  UIMAD UR18, UR48, UR18, URZ ;  /* 0x00000012301272a4 */ /* 0x000fe4000f8e023f */
[----:B------:R-:W-:Y:S02]  /*1080*/  UIADD3 UR12, UR12, -0x80, URZ ;  /* 0xffffff800c0c7890 */ /* 0x000fe4000fffe03f */
[----:B------:R-:W-:Y:S02]  /*1090*/  ULDC.U8 UR16, c[0x0][0x3d0] ;  /* 0x0000f40000107ab9 */ /* 0x000fe40000000000 */
[----:B------:R-:W-:Y:S01]  /*10a0*/  ULDC UR53, c[0x0][0x1c0] ;  /* 0x0000700000357ab9 */ /* 0x000fe20000000800 */
[----:B------:R-:W-:Y:S01]  /*10b0*/  ISETP.NE.AND P0, PT, RZ, UR16, PT ;  /* 0x00000010ff007c0c */ /* 0x000fe2000bf05270 */
[----:B------:R-:W-:-:S02]  /*10c0*/  @!UP0 UIMAD UR19, UR9, UR13, URZ ;  /* 0x0000000d091382a4 */ /* 0x000fc4000f8e023f */
        /* <DEDUP_REMOVED lines=10> */
[----:B------:R-:W-:Y:S02]  /*1170*/  USHF.R.S32.HI UR53, URZ, 0x1f, UR53 ;  /* 0x0000001f3f357899 */ /* 0x000fe40008011435 */
[----:B------:R-:W-:Y:S01]  /*1180*/  USHF.R.S32.HI UR28, URZ, 0x1f, UR18 ;  /* 0x0000001f3f1c7899 */ /* 0x000fe20008011412 */
[----:B------:R-:W-:Y:S01]  /*1190*/  IMAD.HI.U32 R11, R7, R0, RZ ;  /* 0x00000000070b7227 */ /* 0x000fe200078e00ff */
[----:B------:R-:W-:Y:S02]  /*11a0*/  USHF.R.S32.HI UR23, URZ, 0x7, UR8 ;  /* 0x000000073f177899 */ /* 0x000fe40008011408 */
[----:B------:R-:W-:Y:S01]  /*11b0*/  USHF.R.S32.HI UR13, URZ, 0x1f, UR12 ;  /* 0x0000001f3f0d7899 */ /* 0x000fe2000801140c */
        /* <DEDUP_REMOVED lines=9> */
[----:B------:R-:W-:Y:S01]  /*1250*/  IMAD R4, R0, c[0x0][0x3dc], R7 ;  /* 0x0000f70000047a24 */ /* 0x000fe200078e0207 */
[----:B------:R-:W-:-:S04]  /*1260*/  SEL R5, R6, RZ, P0 ;  /* 0x000000ff06057207 */ /* 0x000fc80000000000 */
[----:B------:R-:W-:-:S03]  /*1270*/  SEL R4, R4, RZ, P0 ;  /* 0x000000ff04047207 */ /* 0x000fc60000000000 */
[----:B------:R-:W-:-:S05]  /*1280*/  @P3 IADD3 R11, R11, 0x1, RZ ;  /* 0x000000010b0b3810 */ /* 0x000fca0007ffe0ff */
[----:B------:R-:W-:Y:S01]  /*1290*/  @!P1 IMAD.MOV R11, RZ, RZ, -R11 ;  /* 0x000000ffff0b9224 */ /* 0x000fe200078e0a0b */
[----:B------:R-:W-:Y:S02]  /*12a0*/  PLOP3.LUT P1, PT, PT, PT, UP0, 0x80, 0x0 ;  /* 0x000000000000781c */ /* 0x000fe40003f2f008 */
[----:B------:R-:W-:-:S04]  /*12b0*/  @!P2 LOP3.LUT R11, RZ, c[0x0][0x1c8], RZ, 0x33, !PT ;  /* 0x00007200ff0baa12 */ /* 0x000fc800078e33ff */
[----:B------:R-:W-:-:S07]  /*12c0*/  SHF.R.S32.HI R2, RZ, 0x1f, R11 ;  /* 0x0000001fff027819 */ /* 0x000fce000001140b */
[----:B------:R-:W-:Y:S05]  /*12d0*/  @!P1 BRA `(.L_x_231) ;  /* 0x0000003000009947 */ /* 0x000fea0003800000 */
[----:B------:R-:W-:-:S04]  /*12e0*/  UIMAD UR8, UR58, UR20, URZ ;  /* 0x000000143a0872a4 */ /* 0x000fc8000f8e023f */
[----:B------:R-:W-:Y:S01]  /*12f0*/  UIMAD UR21, UR59, UR48, UR8 ;  /* 0x000000303b1572a4 */ /* 0x000fe2000f8e0208 */
[----:B------:R-:W-:Y:S05]  /*1300*/  BRA `(.L_x_232) ;  /* 0x0000004000007947 */ /* 0x000fea0003800000 */
.L_x_231:
[----:B------:R-:W-:Y:S02]  /*1310*/  ULDC UR8, c[0x0][0x1c0] ;  /* 0x0000700000087ab9 */ /* 0x000fe40000000800 */
[----:B------:R-:W-:Y:S02]  /*1320*/  UIMAD UR8, UR20, UR8, UR48 ;  /* 0x00000008140872a4 */ /* 0x000fe4000f8e0230 */
[----:B------:R-:W-:Y:S02]  /*1330*/  ULDC UR9, c[0x0][0x224] ;  /* 0x0000890000097ab9 */ /* 0x000fe40000000800 */
[----:B------:R-:W-:Y:S02]  /*1340*/  UIMAD UR21, UR8, UR9, URZ ;  /* 0x00000009081572a4 */ /* 0x000fe4000f8e023f */
.L_x_232:
[----:B------:R-:W1:Y:S01]  /*1350*/  S2R R7, SR_TID.X ;  /* 0x0000000000077919 */ /* 0x000e620000002100 */
[----:B------:R-:W-:Y:S01]  /*1360*/  ULDC.64 UR8, c[0x0][0x178] ;  /* 0x00005e0000087ab9 */ /* 0x000fe20000000a00 */
[C---:B------:R-:W-:Y:S01]  /*1370*/  IMAD R10, R2.reuse, c[0x0][0x1b8], RZ ;  /* 0x00006e00020a7a24 */ /* 0x040fe200078e02ff */
[----:B------:R-:W-:Y:S01]  /*1380*/  UIMAD UR8, UR22, UR8, URZ ;  /* 0x00000008160872a4 */ /* 0x000fe2000f8e023f */
[----:B------:R-:W2:Y:S01]  /*1390*/  S2R R0, SR_CTAID.Y ;  /* 0x0000000000007919 */ /* 0x000ea20000002600 */
[----:B------:R-:W-:Y:S01]  /*13a0*/  ULDC.64 UR16, c[0x0][0x368] ;  /* 0x0000da0000107ab9 */ /* 0x000fe20000000a00 */
[----:B------:R-:W-:Y:S01]  /*13b0*/  IMAD R10, R11, c[0x0][0x1bc], R10 ;  /* 0x00006f000b0a7a24 */ /* 0x000fe200078e020a */
[----:B------:R-:W-:Y:S01]  /*13c0*/  UIMAD UR27, UR20, UR9, UR8 ;  /* 0x00000009141b72a4 */ /* 0x000fe2000f8e0208 */
[----:B------:R-:W-:Y:S01]  /*13d0*/  IMAD R20, R2, c[0x0][0x1b0], RZ ;  /* 0x00006c0002147a24 */ /* 0x000fe200078e02ff */
[----:B------:R-:W-:-:S02]  /*13e0*/  ULDC.64 UR14, c[0x0][0x188] ;  /* 0x00006200000e7ab9 */ /* 0x000fc40000000a00 */
[----:B------:R-:W-:Y:S01]  /*13f0*/  ULDC.64 UR8, c[0x0][0x1a8] ;  /* 0x00006a0000087ab9 */ /* 0x000fe20000000a00 */
[----:B------:R-:W-:Y:S01]  /*1400*/  IMAD R20, R11, c[0x0][0x1b4], R20 ;  /* 0x00006d000b147a24 */ /* 0x000fe200078e0214 */
[----:B------:R-:W-:Y:S02]  /*1410*/  UIMAD UR8, UR49, UR8, URZ ;  /* 0x00000008310872a4 */ /* 0x000fe4000f8e023f */
[----:B------:R-:W-:Y:S02]  /*1420*/  UIMAD UR16, UR22, UR16, URZ ;  /* 0x00000010161072a4 */ /* 0x000fe4000f8e023f */
[----:B------:R-:W-:Y:S02]  /*1430*/  UIMAD UR26, UR48, UR9, UR8 ;  /* 0x00000009301a72a4 */ /* 0x000fe4000f8e0208 */
[----:B------:R-:W-:Y:S02]  /*1440*/  UIMAD UR14, UR22, UR14, URZ ;  /* 0x0000000e160e72a4 */ /* 0x000fe4000f8e023f */
[----:B------:R-:W-:-:S02]  /*1450*/  ULDC.64 UR8, c[0x0][0x180] ;  /* 0x0000600000087ab9 */ /* 0x000fc40000000a00 */
[----:B------:R-:W-:Y:S01]  /*1460*/  UIMAD UR8, UR22, UR8, URZ ;  /* 0x00000008160872a4 */ /* 0x000fe2000f8e023f */
[----:B-1----:R-:W-:Y:S01]  /*1470*/  SHF.R.S32.HI R6, RZ, 0x1f, R7 ;  /* 0x0000001fff067819 */ /* 0x002fe20000011407 */
[----:B------:R-:W-:Y:S02]  /*1480*/  UIMAD UR22, UR20, UR17, UR16 ;  /* 0x00000011141672a4 */ /* 0x000fe4000f8e0210 */
[----:B------:R-:W-:Y:S01]  /*1490*/  UIMAD UR16, UR20, UR15, UR14 ;  /* 0x0000000f141072a4 */ /* 0x000fe2000f8e020e */
[----:B------:R-:W-:Y:S01]  /*14a0*/  LEA.HI R12, R6, R7, RZ, 0x2 ;  /* 0x00000007060c7211 */ /* 0x000fe200078f10ff */
[----:B------:R-:W-:Y:S02]  /*14b0*/  UIADD3 UR46, UP0, UR11, UR5, URZ ;  /* 0x000000050b2e7290 */ /* 0x000fe4000ff1e03f */
[----:B------:R-:W-:Y:S01]  /*14c0*/  UIMAD UR17, UR20, UR9, UR8 ;  /* 0x00000009141172a4 */ /* 0x000fe2000f8e0208 */
[----:B------:R-:W-:Y:S01]  /*14d0*/  LOP3.LUT R14, R12, 0xfffffffc, RZ, 0xc0, !PT ;  /* 0xfffffffc0c0e7812 */ /* 0x000fe200078ec0ff */
[----:B------:R-:W-:Y:S01]  /*14e0*/  UIADD3.X UR47, UR24, UR47, URZ, UP0, !UPT ;  /* 0x0000002f182f7290 */ /* 0x000fe200087fe43f */
[----:B------:R-:W-:Y:S01]  /*14f0*/  SHF.R.S32.HI R12, RZ, 0x2, R12 ;  /* 0x00000002ff0c7819 */ /* 0x000fe2000001140c */
[----:B------:R-:W-:Y:S01]  /*1500*/  ULDC.64 UR8, c[0x0][0x1a0] ;  /* 0x0000680000087ab9 */ /* 0x000fe20000000a00 */
[----:B------:R-:W-:Y:S01]  /*1510*/  IMAD.U32 R2, RZ, RZ, UR46 ;  /* 0x0000002eff027e24 */ /* 0x000fe2000f8e00ff */
[----:B------:R-:W-:Y:S01]  /*1520*/  UIMAD UR5, UR47, UR8, URZ ;  /* 0x000000082f0572a4 */ /* 0x000fe2000f8e023f */
[----:B------:R-:W-:Y:S01]  /*1530*/  IMAD.IADD R14, R7, 0x1, -R14 ;  /* 0x00000001070e7824 */ /* 0x000fe200078e0a0e */
[----:B------:R-:W-:Y:S01]  /*1540*/  SHF.R.S32.HI R8, RZ, 0x1f, R12 ;  /* 0x0000001fff087819 */ /* 0x000fe2000001140c */
[----:B------:R-:W-:Y:S01]  /*1550*/  IMAD.WIDE.U32 R16, R12, c[0x0][0x1a0], RZ ;  /* 0x000068000c107a25 */ /* 0x000fe200078e00ff */
[----:B------:R-:W-:-:S03]  /*1560*/  UIMAD UR15, UR46, UR9, UR5 ;  /* 0x000000092e0f72a4 */ /* 0x000fc6000f8e0205 */
[----:B------:R-:W-:Y:S01]  /*1570*/  IMAD.SHL.U32 R14, R14, 0x8, RZ ;  /* 0x000000080e0e7824 */ /* 0x000fe200078e00ff */
[----:B------:R-:W-:Y:S01]  /*1580*/  ULDC.64 UR8, c[0x0][0x198] ;  /* 0x0000660000087ab9 */ /* 0x000fe20000000a00 */
[C---:B------:R-:W-:Y:S01]  /*1590*/  IMAD R9, R8.reuse, c[0x0][0x1a0], RZ ;  /* 0x0000680008097a24 */ /* 0x040fe200078e02ff */
[----:B------:R-:W-:Y:S01]  /*15a0*/  UIMAD UR5, UR47, UR8, URZ ;  /* 0x000000082f0572a4 */ /* 0x000fe2000f8e023f */
[----:B------:R-:W-:Y:S01]  /*15b0*/  IMAD R13, R8, c[0x0][0x198], RZ ;  /* 0x00006600080d7a24 */ /* 0x000fe200078e02ff */
[--C-:B------:R-:W-:Y:S01]  /*15c0*/  SHF.R.S32.HI R15, RZ, 0x1f, R14.reuse ;  /* 0x0000001fff0f7819 */ /* 0x100fe2000001140e */
[C---:B------:R-:W-:Y:S01]  /*15d0*/  IMAD R9, R12.reuse, c[0x0][0x1a4], R9 ;  /* 0x000069000c097a24 */ /* 0x040fe200078e0209 */
[----:B------:R-:W-:Y:S01]  /*15e0*/  UIMAD UR14, UR46, UR9, UR5 ;  /* 0x000000092e0e72a4 */ /* 0x000fe2000f8e0205 */
[----:B------:R-:W-:Y:S02]  /*15f0*/  IMAD R13, R12, c[0x0][0x19c], R13 ;  /* 0x000067000c0d7a24 */ /* 0x000fe400078e020d */
[----:B--2---:R-:W-:Y:S01]  /*1600*/  IMAD.WIDE.U32 R18, R0, c[0x0][0x188], R14 ;  /* 0x0000620000127a25 */ /* 0x004fe200078e000e */
[----:B------:R-:W-:-:S02]  /*1610*/  ULDC.64 UR8, c[0x0][0x378] ;  /* 0x0000de0000087ab9 */ /* 0x000fc40000000a00 */
[----:B------:R-:W-:Y:S01]  /*1620*/  UIMAD UR5, UR49, UR8, URZ ;  /* 0x00000008310572a4 */ /* 0x000fe2000f8e023f */
[----:B------:R-:W-:Y:S01]  /*1630*/  IMAD.IADD R17, R17, 0x1, R9 ;  /* 0x0000000111117824 */ /* 0x000fe200078e0209 */
[----:B------:R-:W-:Y:S01]  /*1640*/  IADD3 R19, R19, UR16, RZ ;  /* 0x0000001013137c10 */ /* 0x000fe2000fffe0ff */
[----:B------:R-:W-:Y:S01]  /*1650*/  IMAD.U32 R9, RZ, RZ, UR46 ;  /* 0x0000002eff097e24 */ /* 0x000fe2000f8e00ff */
[----:B------:R-:W-:Y:S02]  /*1660*/  UIMAD UR9, UR48, UR9, UR5 ;  /* 0x00000009300972a4 */ /* 0x000fe4000f8e0205 */
[----:B------:R-:W-:Y:S01]  /*1670*/  UIADD3 UR5, UR23, -0x1, URZ ;  /* 0xffffffff17057890 */ /* 0x000fe2000fffe03f */
[----:B------:R-:W-:Y:S01]  /*1680*/  IMAD.WIDE.U32 R18, R11, c[0x0][0x1b8], R18 ;  /* 0x00006e000b127a25 */ /* 0x000fe200078e0012 */
[----:B------:R-:W-:Y:S02]  /*1690*/  LEA.HI R6, R6, R7, RZ, 0x5 ;  /* 0x0000000706067211 */ /* 0x000fe400078f28ff */
[----:B------:R-:W-:Y:S01]  /*16a0*/  ULEA.HI UR8, UR5, UR5, URZ, 0x1 ;  /* 0x0000000505087291 */ /* 0x000fe2000f8f083f */
[----:B------:R-:W-:Y:S01]  /*16b0*/  IMAD.WIDE.U32 R16, R9, c[0x0][0x1a0], R16 ;  /* 0x0000680009107a25 */ /* 0x000fe200078e0010 */
[----:B------:R-:W-:-:S02]  /*16c0*/  LOP3.LUT R194, R6, 0xffffffe0, RZ, 0xc0, !PT ;  /* 0xffffffe006c27812 */ /* 0x000fc400078ec0ff */
[----:B------:R-:W-:Y:S01]  /*16d0*/  ULOP3.LUT UR8, UR8, 0xfffffffe, URZ, 0xc0, !UPT ;  /* 0xfffffffe08087892 */ /* 0x000fe2000f8ec03f */
[----:B------:R-:W-:Y:S01]  /*16e0*/  IMAD.IADD R9, R19, 0x1, R10 ;  /* 0x0000000113097824 */ /* 0x000fe200078e020a */
[----:B------:R-:W-:Y:S01]  /*16f0*/  IADD3 R10, P1, R18, R16, RZ ;  /* 0x00000010120a7210 */ /* 0x000fe20007f3e0ff */
[----:B------:R-:W-:Y:S01]  /*1700*/  IMAD.WIDE.U32 R18, R0, c[0x0][0x180], R14 ;  /* 0x0000600000127a25 */ /* 0x000fe200078e000e */
[----:B------:R-:W-:Y:S02]  /*1710*/  UIADD3 UR8, UR5, -UR8, URZ ;  /* 0x8000000805087290 */ /* 0x000fe4000fffe03f */
[----:B------:R-:W-:Y:S01]  /*1720*/  IADD3.X R9, R9, UR15, R17, P1, !PT ;  /* 0x0000000f09097c10 */ /* 0x000fe20008ffe411 */
[----:B------:R-:W-:Y:S01]  /*1730*/  IMAD.WIDE.U32 R16, R12, c[0x0][0x198], RZ ;  /* 0x000066000c107a25 */ /* 0x000fe200078e00ff */
[----:B------:R-:W-:Y:S01]  /*1740*/  IADD3 R19, R19, UR17, RZ ;  /* 0x0000001113137c10 */ /* 0x000fe2000fffe0ff */
[----:B------:R-:W-:Y:S01]  /*1750*/  UISETP.NE.AND UP0, UPT, UR8, 0x1, UPT ;  /* 0x000000010800788c */ /* 0x000fe2000bf05270 */
[C---:B------:R-:W-:Y:S01]  /*1760*/  LEA R24, P2, R10.reuse, c[0x0][0x170], 0x1 ;  /* 0x00005c000a187a11 */ /* 0x040fe200078408ff */
[----:B------:R-:W-:Y:S01]  /*1770*/  IMAD.IADD R194, R7, 0x1, -R194 ;  /* 0x0000000107c27824 */ /* 0x000fe200078e0ac2 */
[----:B------:R-:W-:Y:S01]  /*1780*/  IADD3 R17, R17, R13, RZ ;  /* 0x0000000d11117210 */ /* 0x000fe20007ffe0ff */
[----:B------:R-:W-:Y:S01]  /*1790*/  IMAD.WIDE.U32 R18, R11, c[0x0][0x1b0], R18 ;  /* 0x00006c000b127a25 */ /* 0x000fe200078e0012 */
[----:B------:R-:W-:Y:S01]  /*17a0*/  LEA.HI.X R25, R10, c[0x0][0x174], R9, 0x1, P2 ;  /* 0x00005d000a197a11 */ /* 0x000fe200010f0c09 */
[----:B------:R-:W-:-:S02]  /*17b0*/  UIADD3 UR8, UR12, UR19, URZ ;  /* 0x000000130c087290 */ /* 0x000fc4000fffe03f */
[----:B------:R-:W-:Y:S01]  /*17c0*/  IMAD.WIDE.U32 R16, R2, c[0x0][0x198], R16 ;  /* 0x0000660002107a25 */ /* 0x000fe200078e0010 */
[----:B------:R-:W-:-:S03]  /*17d0*/  ULDC.64 UR16, c[0x0][0x200] ;  /* 0x0000800000107ab9 */ /* 0x000fc60000000a00 */
[----:B------:R-:W-:Y:S01]  /*17e0*/  IMAD.IADD R11, R19, 0x1, R20 ;  /* 0x00000001130b7824 */ /* 0x000fe200078e0214 */
[----:B------:R-:W-:Y:S01]  /*17f0*/  IADD3 R16, P1, R18, R16, RZ ;  /* 0x0000001012107210 */ /* 0x000fe20007f3e0ff */
[----:B------:R-:W-:-:S03]  /*1800*/  IMAD.WIDE.U32 R18, R0, c[0x0][0x368], R14 ;  /* 0x0000da0000127a25 */ /* 0x000fc600078e000e */
[----:B------:R-:W-:Y:S01]  /*1810*/  IADD3.X R11, R11, UR14, R17, P1, !PT ;  /* 0x0000000e0b0b7c10 */ /* 0x000fe20008ffe411 */
[----:B------:R-:W-:Y:S01]  /*1820*/  IMAD.MOV.U32 R10, RZ, RZ, c[0x0][0x1a4] ;  /* 0x00006900ff0a7624 */ /* 0x000fe200078e00ff */
[----:B------:R-:W-:Y:S01]  /*1830*/  IADD3 R13, P1, R12, UR12, RZ ;  /* 0x0000000c0c0d7c10 */ /* 0x000fe2000ff3e0ff */
[----:B------:R-:W-:Y:S01]  /*1840*/  IMAD.MOV.U32 R9, RZ, RZ, c[0x0][0x19c] ;  /* 0x00006700ff097624 */ /* 0x000fe200078e00ff */
[----:B------:R-:W-:Y:S01]  /*1850*/  IADD3 R19, R19, UR22, RZ ;  /* 0x0000001613137c10 */ /* 0x000fe2000fffe0ff */
[----:B------:R-:W-:Y:S01]  /*1860*/  IMAD.MOV.U32 R17, RZ, RZ, c[0x0][0x370] ;  /* 0x0000dc00ff117624 */ /* 0x000fe200078e00ff */
[----:B------:R-:W-:Y:S01]  /*1870*/  IADD3.X R8, R8, UR13, RZ, P1, !PT ;  /* 0x0000000d08087c10 */ /* 0x000fe20008ffe4ff */
[----:B------:R-:W-:-:S04]  /*1880*/  IMAD.WIDE.U32 R14, R13, c[0x0][0x190], R14 ;  /* 0x000064000d0e7a25 */ /* 0x000fc800078e000e */
[C---:B------:R-:W-:Y:S02]  /*1890*/  IMAD R12, R8.reuse, c[0x0][0x190], RZ ;  /* 0x00006400080c7a24 */ /* 0x040fe400078e02ff */
[----:B------:R-:W-:Y:S02]  /*18a0*/  IMAD R8, R8, c[0x0][0x370], RZ ;  /* 0x0000dc0008087a24 */ /* 0x000fe400078e02ff */
[C---:B------:R-:W-:Y:S02]  /*18b0*/  IMAD R12, R13.reuse, c[0x0][0x194], R12 ;  /* 0x000065000d0c7a24 */ /* 0x040fe400078e020c */
[----:B------:R-:W-:Y:S02]  /*18c0*/  IMAD R8, R13, c[0x0][0x374], R8 ;  /* 0x0000dd000d087a24 */ /* 0x000fe400078e0208 */
[----:B------:R-:W-:Y:S02]  /*18d0*/  IMAD.IADD R15, R15, 0x1, R12 ;  /* 0x000000010f0f7824 */ /* 0x000fe400078e020c */
[----:B------:R-:W-:-:S04]  /*18e0*/  IMAD.WIDE.U32 R18, R13, c[0x0][0x370], R18 ;  /* 0x0000dc000d127a25 */ /* 0x000fc800078e0012 */
[----:B------:R-:W-:Y:S01]  /*18f0*/  IMAD.WIDE.U32 R20, R0, c[0x0][0x178], R14 ;  /* 0x00005e0000147a25 */ /* 0x000fe200078e000e */
[----:B------:R-:W-:Y:S01]  /*1900*/  IADD3 R19, R19, R8, RZ ;  /* 0x0000000813137210 */ /* 0x000fe20007ffe0ff */
[----:B------:R-:W1:Y:S01]  /*1910*/  S2R R14, SR_CTAID.Z ;  /* 0x00000000000e7919 */ /* 0x000e620000002700 */
[----:B------:R-:W-:Y:S01]  /*1920*/  SHF.R.S32.HI R7, RZ, 0x5, R6 ;  /* 0x00000005ff077819 */ /* 0x000fe20000011406 */
[----:B------:R-:W-:Y:S01]  /*1930*/  IMAD.U32 R2, RZ, RZ, UR18 ;  /* 0x00000012ff027e24 */ /* 0x000fe2000f8e00ff */
[----:B------:R-:W-:Y:S01]  /*1940*/  IADD3 R21, R21, UR27, RZ ;  /* 0x0000001b15157c10 */ /* 0x000fe2000fffe0ff */
[C---:B-1----:R-:W-:Y:S01]  /*1950*/  IMAD.WIDE.U32 R12, R14.reuse, c[0x0][0x378], R18 ;  /* 0x0000de000e0c7a25 */ /* 0x042fe200078e0012 */
[----:B------:R-:W-:Y:S03]  /*1960*/  @P0 BAR.SYNC.DEFER_BLOCKING 0x0 ;  /* 0x0000000000000b1d */ /* 0x000fe60000010000 */
[----:B------:R-:W-:Y:S01]  /*1970*/  IMAD.WIDE.U32 R14, R14, c[0x0][0x1a8], R20 ;  /* 0x00006a000e0e7a25 */ /* 0x000fe200078e0014 */
[----:B------:R-:W-:-:S02]  /*1980*/  LEA R20, P1, R16, c[0x0][0x168], 0x1 ;  /* 0x00005a0010147a11 */ /* 0x000fc400078208ff */
[----:B------:R-:W-:Y:S01]  /*1990*/  IADD3 R8, R13, UR9, RZ ;  /* 0x000000090d087c10 */ /* 0x000fe2000fffe0ff */
[----:B------:R-:W-:Y:S01]  /*19a0*/  IMAD.MOV.U32 R13, RZ, RZ, c[0x0][0x1a0] ;  /* 0x00006800ff0d7624 */ /* 0x000fe200078e00ff */
[----:B------:R-:W-:Y:S01]  /*19b0*/  LEA.HI.X R21, R16, c[0x0][0x16c], R11, 0x1, P1 ;  /* 0x00005b0010157a11 */ /* 0x000fe200008f0c0b */
[----:B------:R-:W-:Y:S01]  /*19c0*/  IMAD.MOV.U32 R11, RZ, RZ, c[0x0][0x198] ;  /* 0x00006600ff0b7624 */ /* 0x000fe200078e00ff */
[----:B------:R-:W-:Y:S01]  /*19d0*/  IADD3 R0, R15, UR26, RZ ;  /* 0x0000001a0f007c10 */ /* 0x000fe2000fffe0ff */
[----:B------:R-:W-:Y:S01]  /*19e0*/  IMAD.MOV.U32 R15, RZ, RZ, c[0x0][0x374] ;  /* 0x0000dd00ff0f7624 */ /* 0x000fe200078e00ff */
[----:B------:R-:W-:Y:S01]  /*19f0*/  LEA R22, P2, R13, R24, 0x7 ;  /* 0x000000180d167211 */ /* 0x000fe200078438ff */
[----:B------:R-:W-:Y:S01]  /*1a00*/  IMAD R7, R7, UR54, R194 ;  /* 0x0000003607077c24 */ /* 0x000fe2000f8e02c2 */
[----:B------:R-:W-:Y:S01]  /*1a10*/  LEA R18, P1, R11, R20, 0x7 ;  /* 0x000000140b127211 */ /* 0x000fe200078238ff */
[----:B------:R-:W-:Y:S01]  /*1a20*/  UIMAD.WIDE UR8, UR8, UR60, UR16 ;  /* 0x0000003c080872a5 */ /* 0x000fe2000f8e0210 */
[----:B------:R-:W-:Y:S01]  /*1a30*/  LEA.HI.X R23, R13, R25, R10, 0x7, P2 ;  /* 0x000000190d177211 */ /* 0x000fe200010f3c0a */
[----:B------:R-:W-:Y:S01]  /*1a40*/  IMAD.MOV.U32 R13, RZ, RZ, c[0x0][0x190] ;  /* 0x00006400ff0d7624 */ /* 0x000fe200078e00ff */
[----:B------:R-:W-:Y:S01]  /*1a50*/  LEA.HI.X R19, R11, R21, R9, 0x7, P1 ;  /* 0x000000150b137211 */ /* 0x000fe200008f3c09 */
[----:B------:R-:W-:Y:S01]  /*1a60*/  IMAD.MOV.U32 R11, RZ, RZ, c[0x0][0x194] ;  /* 0x00006500ff0b7624 */ /* 0x000fe200078e00ff */
[----:B------:R-:W-:-:S02]  /*1a70*/  LEA R198, P1, R14, c[0x0][0x160], 0x1 ;  /* 0x000058000ec67a11 */ /* 0x000fc400078208ff */
[----:B------:R-:W-:Y:S02]  /*1a80*/  LEA R196, P0, R12, c[0x0][0x330], 0x1 ;  /* 0x0000cc000cc47a11 */ /* 0x000fe400078008ff */
[----:B------:R-:W-:Y:S02]  /*1a90*/  LEA.HI.X R199, R14, c[0x0][0x164], R0, 0x1, P1 ;  /* 0x000059000ec77a11 */ /* 0x000fe400008f0c00 */
[----:B------:R-:W-:Y:S01]  /*1aa0*/  LEA.HI.X R197, R12, c[0x0][0x334], R8, 0x1, P0 ;  /* 0x0000cd000cc57a11 */ /* 0x000fe200000f0c08 */
[----:B------:R-:W-:Y:S01]  /*1ab0*/  ULDC UR16, c[0x0][0x224] ;  /* 0x0000890000107ab9 */ /* 0x000fe20000000800 */
[----:B------:R-:W-:Y:S01]  /*1ac0*/  LEA R14, P2, R17, R196, 0x7 ;  /* 0x000000c4110e7211 */ /* 0x000fe200078438ff */
[----:B------:R-:W-:Y:S01]  /*1ad0*/  ULDC UR24, c[0x0][0x22c] ;  /* 0x00008b0000187ab9 */ /* 0x000fe20000000800 */
[----:B------:R-:W-:Y:S01]  /*1ae0*/  LEA R10, P1, R13, R198, 0x7 ;  /* 0x000000c60d0a7211 */ /* 0x000fe200078238ff */
[----:B------:R-:W-:Y:S01]  /*1af0*/  ULDC UR17, c[0x0][0x214] ;  /* 0x0000850000117ab9 */ /* 0x000fe20000000800 */
[----:B------:R-:W-:Y:S01]  /*1b00*/  IADD3 R0, R173, 0x1000, RZ ;  /* 0x00001000ad007810 */ /* 0x000fe20007ffe0ff */
[----:B------:R-:W-:Y:S01]  /*1b10*/  IMAD.MOV.U32 R8, RZ, RZ, 0x4 ;  /* 0x00000004ff087424 */ /* 0x000fe200078e00ff */
[----:B------:R-:W-:-:S02]  /*1b20*/  PLOP3.LUT P0, PT, PT, PT, UP0, 0x80, 0x0 ;  /* 0x000000000000781c */ /* 0x000fc40003f0f008 */
[----:B------:R-:W-:Y:S02]  /*1b30*/  LEA.HI.X R15, R17, R197, R15, 0x7, P2 ;  /* 0x000000c5110f7211 */ /* 0x000fe400010f3c0f */
[----:B------:R-:W-:Y:S01]  /*1b40*/  LEA.HI.X R11, R13, R199, R11, 0x7, P1 ;  /* 0x000000c70d0b7211 */ /* 0x000fe200008f3c0b */
[----:B------:R-:W-:Y:S01]  /*1b50*/  UIMAD.WIDE UR14, UR20, UR16, UR12 ;  /* 0x00000010140e72a5 */ /* 0x000fe2000f8e020c */
[----:B------:R-:W-:Y:S01]  /*1b60*/  SEL R192, R0, R173, !P0 ;  /* 0x000000ad00c07207 */ /* 0x000fe20004000000 */
[----:B------:R-:W-:Y:S01]  /*1b70*/  IMAD.WIDE R12, R171, R8, UR8 ;  /* 0x00000008ab0c7e25 */ /* 0x000fe2000f8e0208 */
[----:B------:R-:W-:Y:S02]  /*1b80*/  IADD3 R2, P2, P1, R7, UR55, R2 ;  /* 0x0000003707027c10 */ /* 0x000fe4000f95e002 */
[----:B------:R-:W-:Y:S01]  /*1b90*/  SHF.R.S32.HI R7, RZ, 0x1f, R7 ;  /* 0x0000001fff077819 */ /* 0x000fe20000011407 */
[----:B------:R-:W-:Y:S01]  /*1ba0*/  UIMAD UR16, UR53, UR24, UR56 ;  /* 0x00000018351072a4 */ /* 0x000fe2000f8e0238 */
[----:B------:R-:W-:Y:S01]  /*1bb0*/  MOV R0, UR28 ;  /* 0x0000001c00007c02 */ /* 0x000fe20008000f00 */
[----:B------:R-:W-:Y:S01]  /*1bc0*/  UIADD3 UR13, UP0, UR14, UR45, URZ ;  /* 0x0000002d0e0d7290 */ /* 0x000fe2000ff1e03f */
[----:B------:R-:W-:Y:S01]  /*1bd0*/  SHF.L.U32 R9, R173, 0x1, RZ ;  /* 0x00000001ad097819 */ /* 0x000fe200000006ff */
[----:B------:R-:W-:Y:S01]  /*1be0*/  UIADD3 UR14, UR51, UR16, URZ ;  /* 0x00000010330e7290 */ /* 0x000fe2000fffe03f */
[----:B------:R-:W-:Y:S01]  /*1bf0*/  IADD3.X R7, R7, UR57, R0, P2, P1 ;  /* 0x0000003907077c10 */ /* 0x000fe200097e2400 */
[----:B------:R-:W-:Y:S01]  /*1c00*/  IMAD.SHL.U32 R192, R192, 0x2, RZ ;  /* 0x00000002c0c07824 */ /* 0x000fe200078e00ff */
[----:B------:R-:W-:Y:S01]  /*1c10*/  IADD3 R6, P1, R2, R5, RZ ;  /* 0x0000000502067210 */ /* 0x000fe20007f3e0ff */
[----:B------:R-:W-:Y:S01]  /*1c20*/  @!PT LDS RZ, [RZ] ;  /* 0x00000000fffff984 */ /* 0x000fe20000000800 */
[----:B------:R-:W-:Y:S01]  /*1c30*/  @!PT LDS RZ, [RZ] ;  /* 0x00000000fffff984 */ /* 0x000fe20000000800 */
[----:B------:R-:W-:Y:S01]  /*1c40*/  @!PT LDS RZ, [RZ] ;  /* 0x00000000fffff984 */ /* 0x000fe20000000800 */
[----:B------:R1:W-:Y:S01]  /*1c50*/  LDGSTS.E.BYPASS.LTC128B.128 [R9+0x8000], [R24.64] ;  /* 0x0800000018097fae */ /* 0x0003e2000b901d46 */
[----:B------:R-:W-:-:S02]  /*1c60*/  UIADD3.X UR15, UR15, UR44, URZ, UP0, !UPT ;  /* 0x0000002c0f0f7290 */ /* 0x000fc400087fe43f */
[----:B------:R-:W-:Y:S01]  /*1c70*/  IADD3.X R7, R7, R4, RZ, P1, !PT ;  /* 0x0000000407077210 */ /* 0x000fe20000ffe4ff */
[----:B------:R-:W-:Y:S01]  /*1c80*/  UIMAD UR14, UR14, UR13, URZ ;  /* 0x0000000d0e0e72a4 */ /* 0x000fe2000f8e023f */
[----:B------:R1:W-:Y:S01]  /*1c90*/  LDGSTS.E.BYPASS.LTC128B.128 [R9+0x9000], [R22.64] ;  /* 0x0900000016097fae */ /* 0x0003e2000b901d46 */
[----:B------:R-:W-:-:S03]  /*1ca0*/  IMAD.U32 R4, RZ, RZ, UR50 ;  /* 0x00000032ff047e24 */ /* 0x000fc6000f8e00ff */
[----:B------:R-:W0:Y:S01]  /*1cb0*/  LDGDEPBAR ;  /* 0x00000000000079af */ /* 0x000e220000000000 */
[----:B------:R-:W-:Y:S01]  /*1cc0*/  UIMAD UR14, UR15, UR50, UR14 ;  /* 0x000000320f0e72a4 */ /* 0x000fe2000f8e020e */
[----:B------:R-:W-:Y:S02]  /*1cd0*/  IMAD.WIDE.U32 R6, R4, UR13, R6 ;  /* 0x0000000d04067c25 */ /* 0x000fe4000f8e0006 */
[----:B------:R1:W-:Y:S04]  /*1ce0*/  LDGSTS.E.BYPASS.LTC128B.128 [R9+0x4000], [R196.64] ;  /* 0x04000000c4097fae */ /* 0x0003e8000b901d46 */
[----:B------:R1:W-:Y:S04]  /*1cf0*/  LDGSTS.E.BYPASS.LTC128B.128 [R9+0x5000], [R14.64] ;  /* 0x050000000e097fae */ /* 0x0003e8000b901d46 */
[----:B------:R1:W-:Y:S04]  /*1d00*/  LDGSTS.E.BYPASS.LTC128B.128 [R192], [R198.64] ;  /* 0x00000000c6c07fae */ /* 0x0003e8000b901d46 */
[----:B------:R1:W-:Y:S01]  /*1d10*/  LDGSTS.E.BYPASS.LTC128B.128 [R192+0x1000], [R10.64] ;  /* 0x010000000ac07fae */ /* 0x0003e2000b901d46 */
[----:B------:R-:W-:-:S03]  /*1d20*/  IADD3 R0, R7, UR14, RZ ;  /* 0x0000000e07007c10 */ /* 0x000fc6000fffe0ff */
[----:B------:R1:W-:Y:S01]  /*1d30*/  LDGSTS.E.BYPASS.LTC128B.128 [R9+0x6000], [R20.64] ;  /* 0x0600000014097fae */ /* 0x0003e2000b901d46 */
[----:B------:R-:W-:-:S03]  /*1d40*/  UIADD3 UR14, UR12, UR21, URZ ;  /* 0x000000150c0e7290 */ /* 0x000fc6000fffe03f */
[----:B------:R1:W-:Y:S01]  /*1d50*/  LDGSTS.E.BYPASS.LTC128B.128 [R9+0x7000], [R18.64] ;  /* 0x0700000012097fae */ /* 0x0003e2000b901d46 */
[----:B------:R-:W-:-:S03]  /*1d60*/  UIADD3 UR12, -UR10, UR17, UR11 ;  /* 0x000000110a0c7290 */ /* 0x000fc6000fffe10b */
[----:B------:R-:W0:Y:S01]  /*1d70*/  LDGDEPBAR ;  /* 0x00000000000079af */ /* 0x000e220000000000 */
[----:B------:R-:W-:Y:S02]  /*1d80*/  ULDC UR17, c[0x0][0x2e8] ;  /* 0x0000ba0000117ab9 */ /* 0x000fe40000000800 */
[----:B------:R-:W-:Y:S01]  /*1d90*/  UIADD3 UR12, UR12, -UR17, URZ ;  /* 0x800000110c0c7290 */ /* 0x000fe2000fffe03f */
[----:B------:R1:W5:Y:S03]  /*1da0*/  LDG.E R191, [R12.64] ;  /* 0x000000060cbf7981 */ /* 0x000366000c1e1900 */
[----:B------:R-:W-:Y:S01]  /*1db0*/  USHF.R.S32.HI UR28, URZ, 0x1f, UR12 ;  /* 0x0000001f3f1c7899 */ /* 0x000fe2000801140c */
[----:B------:R1:W5:Y:S03]  /*1dc0*/  LDG.E R190, [R12.64+0x20] ;  /* 0x000020060cbe7981 */ /* 0x000366000c1e1900 */
[----:B------:R-:W-:Y:S01]  /*1dd0*/  ULEA.HI UR28, UR28, UR12, URZ, 0x7 ;  /* 0x0000000c1c1c7291 */ /* 0x000fe2000f8f383f */
[----:B------:R1:W5:Y:S03]  /*1de0*/  LDG.E R189, [R12.64+0x100] ;  /* 0x000100060cbd7981 */ /* 0x000366000c1e1900 */
[----:B------:R-:W-:Y:S01]  /*1df0*/  USHF.R.S32.HI UR28, URZ, 0x7, UR28 ;  /* 0x000000073f1c7899 */ /* 0x000fe2000801141c */
[----:B------:R1:W5:Y:S01]  /*1e00*/  LDG.E R188, [R12.64+0x120] ;  /* 0x000120060cbc7981 */ /* 0x000362000c1e1900 */
[C---:B------:R-:W-:Y:S01]  /*1e10*/  LEA R200, P1, R6.reuse, c[0x0][0x350], 0x2 ;  /* 0x0000d40006c87a11 */ /* 0x040fe200078210ff */
[----:B------:R-:W-:Y:S01]  /*1e20*/  ULDC.64 UR16, c[0x0][0x3c8] ;  /* 0x0000f20000107ab9 */ /* 0x000fe20000000a00 */
[----:B------:R-:W-:Y:S01]  /*1e30*/  IMAD.U32 R5, RZ, RZ, UR51 ;  /* 0x00000033ff057e24 */ /* 0x000fe2000f8e00ff */
[----:B------:R-:W-:Y:S01]  /*1e40*/  UISETP.LT.AND UP0, UPT, URZ, UR28, UPT ;  /* 0x0000001c3f00728c */ /* 0x000fe2000bf01270 */
[----:B------:R-:W-:Y:S01]  /*1e50*/  LEA.HI.X R201, R6, c[0x0][0x354], R0, 0x2, P1 ;  /* 0x0000d50006c97a11 */ /* 0x000fe200008f1400 */
[----:B------:R-:W-:Y:S01]  /*1e60*/  UIMAD.WIDE UR14, UR14, UR60, UR16 ;  /* 0x0000003c0e0e72a5 */ /* 0x000fe2000f8e0210 */
[----:B------:R-:W-:Y:S01]  /*1e70*/  CS2R R94, SRZ ;  /* 0x00000000005e7805 */ /* 0x000fe2000001ff00 */
[----:B------:R-:W-:-:S04]  /*1e80*/  DEPBAR.LE SB0, 0x1 ;  /* 0x000080400000791a */ /* 0x000fc80000000000 */
[----:B------:R-:W-:Y:S01]  /*1e90*/  BAR.SYNC.DEFER_BLOCKING 0x0 ;  /* 0x0000000000007b1d */ /* 0x000fe20000010000 */
[----:B------:R-:W-:Y:S01]  /*1ea0*/  USEL UR28, URZ, UR28, !UP0 ;  /* 0x0000001c3f1c7287 */ /* 0x000fe2000c000000 */
[----:B------:R-:W-:Y:S01]  /*1eb0*/  CS2R R92, SRZ ;  /* 0x00000000005c7805 */ /* 0x000fe2000001ff00 */
[----:B------:R-:W-:Y:S01]  /*1ec0*/  CS2R R98, SRZ ;  /* 0x0000000000627805 */ /* 0x000fe2000001ff00 */
        /* <DEDUP_REMOVED lines=24> */
[----:B------:R-:W-:Y:S01]  /*2050*/  IMAD.MOV.U32 R8, RZ, RZ, c[0x0][0x308] ;  /* 0x0000c200ff087624 */ /* 0x000fe200078e00ff */
[----:B------:R-:W-:Y:S01]  /*2060*/  ULDC UR12, c[0x0][0x1c0] ;  /* 0x00007000000c7ab9 */ /* 0x000fe20000000800 */
[----:B-1----:R-:W-:-:S05]  /*2070*/  IMAD.MOV.U32 R9, RZ, RZ, c[0x0][0x30c] ;  /* 0x0000c300ff097624 */ /* 0x002fca00078e00ff */
[----:B----4-:R-:W4:Y:S04]  /*2080*/  LDG.E.64 R4, [R8.64] ;  /* 0x0000000608047981 */ /* 0x010f28000c1e1b00 */
[----:B---3--:R-:W3:Y:S01]  /*2090*/  LDG.E.64 R6, [R8.64+0x8] ;  /* 0x0000080608067981 */ /* 0x008ee2000c1e1b00 */
[----:B------:R-:W-:Y:S01]  /*20a0*/  UIMAD UR13, UR20, UR12, UR48 ;  /* 0x0000000c140d72a4 */ /* 0x000fe2000f8e0230 */
[----:B------:R-:W-:Y:S01]  /*20b0*/  IADD3 R161, R168, 0x1000, RZ ;  /* 0x00001000a8a17810 */ /* 0x000fe20007ffe0ff */
[----:B------:R-:W-:Y:S01]  /*20c0*/  UIADD3 UR44, UR11, UR61, URZ ;  /* 0x0000003d0b2c7290 */ /* 0x000fe2000fffe03f */
[----:B------:R-:W-:Y:S01]  /*20d0*/  IADD3 R160, R169, 0x1000, RZ ;  /* 0x00001000a9a07810 */ /* 0x000fe20007ffe0ff */
[----:B------:R-:W-:Y:S01]  /*20e0*/  USHF.L.U32 UR13, UR13, 0x5, URZ ;  /* 0x000000050d0d7899 */ /* 0x000fe2000800063f */
[----:B------:R-:W-:Y:S01]  /*20f0*/  SHF.R.S32.HI R187, RZ, 0x1f, R194 ;  /* 0x0000001fffbb7819 */ /* 0x000fe200000114c2 */
[----:B------:R-:W-:Y:S01]  /*2100*/  IMAD.MOV.U32 R95, RZ, RZ, RZ ;  /* 0x000000ffff5f7224 */ /* 0x000fe200078e00ff */
[----:B------:R-:W-:Y:S01]  /*2110*/  SEL R161, R161, R168, !P0 ;  /* 0x000000a8a1a17207 */ /* 0x000fe20004000000 */
[----:B------:R-:W-:Y:S01]  /*2120*/  USHF.R.S32.HI UR16, URZ, 0x1f, UR13 ;  /* 0x0000001f3f107899 */ /* 0x000fe2000801140d */
[----:B------:R-:W-:Y:S01]  /*2130*/  SEL R160, R160, R169, !P0 ;  /* 0x000000a9a0a07207 */ /* 0x000fe20004000000 */
[----:B------:R-:W-:-:S02]  /*2140*/  UMOV UR24, UR14 ;  /* 0x0000000e00187c82 */ /* 0x000fc40008000000 */
[----:B------:R-:W-:Y:S01]  /*2150*/  IMAD.SHL.U32 R161, R161, 0x2, RZ ;  /* 0x00000002a1a17824 */ /* 0x000fe200078e00ff */
[----:B------:R-:W-:Y:S01]  /*2160*/  UMOV UR23, UR15 ;  /* 0x0000000f00177c82 */ /* 0x000fe20008000000 */
[----:B------:R-:W-:Y:S01]  /*2170*/  IMAD.SHL.U32 R160, R160, 0x2, RZ ;  /* 0x00000002a0a07824 */ /* 0x000fe200078e00ff */
[----:B------:R-:W-:Y:S01]  /*2180*/  UIADD3 UR44, -UR10, 0x80, UR44 ;  /* 0x000000800a2c7890 */ /* 0x000fe2000fffe12c */
[----:B----4-:R-:W1:Y:S01]  /*2190*/  R2UR UR12, R4 ;  /* 0x00000000040c73c2 */ /* 0x010e6200000e0000 */
[----:B---3--:R-:W-:-:S07]  /*21a0*/  IADD3 R194, P2, P1, R6, UR13, R194 ;  /* 0x0000000d06c27c10 */ /* 0x008fce000f95e0c2 */
[----:B------:R-:W3:Y:S01]  /*21b0*/  R2UR UR27, R5 ;  /* 0x00000000051b73c2 */ /* 0x000ee200000e0000 */
[----:B------:R-:W-:Y:S01]  /*21c0*/  IADD3.X R187, R7, UR16, R187, P2, P1 ;  /* 0x0000001007bb7c10 */ /* 0x000fe200097e24bb */
[----:B-1----:R-:W-:-:S03]  /*21d0*/  UIADD3 UR21, UR12, -0x61c88647, URZ ;  /* 0x9e3779b90c157890 */ /* 0x002fc6000fffe03f */
[----:B------:R-:W-:Y:S01]  /*21e0*/  LOP3.LUT R187, R187, UR12, RZ, 0x3c, !PT ;  /* 0x0000000cbbbb7c12 */ /* 0x000fe2000f8e3cff */
[----:B------:R-:W-:Y:S02]  /*21f0*/  UIADD3 UR20, UR12, 0x3c6ef372, URZ ;  /* 0x3c6ef3720c147890 */ /* 0x000fe4000fffe03f */
[----:B------:R-:W-:Y:S02]  /*2200*/  UIADD3 UR18, UR12, -0x255992d5, URZ ;  /* 0xdaa66d2b0c127890 */ /* 0x000fe4000fffe03f */
[----:B------:R-:W-:Y:S02]  /*2210*/  UIADD3 UR16, UR12, 0x78dde6e4, URZ ;  /* 0x78dde6e40c107890 */ /* 0x000fe4000fffe03f */
[----:B------:R-:W-:Y:S02]  /*2220*/  UIADD3 UR14, UR12, 0x1715609d, URZ ;  /* 0x1715609d0c0e7890 */ /* 0x000fe4000fffe03f */
[----:B------:R-:W-:Y:S02]  /*2230*/  UIADD3 UR12, UR12, -0x4ab325aa, URZ ;  /* 0xb54cda560c0c7890 */ /* 0x000fe4000fffe03f */
[----:B---3--:R-:W-:-:S02]  /*2240*/  UIADD3 UR45, UR27, -0x4498517b, URZ ;  /* 0xbb67ae851b2d7890 */ /* 0x008fc4000fffe03f */
[----:B------:R-:W-:Y:S02]  /*2250*/  UIADD3 UR19, UR27, 0x76cf5d0a, URZ ;  /* 0x76cf5d0a1b137890 */ /* 0x000fe4000fffe03f */
[----:B------:R-:W-:Y:S02]  /*2260*/  UIADD3 UR17, UR27, 0x32370b8f, URZ ;  /* 0x32370b8f1b117890 */ /* 0x000fe4000fffe03f */
[----:B------:R-:W-:Y:S02]  /*2270*/  UIADD3 UR15, UR27, -0x126145ec, URZ ;  /* 0xed9eba141b0f7890 */ /* 0x000fe4000fffe03f */
[----:B------:R-:W-:Y:S02]  /*2280*/  UIADD3 UR13, UR27, -0x56f99767, URZ ;  /* 0xa90668991b0d7890 */ /* 0x000fe4000fffe03f */
[----:B------:R-:W-:Y:S02]  /*2290*/  UIADD3 UR11, UR27, 0x646e171e, URZ ;  /* 0x646e171e1b0b7890 */ /* 0x000fe4000fffe03f */
[----:B------:R-:W-:Y:S01]  /*22a0*/  MOV R186, c[0x0][0x22c] ;  /* 0x00008b0000ba7a02 */ /* 0x000fe20000000f00 */
[----:B------:R-:W-:Y:S01]  /*22b0*/  IMAD.WIDE.U32 R194, R194, -0x2daee0ad, RZ ;  /* 0xd2511f53c2c27825 */ /* 0x000fe200078e00ff */
[----:B------:R-:W-:-:S02]  /*22c0*/  SHF.L.U32 R2, R169, 0x1, RZ ;  /* 0x00000001a9027819 */ /* 0x000fc400000006ff */
[----:B------:R-:W-:Y:S01]  /*22d0*/  MOV R185, 0x4 ;  /* 0x0000000400b97802 */ /* 0x000fe20000000f00 */
[----:B------:R-:W-:Y:S01]  /*22e0*/  IMAD R186, R186, c[0x0][0x1c0], RZ ;  /* 0x00007000baba7a24 */ /* 0x000fe200078e02ff */
[----:B------:R-:W-:-:S04]  /*22f0*/  IADD3 R0, R2, R167, RZ ;  /* 0x000000a702007210 */ /* 0x000fc80007ffe0ff */
[----:B------:R-:W-:Y:S02]  /*2300*/  LEA R186, -R186, RZ, 0x7 ;  /* 0x000000ffbaba7211 */ /* 0x000fe400078e39ff */
.L_x_236:
[----:B-----5:R-:W-:Y:S01]  /*2310*/  FSETP.NEU.FTZ.AND P2, PT, R191, -INF , PT ;  /* 0xff800000bf00780b */ /* 0x020fe20003f5d000 */
[----:B------:R-:W0:Y:S01]  /*2320*/  LDGDEPBAR ;  /* 0x00000000000079af */ /* 0x000e220000000000 */
[----:B------:R-:W-:Y:S01]  /*2330*/  FSETP.NEU.FTZ.AND P0, PT, R190, -INF , PT ;  /* 0xff800000be00780b */ /* 0x000fe20003f1d000 */
[----:B------:R-:W-:Y:S01]  /*2340*/  USHF.L.U32 UR22, UR5, 0x7, URZ ;  /* 0x0000000705167899 */ /* 0x000fe2000800063f */
[----:B------:R-:W-:Y:S01]  /*2350*/  IMAD.IADD R170, R167, 0x1, R160 ;  /* 0x00000001a7aa7824 */ /* 0x000fe200078e02a0 */
[----:B------:R-:W-:Y:S01]  /*2360*/  UISETP.GT.AND UP2, UPT, UR5, UR28, UPT ;  /* 0x0000001c0500728c */ /* 0x000fe2000bf44270 */
[----:B------:R-:W-:Y:S01]  /*2370*/  IMAD.U32 R65, RZ, RZ, UR5 ;  /* 0x00000005ff417e24 */ /* 0x000fe2000f8e00ff */
[----:B------:R-:W-:Y:S01]  /*2380*/  UISETP.GE.AND UP0, UPT, UR22, UR44, UPT ;  /* 0x0000002c1600728c */ /* 0x000fe2000bf06270 */
[----:B------:R-:W-:Y:S02]  /*2390*/  IMAD.U32 R67, RZ, RZ, UR25 ;  /* 0x00000019ff437e24 */ /* 0x000fe4000f8e00ff */
[----:B------:R-:W-:Y:S02]  /*23a0*/  IMAD R234, R65, 0x8, R174 ;  /* 0x0000000841ea7824 */ /* 0x000fe400078e02ae */
[----:B------:R-:W-:Y:S01]  /*23b0*/  IMAD R202, R67, 0x2, R172 ;  /* 0x0000000243ca7824 */ /* 0x000fe200078e02ac */
[----:B------:R-:W-:Y:S01]  /*23c0*/  PLOP3.LUT P1, PT, PT, PT, UP0, 0x80, 0x0 ;  /* 0x000000000000781c */ /* 0x000fe20003f2f008 */
[----:B------:R-:W-:Y:S01]  /*23d0*/  IMAD.U32 R204, RZ, RZ, UR22 ;  /* 0x00000016ffcc7e24 */ /* 0x000fe2000f8e00ff */
[C---:B------:R-:W-:Y:S01]  /*23e0*/  IADD3 R238, R234.reuse, 0x4, RZ ;  /* 0x00000004eaee7810 */ /* 0x040fe20007ffe0ff */
[----:B------:R-:W-:Y:S02]  /*23f0*/  IMAD.WIDE.U32 R234, R234, -0x326172a9, RZ ;  /* 0xcd9e8d57eaea7825 */ /* 0x000fe400078e00ff */
[----:B------:R-:W-:Y:S02]  /*2400*/  @!UP0 UMOV UR22, 0x1 ;  /* 0x0000000100168882 */ /* 0x000fe40000000000 */
[----:B------:R-:W-:Y:S01]  /*2410*/  IMAD.U32 R64, RZ, RZ, UR22 ;  /* 0x00000016ff407e24 */ /* 0x000fe2000f8e00ff */
[-C--:B------:R-:W-:Y:S01]  /*2420*/  LOP3.LUT R224, R235, R187.reuse, RZ, 0x3c, !PT ;  /* 0x000000bbebe07212 */ /* 0x080fe200078e3cff */
[----:B------:R-:W-:Y:S01]  /*2430*/  IMAD.WIDE.U32 R238, R238, -0x326172a9, RZ ;  /* 0xcd9e8d57eeee7825 */ /* 0x000fe200078e00ff */
[----:B------:R-:W-:Y:S04]  /*2440*/  DEPBAR.LE SB0, 0x0 ;  /* 0x000080000000791a */ /* 0x000fe80000000000 */
[----:B------:R-:W-:Y:S01]  /*2450*/  @!P1 IADD3 R203, R171, -c[0x0][0x214], R64 ;  /* 0x80008500abcb9a10 */ /* 0x000fe20007ffe040 */
[----:B------:R-:W-:Y:S01]  /*2460*/  BAR.SYNC.DEFER_BLOCKING 0x0 ;  /* 0x0000000000007b1d */ /* 0x000fe20000010000 */
[----:B------:R-:W-:Y:S01]  /*2470*/  LOP3.LUT R208, R239, R187, RZ, 0x3c, !PT ;  /* 0x000000bbefd07212 */ /* 0x000fe200078e3cff */
[----:B------:R-:W-:Y:S01]  /*2480*/  IMAD.SHL.U32 R207, R202, 0x2, RZ ;  /* 0x00000002cacf7824 */ /* 0x000fe200078e00ff */
[----:B------:R-:W-:Y:S01]  /*2490*/  @!P1 IADD3 R204, R204, UR10, R203 ;  /* 0x0000000acccc9c10 */ /* 0x000fe2000fffe0cb */
[----:B------:R-:W-:Y:S01]  /*24a0*/  IMAD.WIDE.U32 R224, R224, -0x2daee0ad, RZ ;  /* 0xd2511f53e0e07825 */ /* 0x000fe200078e00ff */
[----:B------:R-:W-:Y:S02]  /*24b0*/  LOP3.LUT R203, R194, UR45, RZ, 0x3c, !PT ;  /* 0x0000002dc2cb7c12 */ /* 0x000fe4000f8e3cff */
[----:B------:R-:W-:Y:S01]  /*24c0*/  IADD3 R205, R207, 0x1, RZ ;  /* 0x00000001cfcd7810 */ /* 0x000fe20007ffe0ff */
[----:B------:R-:W-:Y:S01]  /*24d0*/  IMAD.WIDE.U32 R208, R208, -0x2daee0ad, RZ ;  /* 0xd2511f53d0d07825 */ /* 0x000fe200078e00ff */
[C---:B------:R-:W-:Y:S02]  /*24e0*/  LOP3.LUT R206, R195.reuse, UR27, R207, 0x96, !PT ;  /* 0x0000001bc3ce7c12 */ /* 0x040fe4000f8e96cf */
[----:B------:R-:W-:Y:S01]  /*24f0*/  LOP3.LUT R222, R195, UR27, R205, 0x96, !PT ;  /* 0x0000001bc3de7c12 */ /* 0x000fe2000f8e96cd */
[----:B------:R-:W-:Y:S01]  /*2500*/  FMUL.FTZ R202, R190, 1.4426950216293334961 ;  /* 0x3fb8aa3bbeca7820 */ /* 0x000fe20000410000 */
[C---:B------:R-:W-:Y:S01]  /*2510*/  LOP3.LUT R232, R203.reuse, R225, RZ, 0x3c, !PT ;  /* 0x000000e1cbe87212 */ /* 0x040fe200078e3cff */
[----:B------:R-:W-:Y:S01]  /*2520*/  IMAD.WIDE.U32 R206, R206, -0x326172a9, RZ ;  /* 0xcd9e8d57cece7825 */ /* 0x000fe200078e00ff */
[----:B------:R-:W-:Y:S02]  /*2530*/  LOP3.LUT R230, R203, R209, RZ, 0x3c, !PT ;  /* 0x000000d1cbe67212 */ /* 0x000fe400078e3cff */
[----:B------:R-:W-:Y:S01]  /*2540*/  @!P1 IMNMX R229, R204, UR10, PT ;  /* 0x0000000acce59c17 */ /* 0x000fe2000b800200 */
[----:B------:R-:W-:Y:S01]  /*2550*/  IMAD.U32 R220, RZ, RZ, UR25 ;  /* 0x00000019ffdc7e24 */ /* 0x000fe2000f8e00ff */
[C---:B------:R-:W-:Y:S01]  /*2560*/  LOP3.LUT R236, R207.reuse, UR21, R234, 0x96, !PT ;  /* 0x00000015cfec7c12 */ /* 0x040fe2000f8e96ea */
[----:B------:R-:W-:Y:S01]  /*2570*/  IMAD.WIDE.U32 R222, R222, -0x326172a9, RZ ;  /* 0xcd9e8d57dede7825 */ /* 0x000fe200078e00ff */
[----:B------:R-:W-:Y:S02]  /*2580*/  LOP3.LUT R240, R207, UR21, R238, 0x96, !PT ;  /* 0x00000015cff07c12 */ /* 0x000fe4000f8e96ee */
[----:B------:R-:W-:Y:S01]  /*2590*/  @!P1 IADD3 R228, R204, 0x8, RZ ;  /* 0x00000008cce49810 */ /* 0x000fe20007ffe0ff */
[----:B------:R-:W-:Y:S01]  /*25a0*/  LDSM.16.M88.4 R100, [R160] ;  /* 0x00000000a064783b */ /* 0x000fe20000000200 */
[C---:B------:R-:W-:Y:S01]  /*25b0*/  LOP3.LUT R234, R223.reuse, UR21, R234, 0x96, !PT ;  /* 0x00000015dfea7c12 */ /* 0x040fe2000f8e96ea */
[----:B------:R-:W-:Y:S01]  /*25c0*/  IMAD.WIDE.U32 R232, R232, -0x326172a9, RZ ;  /* 0xcd9e8d57e8e87825 */ /* 0x000fe200078e00ff */
[----:B------:R-:W-:Y:S02]  /*25d0*/  LOP3.LUT R238, R223, UR21, R238, 0x96, !PT ;  /* 0x00000015dfee7c12 */ /* 0x000fe4000f8e96ee */
[----:B------:R-:W-:Y:S01]  /*25e0*/  @!P1 IMNMX R228, R228, UR10, PT ;  /* 0x0000000ae4e49c17 */ /* 0x000fe2000b800200 */
[----:B------:R-:W-:Y:S01]  /*25f0*/  IMAD.WIDE.U32 R230, R230, -0x326172a9, RZ ;  /* 0xcd9e8d57e6e67825 */ /* 0x000fe200078e00ff */
[--C-:B------:R-:W-:Y:S01]  /*2600*/  LOP3.LUT R227, R233, UR20, R206.reuse, 0x96, !PT ;  /* 0x00000014e9e37c12 */ /* 0x100fe2000f8e96ce */
[----:B------:R-:W1:Y:S01]  /*2610*/  LDSM.16.M88.4 R104, [R166+0x6000] ;  /* 0x00600000a668783b */ /* 0x000e620000000200 */
[----:B------:R-:W-:Y:S01]  /*2620*/  @!P1 IADD3 R221, R204, 0x40, RZ ;  /* 0x00000040ccdd9810 */ /* 0x000fe20007ffe0ff */
[----:B------:R-:W-:Y:S01]  /*2630*/  FMUL.FTZ R205, R189, 1.4426950216293334961 ;  /* 0x3fb8aa3bbdcd7820 */ /* 0x000fe20000410000 */
[----:B------:R-:W-:Y:S01]  /*2640*/  LOP3.LUT R223, R231, UR20, R206, 0x96, !PT ;  /* 0x00000014e7df7c12 */ /* 0x000fe2000f8e96ce */
[----:B------:R-:W-:Y:S01]  /*2650*/  IMAD.WIDE.U32 R236, R236, -0x2daee0ad, RZ ;  /* 0xd2511f53ecec7825 */ /* 0x000fe200078e00ff */
[----:B------:R-:W-:Y:S02]  /*2660*/  @!P1 IMNMX R221, R221, UR10, PT ;  /* 0x0000000adddd9c17 */ /* 0x000fe4000b800200 */
[----:B------:R-:W-:Y:S01]  /*2670*/  LOP3.LUT R225, R233, UR20, R222, 0x96, !PT ;  /* 0x00000014e9e17c12 */ /* 0x000fe2000f8e96de */
[----:B------:R-:W3:Y:S01]  /*2680*/  LDSM.16.M88.4 R108, [R160+0x1000] ;  /* 0x00100000a06c783b */ /* 0x000ee20000000200 */
[----:B------:R-:W-:Y:S01]  /*2690*/  LOP3.LUT R226, R237, UR19, R224, 0x96, !PT ;  /* 0x00000013ede27c12 */ /* 0x000fe2000f8e96e0 */
[----:B------:R-:W-:Y:S01]  /*26a0*/  IMAD.WIDE.U32 R234, R234, -0x2daee0ad, RZ ;  /* 0xd2511f53eaea7825 */ /* 0x000fe200078e00ff */
[----:B------:R-:W-:Y:S03]  /*26b0*/  LOP3.LUT R222, R231, UR20, R222, 0x96, !PT ;  /* 0x00000014e7de7c12 */ /* 0x000fe6000f8e96de */
[----:B------:R-:W-:Y:S01]  /*26c0*/  IMAD.WIDE.U32 R248, R223, -0x2daee0ad, RZ ;  /* 0xd2511f53dff87825 */ /* 0x000fe200078e00ff */
[----:B------:R-:W-:Y:S01]  /*26d0*/  LOP3.LUT R224, R235, UR19, R224, 0x96, !PT ;  /* 0x00000013ebe07c12 */ /* 0x000fe2000f8e96e0 */
[----:B------:R-:W4:Y:S01]  /*26e0*/  LDSM.16.M88.4 R112, [R166+0x6400] ;  /* 0x00640000a670783b */ /* 0x000f220000000200 */
[----:B------:R-:W-:Y:S01]  /*26f0*/  @!P1 IADD3 R235, R204, 0x48, RZ ;  /* 0x00000048cceb9810 */ /* 0x000fe20007ffe0ff */
[----:B------:R-:W-:Y:S03]  /*2700*/  IMAD.WIDE.U32 R240, R240, -0x2daee0ad, RZ ;  /* 0xd2511f53f0f07825 */ /* 0x000fe600078e00ff */
[----:B------:R-:W-:Y:S01]  /*2710*/  @!P1 IMNMX R235, R235, UR10, PT ;  /* 0x0000000aebeb9c17 */ /* 0x000fe2000b800200 */
[----:B------:R-:W-:Y:S01]  /*2720*/  IMAD.WIDE.U32 R238, R238, -0x2daee0ad, RZ ;  /* 0xd2511f53eeee7825 */ /* 0x000fe200078e00ff */
[--C-:B------:R-:W-:Y:S01]  /*2730*/  LOP3.LUT R233, R241, UR19, R208.reuse, 0x96, !PT ;  /* 0x00000013f1e97c12 */ /* 0x100fe2000f8e96d0 */
[----:B------:R-:W2:Y:S02]  /*2740*/  LDSM.16.M88.4 R116, [R166+0x6800] ;  /* 0x00680000a674783b */ /* 0x000ea40000000200 */
[----:B------:R-:W-:Y:S01]  /*2750*/  IMAD.WIDE.U32 R250, R222, -0x2daee0ad, RZ ;  /* 0xd2511f53defa7825 */ /* 0x000fe200078e00ff */
[----:B------:R-:W-:Y:S03]  /*2760*/  LOP3.LUT R231, R239, UR19, R208, 0x96, !PT ;  /* 0x00000013efe77c12 */ /* 0x000fe6000f8e96d0 */
[----:B------:R-:W-:Y:S01]  /*2770*/  IMAD.WIDE.U32 R246, R225, -0x2daee0ad, RZ ;  /* 0xd2511f53e1f67825 */ /* 0x000fe200078e00ff */
[----:B------:R-:W-:Y:S01]  /*2780*/  LOP3.LUT R225, R249, UR17, R240, 0x96, !PT ;  /* 0x00000011f9e17c12 */ /* 0x000fe2000f8e96f0 */
[----:B------:R-:W2:Y:S03]  /*2790*/  LDSM.16.M88.4 R120, [R166+0x6c00] ;  /* 0x006c0000a678783b */ /* 0x000ea60000000200 */
[----:B------:R-:W-:Y:S01]  /*27a0*/  LOP3.LUT R234, R247, UR17, R234, 0x96, !PT ;  /* 0x00000011f7ea7c12 */ /* 0x000fe2000f8e96ea */
[-C--:B-1----:R-:W-:Y:S04]  /*27b0*/  HMMA.16816.F32.BF16 R4, R100, R104.reuse, RZ ;  /* 0x000000686404723c */ /* 0x082fe800000418ff */
[----:B------:R-:W1:Y:S04]  /*27c0*/  @!P1 S2R R193, SR_TID.X ;  /* 0x0000000000c19919 */ /* 0x000e680000002100 */
[C---:B---3--:R-:W-:Y:S08]  /*27d0*/  HMMA.16816.F32.BF16 R8, R108.reuse, R104, RZ ;  /* 0x000000686c08723c */ /* 0x048ff000000418ff */
[-C--:B------:R-:W-:Y:S08]  /*27e0*/  HMMA.16816.F32.BF16 R12, R108, R106.reuse, RZ ;  /* 0x0000006a6c0c723c */ /* 0x080ff000000418ff */
[C---:B------:R-:W-:Y:S01]  /*27f0*/  HMMA.16816.F32.BF16 R16, R100.reuse, R106, RZ ;  /* 0x0000006a6410723c */ /* 0x040fe200000418ff */
[----:B------:R-:W-:Y:S03]  /*2800*/  LDSM.16.M88.4 R104, [R170] ;  /* 0x00000000aa68783b */ /* 0x000fe60000000200 */
[----:B-1----:R-:W-:Y:S04]  /*2810*/  @!P1 IMAD.SHL.U32 R193, R193, 0x2, RZ ;  /* 0x00000002c1c19824 */ /* 0x002fe800078e00ff */
[-C--:B----4-:R-:W-:Y:S01]  /*2820*/  HMMA.16816.F32.BF16 R20, R100, R112.reuse, RZ ;  /* 0x000000706414723c */ /* 0x090fe200000418ff */
[----:B------:R-:W-:Y:S05]  /*2830*/  @!P1 LOP3.LUT R193, R193, 0x6, RZ, 0xc0, !PT ;  /* 0x00000006c1c19812 */ /* 0x000fea00078ec0ff */
[----:B------:R-:W-:Y:S02]  /*2840*/  @!P1 IMAD R193, R172, 0x40, R193 ;  /* 0x00000040acc19824 */ /* 0x000fe400078e02c1 */
[C---:B------:R-:W-:Y:S04]  /*2850*/  HMMA.16816.F32.BF16 R24, R108.reuse, R112, RZ ;  /* 0x000000706c18723c */ /* 0x040fe800000418ff */
[----:B------:R-:W-:Y:S02]  /*2860*/  @!P1 IMAD R220, R220, 0x80, R193 ;  /* 0x00000080dcdc9824 */ /* 0x000fe400078e02c1 */
[----:B------:R-:W-:Y:S02]  /*2870*/  FMUL.FTZ R193, R191, 1.4426950216293334961 ;  /* 0x3fb8aa3bbfc17820 */ /* 0x000fe40000410000 */
[-C--:B------:R-:W-:Y:S01]  /*2880*/  HMMA.16816.F32.BF16 R28, R108, R114.reuse, RZ ;  /* 0x000000726c1c723c */ /* 0x080fe200000418ff */
[C---:B------:R-:W-:Y:S02]  /*2890*/  @!P1 ISETP.GE.AND P3, PT, R220.reuse, R229, PT ;  /* 0x000000e5dc00920c */ /* 0x040fe40003f66270 */
[C---:B------:R-:W-:Y:S02]  /*28a0*/  @!P1 ISETP.GE.AND P4, PT, R220.reuse, R235, PT ;  /* 0x000000ebdc00920c */ /* 0x040fe40003f86270 */
[C---:B------:R-:W-:Y:S02]  /*28b0*/  @!P1 IADD3 R206, R220.reuse, 0x1, RZ ;  /* 0x00000001dcce9810 */ /* 0x040fe40007ffe0ff */
[C---:B------:R-:W-:Y:S01]  /*28c0*/  @!P1 IADD3 R208, R220.reuse, 0x9, RZ ;  /* 0x00000009dcd09810 */ /* 0x040fe20007ffe0ff */
[C---:B------:R-:W-:Y:S01]  /*28d0*/  HMMA.16816.F32.BF16 R32, R100.reuse, R114, RZ ;  /* 0x000000726420723c */ /* 0x040fe200000418ff */
[C---:B------:R-:W-:Y:S01]  /*28e0*/  @!P1 IADD3 R212, R220.reuse, 0x10, RZ ;  /* 0x00000010dcd49810 */ /* 0x040fe20007ffe0ff */
[----:B------:R-:W1:Y:S02]  /*28f0*/  LDSM.16.M88.4 R112, [R159+0x6000] ;  /* 0x006000009f70783b */ /* 0x000e640000000200 */
[C---:B------:R-:W-:Y:S02]  /*2900*/  @!P1 IADD3 R218, R220.reuse, 0x20, RZ ;  /* 0x00000020dcda9810 */ /* 0x040fe40007ffe0ff */
[C---:B------:R-:W-:Y:S02]  /*2910*/  @!P1 IADD3 R216, R220.reuse, 0x21, RZ ;  /* 0x00000021dcd89810 */ /* 0x040fe40007ffe0ff */
[C---:B------:R-:W-:Y:S01]  /*2920*/  @!P1 IADD3 R242, R220.reuse, 0x30, RZ ;  /* 0x00000030dcf29810 */ /* 0x040fe20007ffe0ff */
[-C--:B--2---:R-:W-:Y:S03]  /*2930*/  HMMA.16816.F32.BF16 R36, R100, R116.reuse, RZ ;  /* 0x000000746424723c */ /* 0x084fe600000418ff */
[----:B------:R-:W-:Y:S05]  /*2940*/  @!P1 IADD3 R244, R220, 0x39, RZ ;  /* 0x00000039dcf49810 */ /* 0x000fea0007ffe0ff */
[C---:B------:R-:W-:Y:S08]  /*2950*/  HMMA.16816.F32.BF16 R40, R108.reuse, R116, RZ ;  /* 0x000000746c28723c */ /* 0x040ff000000418ff */
[-C--:B------:R-:W-:Y:S08]  /*2960*/  HMMA.16816.F32.BF16 R44, R108, R118.reuse, RZ ;  /* 0x000000766c2c723c */ /* 0x080ff000000418ff */
[C---:B------:R-:W-:Y:S08]  /*2970*/  HMMA.16816.F32.BF16 R48, R100.reuse, R118, RZ ;  /* 0x000000766430723c */ /* 0x040ff000000418ff */
[-C--:B------:R-:W-:Y:S08]  /*2980*/  HMMA.16816.F32.BF16 R52, R100, R120.reuse, RZ ;  /* 0x000000786434723c */ /* 0x080ff000000418ff */
[C---:B------:R-:W-:Y:S08]  /*2990*/  HMMA.16816.F32.BF16 R56, R108.reuse, R120, RZ ;  /* 0x000000786c38723c */ /* 0x040ff000000418ff */
[-C--:B------:R-:W-:Y:S01]  /*29a0*/  HMMA.16816.F32.BF16 R60, R108, R122.reuse, RZ ;  /* 0x0000007a6c3c723c */ /* 0x080fe200000418ff */
[----:B------:R-:W-:Y:S07]  /*29b0*/  LDSM.16.M88.4 R108, [R159+0x6400] ;  /* 0x006400009f6c783b */ /* 0x000fee0000000200 */
[----:B------:R-:W-:Y:S01]  /*29c0*/  HMMA.16816.F32.BF16 R64, R100, R122, RZ ;  /* 0x0000007a6440723c */ /* 0x000fe200000418ff */
[----:B------:R-:W2:Y:S06]  /*29d0*/  LDSM.16.M88.4 R100, [R170+0x1000] ;  /* 0x00100000aa64783b */ /* 0x000eac0000000200 */
[----:B------:R-:W-:Y:S01]  /*29e0*/  FSEL R122, R193, RZ, P2 ;  /* 0x000000ffc17a7208 */ /* 0x000fe20001000000 */
[-C--:B-1----:R-:W-:Y:S01]  /*29f0*/  HMMA.16816.F32.BF16 R4, R104, R112.reuse, R4 ;  /* 0x000000706804723c */ /* 0x082fe20000041804 */
[----:B------:R-:W-:Y:S11]  /*2a00*/  @!P1 ISETP.GE.AND P2, PT, R206, R229, PT ;  /* 0x000000e5ce00920c */ /* 0x000ff60003f46270 */
[----:B------:R-:W-:Y:S11]  /*2a10*/  @!UPT UIADD3 URZ, URZ, URZ, URZ ;  /* 0x0000003f3f3ff290 */ /* 0x000ff6000fffe03f */
[----:B------:R-:W-:Y:S01]  /*2a20*/  @!UPT UIADD3 URZ, URZ, URZ, URZ ;  /* 0x0000003f3f3ff290 */ /* 0x000fe2000fffe03f */
[----:B------:R-:W-:Y:S02]  /*2a30*/  @!P1 FSEL R4, R4, -INF , !P3 ;  /* 0xff80000004049808 */ /* 0x000fe40005800000 */
[----:B------:R-:W-:Y:S02]  /*2a40*/  @!P1 FSEL R5, R5, -INF , !P2 ;  /* 0xff80000005059808 */ /* 0x000fe40005000000 */
[-C--:B------:R-:W-:Y:S01]  /*2a50*/  @!P1 ISETP.GE.AND P2, PT, R220, R228.reuse, PT ;  /* 0x000000e4dc00920c */ /* 0x080fe20003f46270 */
[--C-:B------:R-:W-:Y:S01]  /*2a60*/  FFMA.FTZ R193, R4, c[0x0][0x23c], -R122.reuse ;  /* 0x00008f0004c17a23 */ /* 0x100fe2000001087a */
[----:B------:R-:W-:Y:S01]  /*2a70*/  FSEL R4, R202, RZ, P0 ;  /* 0x000000ffca047208 */ /* 0x000fe20000000000 */
[----:B------:R-:W-:Y:S01]  /*2a80*/  FFMA.FTZ R202, R5, c[0x0][0x23c], -R122 ;  /* 0x00008f0005ca7a23 */ /* 0x000fe2000001087a */
[-C--:B------:R-:W-:Y:S01]  /*2a90*/  @!P1 ISETP.GE.AND P0, PT, R206, R228.reuse, PT ;  /* 0x000000e4ce00920c */ /* 0x080fe20003f06270 */
[C---:B--2---:R-:W-:Y:S01]  /*2aa0*/  HMMA.16816.F32.BF16 R8, R100.reuse, R112, R8 ;  /* 0x000000706408723c */ /* 0x044fe20000041808 */
[----:B------:R-:W-:Y:S01]  /*2ab0*/  @!P1 FSEL R6, R6, -INF , !P2 ;  /* 0xff80000006069808 */ /* 0x000fe20005000000 */
[----:B------:R-:W-:Y:S01]  /*2ac0*/  MUFU.EX2 R193, R193 ;  /* 0x000000c100c17308 */ /* 0x000fe20000000800 */
[----:B------:R-:W-:Y:S02]  /*2ad0*/  @!P1 FSEL R7, R7, -INF , !P0 ;  /* 0xff80000007079808 */ /* 0x000fe40004000000 */
[----:B------:R-:W-:Y:S01]  /*2ae0*/  FSETP.NEU.FTZ.AND P0, PT, R189, -INF , PT ;  /* 0xff800000bd00780b */ /* 0x000fe20003f1d000 */
[--C-:B------:R-:W-:Y:S01]  /*2af0*/  FFMA.FTZ R203, R6, c[0x0][0x23c], -R4.reuse ;  /* 0x00008f0006cb7a23 */ /* 0x100fe20000010804 */
[-C--:B------:R-:W-:Y:S01]  /*2b00*/  @!P1 ISETP.GE.AND P2, PT, R220, R221.reuse, PT ;  /* 0x000000dddc00920c */ /* 0x080fe20003f46270 */
[-C--:B------:R-:W-:Y:S01]  /*2b10*/  HMMA.16816.F32.BF16 R12, R100, R114.reuse, R12 ;  /* 0x00000072640c723c */ /* 0x080fe2000004180c */
[----:B------:R-:W-:Y:S02]  /*2b20*/  FSEL R5, R205, RZ, P0 ;  /* 0x000000ffcd057208 */ /* 0x000fe40000000000 */
[----:B------:R-:W-:Y:S01]  /*2b30*/  FSETP.NEU.FTZ.AND P3, PT, R188, -INF , PT ;  /* 0xff800000bc00780b */ /* 0x000fe20003f7d000 */
[----:B------:R-:W-:Y:S01]  /*2b40*/  FFMA.FTZ R207, R7, c[0x0][0x23c], -R4 ;  /* 0x00008f0007cf7a23 */ /* 0x000fe20000010804 */
[----:B------:R-:W-:Y:S01]  /*2b50*/  @!P1 ISETP.GE.AND P0, PT, R206, R221, PT ;  /* 0x000000ddce00920c */ /* 0x000fe20003f06270 */
[----:B------:R-:W-:Y:S01]  /*2b60*/  FMUL.FTZ R205, R188, 1.4426950216293334961 ;  /* 0x3fb8aa3bbccd7820 */ /* 0x000fe20000410000 */
[----:B------:R-:W-:Y:S01]  /*2b70*/  MUFU.EX2 R202, R202 ;  /* 0x000000ca00ca7308 */ /* 0x000fe20000000800 */
[C---:B------:R-:W-:Y:S01]  /*2b80*/  HMMA.16816.F32.BF16 R16, R104.reuse, R114, R16 ;  /* 0x000000726810723c */ /* 0x040fe20000041810 */
[----:B------:R-:W1:Y:S03]  /*2b90*/  LDSM.16.M88.4 R112, [R159+0x6800] ;  /* 0x006800009f70783b */ /* 0x000e660000000200 */
[----:B------:R-:W-:Y:S04]  /*2ba0*/  FSEL R6, R205, RZ, P3 ;  /* 0x000000ffcd067208 */ /* 0x000fe80001800000 */
[----:B------:R-:W-:Y:S01]  /*2bb0*/  @!P1 FSEL R8, R8, -INF , !P2 ;  /* 0xff80000008089808 */ /* 0x000fe20005000000 */
[-C--:B------:R-:W-:Y:S01]  /*2bc0*/  HMMA.16816.F32.BF16 R20, R104, R108.reuse, R20 ;  /* 0x0000006c6814723c */ /* 0x080fe20000041814 */
[----:B------:R-:W-:Y:S01]  /*2bd0*/  @!P1 ISETP.GE.AND P2, PT, R206, R235, PT ;  /* 0x000000ebce00920c */ /* 0x000fe20003f46270 */
[----:B------:R2:W-:Y:S01]  /*2be0*/  MUFU.EX2 R204, R207 ;  /* 0x000000cf00cc7308 */ /* 0x0005e20000000800 */
[----:B------:R-:W-:Y:S01]  /*2bf0*/  @!P1 IADD3 R206, R220, 0x8, RZ ;  /* 0x00000008dcce9810 */ /* 0x000fe20007ffe0ff */
[--C-:B------:R-:W-:Y:S01]  /*2c00*/  FFMA.FTZ R210, R8, c[0x0][0x23c], -R5.reuse ;  /* 0x00008f0008d27a23 */ /* 0x100fe20000010805 */
[----:B------:R-:W-:Y:S02]  /*2c10*/  @!P1 FSEL R9, R9, -INF , !P0 ;  /* 0xff80000009099808 */ /* 0x000fe40004000000 */
[C---:B------:R-:W-:Y:S01]  /*2c20*/  @!P1 ISETP.GE.AND P0, PT, R206.reuse, R221, PT ;  /* 0x000000ddce00920c */ /* 0x040fe20003f06270 */
[C---:B------:R-:W-:Y:S01]  /*2c30*/  HMMA.16816.F32.BF16 R24, R100.reuse, R108, R24 ;  /* 0x0000006c6418723c */ /* 0x040fe20000041818 */
[C---:B------:R-:W-:Y:S02]  /*2c40*/  @!P1 ISETP.GE.AND P5, PT, R206.reuse, R235, PT ;  /* 0x000000ebce00920c */ /* 0x040fe40003fa6270 */
[----:B------:R-:W-:Y:S01]  /*2c50*/  @!P1 ISETP.GE.AND P6, PT, R206, R229, PT ;  /* 0x000000e5ce00920c */ /* 0x000fe20003fc6270 */
[----:B------:R3:W-:Y:S01]  /*2c60*/  MUFU.EX2 R205, R210 ;  /* 0x000000d200cd7308 */ /* 0x0007e20000000800 */
[----:B------:R-:W-:Y:S01]  /*2c70*/  @!P1 FSEL R12, R12, -INF , !P0 ;  /* 0xff8000000c0c9808 */ /* 0x000fe20004000000 */
[--C-:B------:R-:W-:Y:S01]  /*2c80*/  FFMA.FTZ R209, R9, c[0x0][0x23c], -R5.reuse ;  /* 0x00008f0009d17a23 */ /* 0x100fe20000010805 */
[----:B------:R-:W-:Y:S01]  /*2c90*/  @!P1 FSEL R10, R10, -INF , !P4 ;  /* 0xff8000000a0a9808 */ /* 0x000fe20006000000 */
[-C--:B------:R-:W-:Y:S01]  /*2ca0*/  HMMA.16816.F32.BF16 R28, R100, R110.reuse, R28 ;  /* 0x0000006e641c723c */ /* 0x080fe2000004181c */
[C---:B------:R-:W-:Y:S02]  /*2cb0*/  @!P1 ISETP.GE.AND P4, PT, R208.reuse, R221, PT ;  /* 0x000000ddd000920c */ /* 0x040fe40003f86270 */
[C---:B------:R-:W-:Y:S02]  /*2cc0*/  @!P1 ISETP.GE.AND P0, PT, R208.reuse, R229, PT ;  /* 0x000000e5d000920c */ /* 0x040fe40003f06270 */
[----:B------:R-:W-:Y:S01]  /*2cd0*/  @!P1 FSEL R11, R11, -INF , !P2 ;  /* 0xff8000000b0b9808 */ /* 0x000fe20005000000 */
[----:B------:R-:W-:Y:S01]  /*2ce0*/  MUFU.EX2 R203, R203 ;  /* 0x000000cb00cb7308 */ /* 0x000fe20000000800 */
[C---:B------:R-:W-:Y:S01]  /*2cf0*/  @!P1 ISETP.GE.AND P2, PT, R208.reuse, R235, PT ;  /* 0x000000ebd000920c */ /* 0x040fe20003f46270 */
[C---:B------:R-:W-:Y:S01]  /*2d00*/  HMMA.16816.F32.BF16 R32, R104.reuse, R110, R32 ;  /* 0x0000006e6820723c */ /* 0x040fe20000041820 */
[----:B------:R-:W-:Y:S01]  /*2d10*/  @!P1 FSEL R13, R13, -INF , !P4 ;  /* 0xff8000000d0d9808 */ /* 0x000fe20006000000 */
[----:B------:R-:W4:Y:S01]  /*2d20*/  LDSM.16.M88.4 R108, [R159+0x6c00] ;  /* 0x006c00009f6c783b */ /* 0x000f220000000200 */
[-C--:B------:R-:W-:Y:S01]  /*2d30*/  @!P1 ISETP.GE.AND P4, PT, R208, R228.reuse, PT ;  /* 0x000000e4d000920c */ /* 0x080fe20003f86270 */
[--C-:B--2---:R-:W-:Y:S01]  /*2d40*/  FFMA.FTZ R207, R10, c[0x0][0x23c], -R6.reuse ;  /* 0x00008f000acf7a23 */ /* 0x104fe20000010806 */
[----:B------:R-:W-:Y:S01]  /*2d50*/  @!P1 FSEL R14, R14, -INF , !P5 ;  /* 0xff8000000e0e9808 */ /* 0x000fe20006800000 */
[--C-:B------:R-:W-:Y:S01]  /*2d60*/  FFMA.FTZ R208, R11, c[0x0][0x23c], -R6.reuse ;  /* 0x00008f000bd07a23 */ /* 0x100fe20000010806 */
[----:B------:R-:W-:Y:S01]  /*2d70*/  @!P1 ISETP.GE.AND P5, PT, R212, R229, PT ;  /* 0x000000e5d400920c */ /* 0x000fe20003fa6270 */
[-C--:B-1----:R-:W-:Y:S01]  /*2d80*/  HMMA.16816.F32.BF16 R36, R104, R112.reuse, R36 ;  /* 0x000000706824723c */ /* 0x082fe20000041824 */
[-C--:B------:R-:W-:Y:S01]  /*2d90*/  @!P1 ISETP.GE.AND P3, PT, R206, R228.reuse, PT ;  /* 0x000000e4ce00920c */ /* 0x080fe20003f66270 */
[----:B------:R-:W-:Y:S02]  /*2da0*/  MUFU.EX2 R207, R207 ;  /* 0x000000cf00cf7308 */ /* 0x000fe40000000800 */
[----:B---3--:R-:W-:Y:S01]  /*2db0*/  @!P1 IADD3 R210, R220, 0x11, RZ ;  /* 0x00000011dcd29810 */ /* 0x008fe20007ffe0ff */
[--C-:B------:R-:W-:Y:S01]  /*2dc0*/  FFMA.FTZ R211, R14, c[0x0][0x23c], -R6.reuse ;  /* 0x00008f000ed37a23 */ /* 0x100fe20000010806 */
[----:B------:R-:W-:Y:S01]  /*2dd0*/  @!P1 FSEL R15, R15, -INF , !P2 ;  /* 0xff8000000f0f9808 */ /* 0x000fe20005000000 */
[----:B------:R-:W-:Y:S01]  /*2de0*/  IMAD.WIDE.U32 R10, R225, -0x326172a9, RZ ;  /* 0xcd9e8d57e10a7825 */ /* 0x000fe200078e00ff */
[-C--:B------:R-:W-:Y:S01]  /*2df0*/  @!P1 ISETP.GE.AND P2, PT, R212, R228.reuse, PT ;  /* 0x000000e4d400920c */ /* 0x080fe20003f46270 */
[C---:B------:R-:W-:Y:S03]  /*2e00*/  HMMA.16816.F32.BF16 R40, R100.reuse, R112, R40 ;  /* 0x000000706428723c */ /* 0x040fe60000041828 */
[----:B------:R-:W-:Y:S01]  /*2e10*/  @!P1 FSEL R16, R16, -INF , !P6 ;  /* 0xff80000010109808 */ /* 0x000fe20007000000 */
[----:B------:R-:W-:Y:S01]  /*2e20*/  FFMA.FTZ R214, R15, c[0x0][0x23c], -R6 ;  /* 0x00008f000fd67a23 */ /* 0x000fe20000010806 */
[----:B------:R-:W-:Y:S01]  /*2e30*/  @!P1 ISETP.GE.AND P6, PT, R212, R221, PT ;  /* 0x000000ddd400920c */ /* 0x000fe20003fc6270 */
[----:B------:R1:W-:Y:S01]  /*2e40*/  MUFU.EX2 R206, R209 ;  /* 0x000000d100ce7308 */ /* 0x0003e20000000800 */
[----:B------:R-:W-:Y:S01]  /*2e50*/  @!P1 FSEL R17, R17, -INF , !P0 ;  /* 0xff80000011119808 */ /* 0x000fe20004000000 */
[-C--:B------:R-:W-:Y:S01]  /*2e60*/  HMMA.16816.F32.BF16 R44, R100, R114.reuse, R44 ;  /* 0x00000072642c723c */ /* 0x080fe2000004182c */
[----:B------:R-:W-:Y:S02]  /*2e70*/  @!P1 FSEL R24, R24, -INF , !P6 ;  /* 0xff80000018189808 */ /* 0x000fe40007000000 */
[----:B------:R-:W-:Y:S01]  /*2e80*/  @!P1 ISETP.GE.AND P0, PT, R212, R235, PT ;  /* 0x000000ebd400920c */ /* 0x000fe20003f06270 */
[----:B------:R-:W-:Y:S01]  /*2e90*/  FFMA.FTZ R213, R16, c[0x0][0x23c], -R122 ;  /* 0x00008f0010d57a23 */ /* 0x000fe2000001087a */
[----:B------:R-:W-:Y:S01]  /*2ea0*/  @!P1 FSEL R19, R19, -INF , !P4 ;  /* 0xff80000013139808 */ /* 0x000fe20006000000 */
[----:B------:R-:W-:Y:S01]  /*2eb0*/  IMAD.WIDE.U32 R14, R231, -0x326172a9, RZ ;  /* 0xcd9e8d57e70e7825 */ /* 0x000fe200078e00ff */
[-C--:B------:R-:W-:Y:S01]  /*2ec0*/  @!P1 ISETP.GE.AND P4, PT, R210, R228.reuse, PT ;  /* 0x000000e4d200920c */ /* 0x080fe20003f86270 */
[C---:B------:R-:W-:Y:S01]  /*2ed0*/  HMMA.16816.F32.BF16 R48, R104.reuse, R114, R48 ;  /* 0x000000726830723c */ /* 0x040fe20000041830 */
[----:B------:R-:W-:Y:S01]  /*2ee0*/  @!P1 FSEL R20, R20, -INF , !P5 ;  /* 0xff80000014149808 */ /* 0x000fe20006800000 */
[----:B------:R-:W-:Y:S01]  /*2ef0*/  MUFU.EX2 R211, R211 ;  /* 0x000000d300d37308 */ /* 0x000fe20000000800 */
[----:B------:R-:W-:Y:S01]  /*2f00*/  @!P1 ISETP.GE.AND P5, PT, R210, R221, PT ;  /* 0x000000ddd200920c */ /* 0x000fe20003fa6270 */
[----:B------:R-:W-:Y:S01]  /*2f10*/  FFMA.FTZ R215, R19, c[0x0][0x23c], -R4 ;  /* 0x00008f0013d77a23 */ /* 0x000fe20000010804 */
[----:B------:R-:W-:Y:S01]  /*2f20*/  @!P1 IADD3 R212, R220, 0x18, RZ ;  /* 0x00000018dcd49810 */ /* 0x000fe20007ffe0ff */
[----:B------:R-:W-:Y:S01]  /*2f30*/  FFMA.FTZ R217, R20, c[0x0][0x23c], -R122 ;  /* 0x00008f0014d97a23 */ /* 0x000fe2000001087a */
[----:B------:R-:W-:Y:S02]  /*2f40*/  @!P1 FSEL R25, R25, -INF , !P5 ;  /* 0xff80000019199808 */ /* 0x000fe40006800000 */
[----:B------:R-:W-:Y:S01]  /*2f50*/  @!P1 FSEL R18, R18, -INF , !P3 ;  /* 0xff80000012129808 */ /* 0x000fe20005800000 */
[-C--:B----4-:R-:W-:Y:S01]  /*2f60*/  HMMA.16816.F32.BF16 R52, R104, R108.reuse, R52 ;  /* 0x0000006c6834723c */ /* 0x090fe20000041834 */
[----:B------:R-:W-:Y:S01]  /*2f70*/  @!P1 ISETP.GE.AND P3, PT, R210, R229, PT ;  /* 0x000000e5d200920c */ /* 0x000fe20003f66270 */
[----:B------:R-:W-:Y:S01]  /*2f80*/  MUFU.EX2 R213, R213 ;  /* 0x000000d500d57308 */ /* 0x000fe20000000800 */
[----:B------:R-:W-:Y:S01]  /*2f90*/  @!P1 FSEL R22, R22, -INF , !P2 ;  /* 0xff80000016169808 */ /* 0x000fe20005000000 */
[--C-:B-1----:R-:W-:Y:S01]  /*2fa0*/  FFMA.FTZ R209, R12, c[0x0][0x23c], -R5.reuse ;  /* 0x00008f000cd17a23 */ /* 0x102fe20000010805 */
[C---:B------:R-:W-:Y:S02]  /*2fb0*/  @!P1 ISETP.GE.AND P2, PT, R212.reuse, R221, PT ;  /* 0x000000ddd400920c */ /* 0x040fe40003f46270 */
[----:B------:R-:W-:Y:S01]  /*2fc0*/  @!P1 FSEL R23, R23, -INF , !P4 ;  /* 0xff80000017179808 */ /* 0x000fe20006000000 */
[C---:B------:R-:W-:Y:S01]  /*2fd0*/  HMMA.16816.F32.BF16 R56, R100.reuse, R108, R56 ;  /* 0x0000006c6438723c */ /* 0x040fe20000041838 */
[C---:B------:R-:W-:Y:S02]  /*2fe0*/  @!P1 ISETP.GE.AND P4, PT, R212.reuse, R235, PT ;  /* 0x000000ebd400920c */ /* 0x040fe40003f86270 */
[-C--:B------:R-:W-:Y:S01]  /*2ff0*/  @!P1 ISETP.GE.AND P6, PT, R212, R229.reuse, PT ;  /* 0x000000e5d400920c */ /* 0x080fe20003fc6270 */
[--C-:B------:R-:W-:Y:S01]  /*3000*/  FFMA.FTZ R237, R23, c[0x0][0x23c], -R4.reuse ;  /* 0x00008f0017ed7a23 */ /* 0x100fe20000010804 */
[----:B------:R-:W-:Y:S01]  /*3010*/  @!P1 FSEL R28, R28, -INF , !P2 ;  /* 0xff8000001c1c9808 */ /* 0x000fe20005000000 */
[----:B------:R-:W-:Y:S01]  /*3020*/  FFMA.FTZ R219, R22, c[0x0][0x23c], -R4 ;  /* 0x00008f0016db7a23 */ /* 0x000fe20000010804 */
[-C--:B------:R-:W-:Y:S01]  /*3030*/  @!P1 ISETP.GE.AND P5, PT, R212, R228.reuse, PT ;  /* 0x000000e4d400920c */ /* 0x080fe20003fa6270 */
[-C--:B------:R-:W-:Y:S01]  /*3040*/  HMMA.16816.F32.BF16 R60, R100, R110.reuse, R60 ;  /* 0x0000006e643c723c */ /* 0x080fe2000004183c */
[----:B------:R-:W-:Y:S01]  /*3050*/  @!P1 FSEL R30, R30, -INF , !P4 ;  /* 0xff8000001e1e9808 */ /* 0x000fe20006000000 */
[----:B------:R-:W-:Y:S01]  /*3060*/  MUFU.EX2 R209, R209 ;  /* 0x000000d100d17308 */ /* 0x000fe20000000800 */
[----:B------:R-:W-:Y:S01]  /*3070*/  @!P1 ISETP.GE.AND P4, PT, R218, R229, PT ;  /* 0x000000e5da00920c */ /* 0x000fe20003f86270 */
[--C-:B------:R-:W-:Y:S01]  /*3080*/  FFMA.FTZ R225, R28, c[0x0][0x23c], -R5.reuse ;  /* 0x00008f001ce17a23 */ /* 0x100fe20000010805 */
[----:B------:R-:W-:Y:S01]  /*3090*/  @!P1 IADD3 R212, R220, 0x19, RZ ;  /* 0x00000019dcd49810 */ /* 0x000fe20007ffe0ff */
[----:B------:R-:W-:Y:S01]  /*30a0*/  IMAD.WIDE.U32 R22, R233, -0x326172a9, RZ ;  /* 0xcd9e8d57e9167825 */ /* 0x000fe200078e00ff */
[----:B------:R-:W-:Y:S01]  /*30b0*/  @!P1 FSEL R21, R21, -INF , !P3 ;  /* 0xff80000015159808 */ /* 0x000fe20005800000 */
[----:B------:R-:W-:Y:S01]  /*30c0*/  HMMA.16816.F32.BF16 R64, R104, R110, R64 ;  /* 0x0000006e6840723c */ /* 0x000fe20000041840 */
[----:B------:R-:W-:Y:S02]  /*30d0*/  @!P1 ISETP.GE.AND P3, PT, R210, R235, PT ;  /* 0x000000ebd200920c */ /* 0x000fe40003f66270 */
[----:B------:R-:W-:Y:S01]  /*30e0*/  @!P1 ISETP.GE.AND P2, PT, R212, R229, PT ;  /* 0x000000e5d400920c */ /* 0x000fe20003f46270 */
[--C-:B------:R-:W-:Y:S01]  /*30f0*/  FFMA.FTZ R210, R13, c[0x0][0x23c], -R5.reuse ;  /* 0x00008f000dd27a23 */ /* 0x100fe20000010805 */
[----:B------:R-:W-:Y:S01]  /*3100*/  @!P1 FSEL R26, R26, -INF , !P0 ;  /* 0xff8000001a1a9808 */ /* 0x000fe20004000000 */
[----:B------:R-:W-:Y:S01]  /*3110*/  MUFU.EX2 R208, R208 ;  /* 0x000000d000d07308 */ /* 0x000fe20000000800 */
[C---:B------:R-:W-:Y:S01]  /*3120*/  @!P1 ISETP.GE.AND P0, PT, R212.reuse, R221, PT ;  /* 0x000000ddd400920c */ /* 0x040fe20003f06270 */
[----:B------:R-:W-:Y:S01]  /*3130*/  IMAD.U32 R110, RZ, RZ, UR24 ;  /* 0x00000018ff6e7e24 */ /* 0x000fe2000f8e00ff */
[----:B------:R-:W-:Y:S02]  /*3140*/  @!P1 FSEL R27, R27, -INF , !P3 ;  /* 0xff8000001b1b9808 */ /* 0x000fe40005800000 */
[----:B------:R-:W-:Y:S01]  /*3150*/  @!P1 ISETP.GE.AND P3, PT, R212, R235, PT ;  /* 0x000000ebd400920c */ /* 0x000fe20003f66270 */
[----:B------:R-:W-:Y:S01]  /*3160*/  FFMA.FTZ R223, R26, c[0x0][0x23c], -R6 ;  /* 0x00008f001adf7a23 */ /* 0x000fe20000010806 */
[----:B------:R-:W-:Y:S01]  /*3170*/  @!P1 FSEL R32, R32, -INF , !P6 ;  /* 0xff80000020209808 */ /* 0x000fe20007000000 */
[----:B------:R-:W-:Y:S01]  /*3180*/  IMAD.U32 R111, RZ, RZ, UR23 ;  /* 0x00000017ff6f7e24 */ /* 0x000fe2000f8e00ff */
[----:B------:R-:W-:Y:S01]  /*3190*/  @!P1 FSEL R29, R29, -INF , !P0 ;  /* 0xff8000001d1d9808 */ /* 0x000fe20004000000 */
[----:B------:R-:W1:Y:S01]  /*31a0*/  MUFU.EX2 R215, R215 ;  /* 0x000000d700d77308 */ /* 0x000e620000000800 */
[-C--:B------:R-:W-:Y:S02]  /*31b0*/  @!P1 ISETP.GE.AND P0, PT, R212, R228.reuse, PT ;  /* 0x000000e4d400920c */ /* 0x080fe40003f06270 */
[----:B------:R-:W-:Y:S02]  /*31c0*/  @!P1 FSEL R31, R31, -INF , !P3 ;  /* 0xff8000001f1f9808 */ /* 0x000fe40005800000 */
[CC--:B------:R-:W-:Y:S02]  /*31d0*/  @!P1 ISETP.GE.AND P3, PT, R218.reuse, R228.reuse, PT ;  /* 0x000000e4da00920c */ /* 0x0c0fe40003f66270 */
[C---:B------:R-:W-:Y:S02]  /*31e0*/  @!P1 ISETP.GE.AND P6, PT, R218.reuse, R221, PT ;  /* 0x000000ddda00920c */ /* 0x040fe40003fc6270 */
[----:B------:R-:W-:Y:S01]  /*31f0*/  @!P1 FSEL R33, R33, -INF , !P2 ;  /* 0xff80000021219808 */ /* 0x000fe20005000000 */
[----:B------:R2:W-:Y:S01]  /*3200*/  MUFU.EX2 R212, R214 ;  /* 0x000000d600d47308 */ /* 0x0005e20000000800 */
[----:B------:R-:W-:Y:S02]  /*3210*/  @!P1 ISETP.GE.AND P2, PT, R218, R235, PT ;  /* 0x000000ebda00920c */ /* 0x000fe40003f46270 */
[----:B------:R-:W-:Y:S02]  /*3220*/  @!P1 FSEL R34, R34, -INF , !P5 ;  /* 0xff80000022229808 */ /* 0x000fe40006800000 */
[C---:B------:R-:W-:Y:S02]  /*3230*/  @!P1 ISETP.GE.AND P5, PT, R216.reuse, R229, PT ;  /* 0x000000e5d800920c */ /* 0x040fe40003fa6270 */
[----:B------:R-:W-:Y:S02]  /*3240*/  @!P1 FSEL R35, R35, -INF , !P0 ;  /* 0xff80000023239808 */ /* 0x000fe40004000000 */
[-C--:B------:R-:W-:Y:S01]  /*3250*/  @!P1 ISETP.GE.AND P0, PT, R216, R228.reuse, PT ;  /* 0x000000e4d800920c */ /* 0x080fe20003f06270 */
[----:B------:R-:W-:Y:S01]  /*3260*/  MUFU.EX2 R225, R225 ;  /* 0x000000e100e17308 */ /* 0x000fe20000000800 */
[----:B------:R-:W-:Y:S01]  /*3270*/  @!P1 FSEL R36, R36, -INF , !P4 ;  /* 0xff80000024249808 */ /* 0x000fe20006000000 */
[--C-:B------:R-:W-:Y:S01]  /*3280*/  FFMA.FTZ R35, R35, c[0x0][0x23c], -R4.reuse ;  /* 0x00008f0023237a23 */ /* 0x100fe20000010804 */
[----:B------:R-:W-:Y:S02]  /*3290*/  @!P1 ISETP.GE.AND P4, PT, R216, R221, PT ;  /* 0x000000ddd800920c */ /* 0x000fe40003f86270 */
[----:B------:R-:W-:Y:S02]  /*32a0*/  @!P1 IADD3 R218, R220, 0x28, RZ ;  /* 0x00000028dcda9810 */ /* 0x000fe40007ffe0ff */
[----:B------:R-:W-:Y:S02]  /*32b0*/  @!P1 FSEL R37, R37, -INF , !P5 ;  /* 0xff80000025259808 */ /* 0x000fe40006800000 */
[----:B------:R-:W-:Y:S01]  /*32c0*/  @!P1 ISETP.GE.AND P5, PT, R216, R235, PT ;  /* 0x000000ebd800920c */ /* 0x000fe20003fa6270 */
[----:B------:R-:W-:Y:S01]  /*32d0*/  FFMA.FTZ R216, R18, c[0x0][0x23c], -R4 ;  /* 0x00008f0012d87a23 */ /* 0x000fe20000010804 */
[----:B------:R-:W-:Y:S01]  /*32e0*/  @!P1 FSEL R38, R38, -INF , !P3 ;  /* 0xff80000026269808 */ /* 0x000fe20005800000 */
[----:B------:R-:W-:Y:S01]  /*32f0*/  IMAD.WIDE.U32 R18, R224, -0x326172a9, RZ ;  /* 0xcd9e8d57e0127825 */ /* 0x000fe200078e00ff */
[C---:B------:R-:W-:Y:S01]  /*3300*/  @!P1 ISETP.GE.AND P3, PT, R218.reuse, R221, PT ;  /* 0x000000ddda00920c */ /* 0x040fe20003f66270 */
[----:B------:R-:W3:Y:S01]  /*3310*/  MUFU.EX2 R210, R210 ;  /* 0x000000d200d27308 */ /* 0x000ee20000000800 */
[----:B------:R-:W-:Y:S01]  /*3320*/  @!P1 FSEL R39, R39, -INF , !P0 ;  /* 0xff80000027279808 */ /* 0x000fe20004000000 */
[----:B------:R-:W-:Y:S01]  /*3330*/  FFMA.FTZ R224, R27, c[0x0][0x23c], -R6 ;  /* 0x00008f001be07a23 */ /* 0x000fe20000010806 */
[----:B------:R-:W-:Y:S01]  /*3340*/  @!P1 ISETP.GE.AND P0, PT, R218, R235, PT ;  /* 0x000000ebda00920c */ /* 0x000fe20003f06270 */
[----:B--2---:R-:W-:Y:S01]  /*3350*/  FFMA.FTZ R214, R17, c[0x0][0x23c], -R122 ;  /* 0x00008f0011d67a23 */ /* 0x004fe2000001087a */
[----:B------:R-:W-:Y:S01]  /*3360*/  @!P1 FSEL R40, R40, -INF , !P6 ;  /* 0xff80000028289808 */ /* 0x000fe20007000000 */
[--C-:B------:R-:W-:Y:S01]  /*3370*/  FFMA.FTZ R38, R38, c[0x0][0x23c], -R4.reuse ;  /* 0x00008f0026267a23 */ /* 0x100fe20000010804 */
[----:B------:R-:W-:Y:S01]  /*3380*/  @!P1 ISETP.GE.AND P6, PT, R218, R229, PT ;  /* 0x000000e5da00920c */ /* 0x000fe20003fc6270 */
[----:B------:R-:W-:Y:S01]  /*3390*/  FFMA.FTZ R39, R39, c[0x0][0x23c], -R4 ;  /* 0x00008f0027277a23 */ /* 0x000fe20000010804 */
[----:B------:R-:W-:Y:S01]  /*33a0*/  @!P1 FSEL R41, R41, -INF , !P4 ;  /* 0xff80000029299808 */ /* 0x000fe20006000000 */
[--C-:B------:R-:W-:Y:S01]  /*33b0*/  FFMA.FTZ R40, R40, c[0x0][0x23c], -R5.reuse ;  /* 0x00008f0028287a23 */ /* 0x100fe20000010805 */
[-C--:B------:R-:W-:Y:S01]  /*33c0*/  @!P1 ISETP.GE.AND P4, PT, R218, R228.reuse, PT ;  /* 0x000000e4da00920c */ /* 0x080fe20003f86270 */
[----:B------:R-:W2:Y:S01]  /*33d0*/  MUFU.EX2 R214, R214 ;  /* 0x000000d600d67308 */ /* 0x000ea20000000800 */
[----:B------:R-:W-:Y:S01]  /*33e0*/  @!P1 IADD3 R218, R220, 0x29, RZ ;  /* 0x00000029dcda9810 */ /* 0x000fe20007ffe0ff */
[--C-:B------:R-:W-:Y:S01]  /*33f0*/  FFMA.FTZ R41, R41, c[0x0][0x23c], -R5.reuse ;  /* 0x00008f0029297a23 */ /* 0x100fe20000010805 */
[----:B------:R-:W-:Y:S02]  /*3400*/  @!P1 FSEL R43, R43, -INF , !P5 ;  /* 0xff8000002b2b9808 */ /* 0x000fe40006800000 */
[----:B------:R-:W-:Y:S02]  /*3410*/  @!P1 ISETP.GE.AND P5, PT, R218, R235, PT ;  /* 0x000000ebda00920c */ /* 0x000fe40003fa6270 */
[----:B------:R-:W-:Y:S01]  /*3420*/  @!P1 FSEL R44, R44, -INF , !P3 ;  /* 0xff8000002c2c9808 */ /* 0x000fe20005800000 */
[--C-:B------:R-:W-:Y:S01]  /*3430*/  FFMA.FTZ R43, R43, c[0x0][0x23c], -R6.reuse ;  /* 0x00008f002b2b7a23 */ /* 0x100fe20000010806 */
[----:B------:R-:W-:Y:S01]  /*3440*/  @!P1 ISETP.GE.AND P3, PT, R218, R229, PT ;  /* 0x000000e5da00920c */ /* 0x000fe20003f66270 */
[----:B------:R-:W-:Y:S01]  /*3450*/  MUFU.EX2 R224, R224 ;  /* 0x000000e000e07308 */ /* 0x000fe20000000800 */
[----:B------:R-:W-:Y:S01]  /*3460*/  @!P1 FSEL R42, R42, -INF , !P2 ;  /* 0xff8000002a2a9808 */ /* 0x000fe20005000000 */
[--C-:B------:R-:W-:Y:S01]  /*3470*/  FFMA.FTZ R44, R44, c[0x0][0x23c], -R5.reuse ;  /* 0x00008f002c2c7a23 */ /* 0x100fe20000010805 */
[----:B------:R-:W-:Y:S02]  /*3480*/  @!P1 ISETP.GE.AND P2, PT, R218, R221, PT ;  /* 0x000000ddda00920c */ /* 0x000fe40003f46270 */
[----:B------:R-:W-:Y:S01]  /*3490*/  @!P1 FSEL R46, R46, -INF , !P0 ;  /* 0xff8000002e2e9808 */ /* 0x000fe20004000000 */
[--C-:B------:R-:W-:Y:S01]  /*34a0*/  FFMA.FTZ R42, R42, c[0x0][0x23c], -R6.reuse ;  /* 0x00008f002a2a7a23 */ /* 0x100fe20000010806 */
[----:B------:R-:W-:Y:S02]  /*34b0*/  @!P1 ISETP.GE.AND P0, PT, R242, R229, PT ;  /* 0x000000e5f200920c */ /* 0x000fe40003f06270 */
[----:B------:R-:W-:Y:S01]  /*34c0*/  @!P1 FSEL R47, R47, -INF , !P5 ;  /* 0xff8000002f2f9808 */ /* 0x000fe20006800000 */
[--C-:B------:R-:W-:Y:S01]  /*34d0*/  FFMA.FTZ R46, R46, c[0x0][0x23c], -R6.reuse ;  /* 0x00008f002e2e7a23 */ /* 0x100fe20000010806 */
[-C--:B------:R-:W-:Y:S01]  /*34e0*/  @!P1 ISETP.GE.AND P5, PT, R242, R228.reuse, PT ;  /* 0x000000e4f200920c */ /* 0x080fe20003fa6270 */
[----:B------:R-:W-:Y:S01]  /*34f0*/  MUFU.EX2 R216, R216 ;  /* 0x000000d800d87308 */ /* 0x000fe20000000800 */
[----:B------:R-:W-:Y:S01]  /*3500*/  @!P1 FSEL R48, R48, -INF , !P6 ;  /* 0xff80000030309808 */ /* 0x000fe20007000000 */
[----:B------:R-:W-:Y:S01]  /*3510*/  FFMA.FTZ R47, R47, c[0x0][0x23c], -R6 ;  /* 0x00008f002f2f7a23 */ /* 0x000fe20000010806 */
[C---:B------:R-:W-:Y:S02]  /*3520*/  @!P1 ISETP.GE.AND P6, PT, R242.reuse, R221, PT ;  /* 0x000000ddf200920c */ /* 0x040fe40003fc6270 */
[----:B------:R-:W-:Y:S02]  /*3530*/  @!P1 FSEL R49, R49, -INF , !P3 ;  /* 0xff80000031319808 */ /* 0x000fe40005800000 */
[----:B------:R-:W-:Y:S02]  /*3540*/  @!P1 ISETP.GE.AND P3, PT, R242, R235, PT ;  /* 0x000000ebf200920c */ /* 0x000fe40003f66270 */
[----:B------:R-:W-:Y:S01]  /*3550*/  @!P1 IADD3 R242, R220, 0x31, RZ ;  /* 0x00000031dcf29810 */ /* 0x000fe20007ffe0ff */
[----:B------:R-:W-:Y:S01]  /*3560*/  MUFU.EX2 R217, R217 ;  /* 0x000000d900d97308 */ /* 0x000fe20000000800 */
[----:B------:R-:W-:Y:S02]  /*3570*/  @!P1 FSEL R45, R45, -INF , !P2 ;  /* 0xff8000002d2d9808 */ /* 0x000fe40005000000 */
[-C--:B------:R-:W-:Y:S01]  /*3580*/  @!P1 ISETP.GE.AND P2, PT, R218, R228.reuse, PT ;  /* 0x000000e4da00920c */ /* 0x080fe20003f46270 */
[--C-:B------:R-:W-:Y:S01]  /*3590*/  FFMA.FTZ R218, R21, c[0x0][0x23c], -R122.reuse ;  /* 0x00008f0015da7a23 */ /* 0x100fe2000001087a */
[----:B------:R-:W-:Y:S01]  /*35a0*/  @!P1 FSEL R50, R50, -INF , !P4 ;  /* 0xff80000032329808 */ /* 0x000fe20006000000 */
[--C-:B------:R-:W-:Y:S01]  /*35b0*/  FFMA.FTZ R45, R45, c[0x0][0x23c], -R5.reuse ;  /* 0x00008f002d2d7a23 */ /* 0x100fe20000010805 */
[C---:B------:R-:W-:Y:S02]  /*35c0*/  @!P1 ISETP.GE.AND P4, PT, R242.reuse, R229, PT ;  /* 0x000000e5f200920c */ /* 0x040fe40003f86270 */
[----:B------:R-:W-:Y:S01]  /*35d0*/  @!P1 FSEL R51, R51, -INF , !P2 ;  /* 0xff80000033339808 */ /* 0x000fe20005000000 */
[----:B------:R-:W-:Y:S01]  /*35e0*/  MUFU.EX2 R218, R218 ;  /* 0x000000da00da7308 */ /* 0x000fe20000000800 */
[-C--:B------:R-:W-:Y:S02]  /*35f0*/  @!P1 ISETP.GE.AND P2, PT, R242, R228.reuse, PT ;  /* 0x000000e4f200920c */ /* 0x080fe40003f46270 */
[----:B------:R-:W-:Y:S02]  /*3600*/  @!P1 FSEL R52, R52, -INF , !P0 ;  /* 0xff80000034349808 */ /* 0x000fe40004000000 */
[C---:B------:R-:W-:Y:S02]  /*3610*/  @!P1 ISETP.GE.AND P0, PT, R242.reuse, R221, PT ;  /* 0x000000ddf200920c */ /* 0x040fe40003f06270 */
[----:B------:R-:W-:Y:S02]  /*3620*/  @!P1 FSEL R53, R53, -INF , !P4 ;  /* 0xff80000035359808 */ /* 0x000fe40006000000 */
[----:B------:R-:W-:Y:S01]  /*3630*/  @!P1 ISETP.GE.AND P4, PT, R242, R235, PT ;  /* 0x000000ebf200920c */ /* 0x000fe20003f86270 */
[----:B------:R-:W-:Y:S01]  /*3640*/  MUFU.EX2 R219, R219 ;  /* 0x000000db00db7308 */ /* 0x000fe20000000800 */
[----:B------:R-:W-:Y:S01]  /*3650*/  @!P1 IADD3 R242, R220, 0x38, RZ ;  /* 0x00000038dcf29810 */ /* 0x000fe20007ffe0ff */
[----:B------:R-:W-:Y:S01]  /*3660*/  FFMA.FTZ R53, R53, c[0x0][0x23c], -R122 ;  /* 0x00008f0035357a23 */ /* 0x000fe2000001087a */
[----:B------:R-:W-:Y:S02]  /*3670*/  @!P1 FSEL R54, R54, -INF , !P5 ;  /* 0xff80000036369808 */ /* 0x000fe40006800000 */
[----:B------:R-:W-:Y:S02]  /*3680*/  @!P1 ISETP.GE.AND P5, PT, R242, R221, PT ;  /* 0x000000ddf200920c */ /* 0x000fe40003fa6270 */
[----:B------:R-:W-:Y:S01]  /*3690*/  @!P1 FSEL R56, R56, -INF , !P6 ;  /* 0xff80000038389808 */ /* 0x000fe20007000000 */
[----:B------:R-:W-:Y:S01]  /*36a0*/  FFMA.FTZ R54, R54, c[0x0][0x23c], -R4 ;  /* 0x00008f0036367a23 */ /* 0x000fe20000010804 */
[----:B------:R-:W-:Y:S01]  /*36b0*/  @!P1 ISETP.GE.AND P6, PT, R242, R235, PT ;  /* 0x000000ebf200920c */ /* 0x000fe20003fc6270 */
[----:B------:R-:W-:Y:S01]  /*36c0*/  MUFU.EX2 R220, R237 ;  /* 0x000000ed00dc7308 */ /* 0x000fe20000000800 */
[----:B------:R-:W-:Y:S01]  /*36d0*/  @!P1 FSEL R58, R58, -INF , !P3 ;  /* 0xff8000003a3a9808 */ /* 0x000fe20005800000 */
[--C-:B------:R-:W-:Y:S01]  /*36e0*/  FFMA.FTZ R56, R56, c[0x0][0x23c], -R5.reuse ;  /* 0x00008f0038387a23 */ /* 0x100fe20000010805 */
[----:B------:R-:W-:Y:S02]  /*36f0*/  @!P1 ISETP.GE.AND P3, PT, R242, R229, PT ;  /* 0x000000e5f200920c */ /* 0x000fe40003f66270 */
[----:B------:R-:W-:Y:S01]  /*3700*/  @!P1 FSEL R60, R60, -INF , !P5 ;  /* 0xff8000003c3c9808 */ /* 0x000fe20006800000 */
[----:B------:R-:W-:Y:S01]  /*3710*/  FFMA.FTZ R58, R58, c[0x0][0x23c], -R6 ;  /* 0x00008f003a3a7a23 */ /* 0x000fe20000010806 */
[-C--:B------:R-:W-:Y:S01]  /*3720*/  @!P1 ISETP.GE.AND P5, PT, R242, R228.reuse, PT ;  /* 0x000000e4f200920c */ /* 0x080fe20003fa6270 */
[----:B------:R-:W-:Y:S01]  /*3730*/  IMAD.WIDE.U32 R242, R227, -0x2daee0ad, RZ ;  /* 0xd2511f53e3f27825 */ /* 0x000fe200078e00ff */
[----:B------:R-:W-:Y:S01]  /*3740*/  @!P1 FSEL R55, R55, -INF , !P2 ;  /* 0xff80000037379808 */ /* 0x000fe20005000000 */
[----:B------:R-:W-:Y:S01]  /*3750*/  MUFU.EX2 R117, R56 ;  /* 0x0000003800757308 */ /* 0x000fe20000000800 */
[----:B------:R-:W-:Y:S01]  /*3760*/  @!P1 ISETP.GE.AND P2, PT, R244, R221, PT ;  /* 0x000000ddf400920c */ /* 0x000fe20003f46270 */
[--C-:B------:R-:W-:Y:S01]  /*3770*/  FFMA.FTZ R227, R25, c[0x0][0x23c], -R5.reuse ;  /* 0x00008f0019e37a23 */ /* 0x100fe20000010805 */
[----:B------:R-:W-:Y:S01]  /*3780*/  LOP3.LUT R236, R243, UR17, R236, 0x96, !PT ;  /* 0x00000011f3ec7c12 */ /* 0x000fe2000f8e96ec */
[--C-:B------:R-:W-:Y:S01]  /*3790*/  FFMA.FTZ R60, R60, c[0x0][0x23c], -R5.reuse ;  /* 0x00008f003c3c7a23 */ /* 0x100fe20000010805 */
[----:B------:R-:W-:Y:S01]  /*37a0*/  @!P1 FSEL R57, R57, -INF , !P0 ;  /* 0xff80000039399808 */ /* 0x000fe20004000000 */
[--C-:B------:R-:W-:Y:S01]  /*37b0*/  FFMA.FTZ R221, R24, c[0x0][0x23c], -R5.reuse ;  /* 0x00008f0018dd7a23 */ /* 0x100fe20000010805 */
[C---:B------:R-:W-:Y:S01]  /*37c0*/  @!P1 ISETP.GE.AND P0, PT, R244.reuse, R235, PT ;  /* 0x000000ebf400920c */ /* 0x040fe20003f06270 */
[----:B------:R-:W-:Y:S01]  /*37d0*/  FFMA.FTZ R55, R55, c[0x0][0x23c], -R4 ;  /* 0x00008f0037377a23 */ /* 0x000fe20000010804 */
[----:B------:R-:W-:Y:S01]  /*37e0*/  @!P1 FSEL R59, R59, -INF , !P4 ;  /* 0xff8000003b3b9808 */ /* 0x000fe20006000000 */
[----:B------:R4:W-:Y:S01]  /*37f0*/  MUFU.EX2 R222, R227 ;  /* 0x000000e300de7308 */ /* 0x0009e20000000800 */
[C---:B------:R-:W-:Y:S01]  /*3800*/  @!P1 ISETP.GE.AND P4, PT, R244.reuse, R229, PT ;  /* 0x000000e5f400920c */ /* 0x040fe20003f86270 */
[--C-:B------:R-:W-:Y:S01]  /*3810*/  FFMA.FTZ R57, R57, c[0x0][0x23c], -R5.reuse ;  /* 0x00008f0039397a23 */ /* 0x100fe20000010805 */
[----:B------:R-:W-:Y:S01]  /*3820*/  @!P1 FSEL R61, R61, -INF , !P2 ;  /* 0xff8000003d3d9808 */ /* 0x000fe20005000000 */
[----:B------:R-:W-:Y:S01]  /*3830*/  FFMA.FTZ R59, R59, c[0x0][0x23c], -R6 ;  /* 0x00008f003b3b7a23 */ /* 0x000fe20000010806 */
[----:B------:R-:W-:Y:S01]  /*3840*/  @!P1 ISETP.GE.AND P2, PT, R244, R228, PT ;  /* 0x000000e4f400920c */ /* 0x000fe20003f46270 */
[----:B------:R-:W-:Y:S01]  /*3850*/  IMAD.WIDE.U32 R234, R234, -0x326172a9, RZ ;  /* 0xcd9e8d57eaea7825 */ /* 0x000fe200078e00ff */
[----:B------:R-:W-:Y:S02]  /*3860*/  LOP3.LUT R244, R251, UR17, R238, 0x96, !PT ;  /* 0x00000011fbf47c12 */ /* 0x000fe4000f8e96ee */
[--C-:B------:R-:W-:Y:S01]  /*3870*/  LOP3.LUT R240, R23, UR18, R230.reuse, 0x96, !PT ;  /* 0x0000001217f07c12 */ /* 0x100fe2000f8e96e6 */
[----:B------:R-:W-:Y:S01]  /*3880*/  MUFU.EX2 R123, R60 ;  /* 0x0000003c007b7308 */ /* 0x000fe20000000800 */
[----:B------:R-:W-:Y:S01]  /*3890*/  LOP3.LUT R238, R15, UR18, R230, 0x96, !PT ;  /* 0x000000120fee7c12 */ /* 0x000fe2000f8e96e6 */
[----:B------:R-:W-:Y:S01]  /*38a0*/  IMAD.WIDE.U32 R228, R236, -0x326172a9, RZ ;  /* 0xcd9e8d57ece47825 */ /* 0x000fe200078e00ff */
[----:B------:R-:W-:Y:S02]  /*38b0*/  LOP3.LUT R251, R235, UR16, R18, 0x96, !PT ;  /* 0x00000010ebfb7c12 */ /* 0x000fe4000f8e9612 */
[----:B------:R-:W-:Y:S01]  /*38c0*/  @!P1 FSEL R63, R63, -INF , !P0 ;  /* 0xff8000003f3f9808 */ /* 0x000fe20004000000 */
[----:B------:R-:W-:Y:S01]  /*38d0*/  IMAD.WIDE.U32 R240, R240, -0x2daee0ad, RZ ;  /* 0xd2511f53f0f07825 */ /* 0x000fe200078e00ff */
[----:B------:R-:W-:Y:S02]  /*38e0*/  @!P1 FSEL R66, R66, -INF , !P5 ;  /* 0xff80000042429808 */ /* 0x000fe40006800000 */
[----:B------:R-:W-:Y:S01]  /*38f0*/  @!P1 FSEL R65, R65, -INF , !P4 ;  /* 0xff80000041419808 */ /* 0x000fe20006000000 */
[----:B------:R-:W-:Y:S01]  /*3900*/  IMAD.WIDE.U32 R244, R244, -0x326172a9, RZ ;  /* 0xcd9e8d57f4f47825 */ /* 0x000fe200078e00ff */
[----:B------:R-:W-:Y:S01]  /*3910*/  LOP3.LUT R236, R241, UR15, R248, 0x96, !PT ;  /* 0x0000000ff1ec7c12 */ /* 0x000fe2000f8e96f8 */
[----:B------:R-:W-:Y:S01]  /*3920*/  MUFU.EX2 R118, R57 ;  /* 0x0000003900767308 */ /* 0x000fe20000000800 */
[----:B------:R-:W-:Y:S01]  /*3930*/  @!P1 FSEL R64, R64, -INF , !P3 ;  /* 0xff80000040409808 */ /* 0x000fe20005800000 */
[----:B----4-:R-:W-:Y:S01]  /*3940*/  IMAD.WIDE.U32 R226, R226, -0x326172a9, RZ ;  /* 0xcd9e8d57e2e27825 */ /* 0x010fe200078e00ff */
[----:B------:R-:W-:Y:S02]  /*3950*/  LOP3.LUT R248, R245, UR16, R14, 0x96, !PT ;  /* 0x00000010f5f87c12 */ /* 0x000fe4000f8e960e */
[----:B------:R-:W-:Y:S01]  /*3960*/  @!P1 FSEL R67, R67, -INF , !P2 ;  /* 0xff80000043439808 */ /* 0x000fe20005000000 */
[----:B------:R-:W-:Y:S01]  /*3970*/  FFMA.FTZ R64, R64, c[0x0][0x23c], -R122 ;  /* 0x00008f0040407a23 */ /* 0x000fe2000001087a */
[----:B------:R-:W-:Y:S01]  /*3980*/  LOP3.LUT R231, R227, UR18, R232, 0x96, !PT ;  /* 0x00000012e3e77c12 */ /* 0x000fe2000f8e96e8 */
[----:B------:R-:W-:Y:S01]  /*3990*/  FFMA.FTZ R66, R66, c[0x0][0x23c], -R4 ;  /* 0x00008f0042427a23 */ /* 0x000fe20000010804 */
[----:B------:R-:W-:Y:S01]  /*39a0*/  LOP3.LUT R247, R229, UR16, R226, 0x96, !PT ;  /* 0x00000010e5f77c12 */ /* 0x000fe2000f8e96e2 */
[----:B------:R-:W-:Y:S01]  /*39b0*/  MUFU.EX2 R121, R64 ;  /* 0x0000004000797308 */ /* 0x000fe20000000800 */
[----:B------:R-:W-:Y:S01]  /*39c0*/  LOP3.LUT R232, R19, UR18, R232, 0x96, !PT ;  /* 0x0000001213e87c12 */ /* 0x000fe2000f8e96e8 */
[----:B------:R-:W-:Y:S01]  /*39d0*/  IMAD.WIDE.U32 R230, R231, -0x2daee0ad, RZ ;  /* 0xd2511f53e7e67825 */ /* 0x000fe200078e00ff */
[----:B------:R-:W-:Y:S03]  /*39e0*/  @!P1 FSEL R62, R62, -INF , !P6 ;  /* 0xff8000003e3e9808 */ /* 0x000fe60007000000 */
[----:B------:R-:W-:Y:S01]  /*39f0*/  FFMA.FTZ R235, R31, c[0x0][0x23c], -R6 ;  /* 0x00008f001feb7a23 */ /* 0x000fe20000010806 */
[----:B------:R-:W-:Y:S01]  /*3a00*/  LOP3.LUT R226, R231, UR15, R242, 0x96, !PT ;  /* 0x0000000fe7e27c12 */ /* 0x000fe2000f8e96f2 */
[--C-:B------:R-:W-:Y:S01]  /*3a10*/  FFMA.FTZ R231, R29, c[0x0][0x23c], -R5.reuse ;  /* 0x00008f001de77a23 */ /* 0x100fe20000010805 */
[----:B------:R-:W-:Y:S01]  /*3a20*/  LOP3.LUT R242, R11, UR16, R22, 0x96, !PT ;  /* 0x000000100bf27c12 */ /* 0x000fe2000f8e9616 */
[----:B------:R-:W-:Y:S01]  /*3a30*/  IMAD.WIDE.U32 R18, R232, -0x2daee0ad, RZ ;  /* 0xd2511f53e8127825 */ /* 0x000fe200078e00ff */
[----:B------:R-:W-:Y:S03]  /*3a40*/  MUFU.EX2 R115, R66 ;  /* 0x0000004200737308 */ /* 0x000fe60000000800 */
[----:B------:R-:W-:Y:S01]  /*3a50*/  IMAD.WIDE.U32 R14, R226, -0x326172a9, RZ ;  /* 0xcd9e8d57e20e7825 */ /* 0x000fe200078e00ff */
[----:B------:R-:W-:Y:S03]  /*3a60*/  LOP3.LUT R227, R19, UR15, R246, 0x96, !PT ;  /* 0x0000000f13e37c12 */ /* 0x000fe6000f8e96f6 */
[----:B------:R-:W-:Y:S01]  /*3a70*/  IMAD.WIDE.U32 R238, R238, -0x2daee0ad, RZ ;  /* 0xd2511f53eeee7825 */ /* 0x000fe200078e00ff */
[----:B------:R-:W-:Y:S02]  /*3a80*/  LOP3.LUT R228, R15, UR14, R228, 0x96, !PT ;  /* 0x0000000e0fe47c12 */ /* 0x000fe4000f8e96e4 */
[----:B------:R4:W-:Y:S01]  /*3a90*/  MUFU.EX2 R226, R231 ;  /* 0x000000e700e27308 */ /* 0x0009e20000000800 */
[----:B------:R-:W-:Y:S01]  /*3aa0*/  IMAD.WIDE.U32 R236, R236, -0x326172a9, RZ ;  /* 0xcd9e8d57ecec7825 */ /* 0x000fe200078e00ff */
[----:B------:R-:W-:Y:S03]  /*3ab0*/  LOP3.LUT R233, R239, UR15, R250, 0x96, !PT ;  /* 0x0000000fefe97c12 */ /* 0x000fe6000f8e96fa */
[----:B------:R-:W-:Y:S01]  /*3ac0*/  IMAD.WIDE.U32 R250, R251, -0x2daee0ad, RZ ;  /* 0xd2511f53fbfa7825 */ /* 0x000fe200078e00ff */
[----:B------:R-:W-:Y:S03]  /*3ad0*/  LOP3.LUT R229, R237, UR14, R10, 0x96, !PT ;  /* 0x0000000eede57c12 */ /* 0x000fe6000f8e960a */
[----:B------:R-:W-:Y:S01]  /*3ae0*/  IMAD.WIDE.U32 R246, R247, -0x2daee0ad, RZ ;  /* 0xd2511f53f7f67825 */ /* 0x000fe200078e00ff */
[----:B------:R-:W-:Y:S03]  /*3af0*/  MUFU.EX2 R119, R58 ;  /* 0x0000003a00777308 */ /* 0x000fe60000000800 */
[----:B------:R-:W-:Y:S01]  /*3b00*/  IMAD.WIDE.U32 R22, R228, -0x2daee0ad, RZ ;  /* 0xd2511f53e4167825 */ /* 0x000fe200078e00ff */
[----:B------:R-:W-:Y:S02]  /*3b10*/  LOP3.LUT R232, R247, UR13, R230, 0x96, !PT ;  /* 0x0000000df7e87c12 */ /* 0x000fe4000f8e96e6 */
[----:B------:R-:W-:Y:S01]  /*3b20*/  LOP3.LUT R230, R251, UR13, R18, 0x96, !PT ;  /* 0x0000000dfbe67c12 */ /* 0x000fe2000f8e9612 */
[----:B------:R-:W-:Y:S01]  /*3b30*/  FFMA.FTZ R237, R30, c[0x0][0x23c], -R6 ;  /* 0x00008f001eed7a23 */ /* 0x000fe20000010806 */
[----:B------:R-:W-:Y:S01]  /*3b40*/  LOP3.LUT R252, R22, 0xffff, RZ, 0xc0, !PT ;  /* 0x0000ffff16fc7812 */ /* 0x000fe200078ec0ff */
[----:B------:R-:W-:Y:S01]  /*3b50*/  IMAD.WIDE.U32 R18, R227, -0x326172a9, RZ ;  /* 0xcd9e8d57e3127825 */ /* 0x000fe200078e00ff */
[----:B------:R-:W-:Y:S01]  /*3b60*/  SHF.R.U32.HI R251, RZ, 0x10, R22 ;  /* 0x00000010fffb7819 */ /* 0x000fe20000011616 */
[----:B------:R1:W1:Y:S02]  /*3b70*/  MUFU.EX2 R228, R235 ;  /* 0x000000eb00e47308 */ /* 0x0002640000000800 */
[----:B------:R-:W-:Y:S01]  /*3b80*/  IMAD.WIDE.U32 R242, R242, -0x2daee0ad, RZ ;  /* 0xd2511f53f2f27825 */ /* 0x000fe200078e00ff */
[----:B------:R-:W-:Y:S03]  /*3b90*/  LOP3.LUT R251, R251, 0xff, RZ, 0xc0, !PT ;  /* 0x000000fffbfb7812 */ /* 0x000fe600078ec0ff */
[----:B------:R-:W-:Y:S01]  /*3ba0*/  FFMA.FTZ R5, R61, c[0x0][0x23c], -R5 ;  /* 0x00008f003d057a23 */ /* 0x000fe20000010805 */
[----:B----4-:R-:W-:Y:S01]  /*3bb0*/  LOP3.LUT R231, R243, UR13, R240, 0x96, !PT ;  /* 0x0000000df3e77c12 */ /* 0x010fe2000f8e96f0 */
[----:B------:R-:W-:Y:S01]  /*3bc0*/  IMAD.WIDE.U32 R240, R232, -0x326172a9, RZ ;  /* 0xcd9e8d57e8f07825 */ /* 0x000fe200078e00ff */
[----:B------:R-:W-:Y:S01]  /*3bd0*/  LOP3.LUT R243, R19, UR14, R234, 0x96, !PT ;  /* 0x0000000e13f37c12 */ /* 0x000fe2000f8e96ea */
[----:B------:R4:W-:Y:S02]  /*3be0*/  MUFU.EX2 R227, R237 ;  /* 0x000000ed00e37308 */ /* 0x0009e40000000800 */
[----:B------:R-:W-:Y:S01]  /*3bf0*/  FFMA.FTZ R62, R62, c[0x0][0x23c], -R6 ;  /* 0x00008f003e3e7a23 */ /* 0x000fe20000010806 */
[----:B------:R-:W-:Y:S01]  /*3c00*/  LOP3.LUT R234, R241, UR12, R14, 0x96, !PT ;  /* 0x0000000cf1ea7c12 */ /* 0x000fe2000f8e960e */
[----:B------:R-:W-:Y:S01]  /*3c10*/  IMAD.WIDE.U32 R248, R248, -0x2daee0ad, RZ ;  /* 0xd2511f53f8f87825 */ /* 0x000fe200078e00ff */
[C---:B------:R-:W-:Y:S03]  /*3c20*/  LOP3.LUT R232, R240.reuse, 0xff, RZ, 0xc0, !PT ;  /* 0x000000fff0e87812 */ /* 0x040fe600078ec0ff */
[----:B------:R-:W-:Y:S01]  /*3c30*/  IMAD.WIDE.U32 R14, R229, -0x2daee0ad, RZ ;  /* 0xd2511f53e50e7825 */ /* 0x000fe200078e00ff */
[----:B------:R-:W-:Y:S01]  /*3c40*/  LOP3.LUT R239, R249, UR13, R238, 0x96, !PT ;  /* 0x0000000df9ef7c12 */ /* 0x000fe2000f8e96ee */
[----:B------:R-:W-:Y:S01]  /*3c50*/  MUFU.EX2 R113, R62 ;  /* 0x0000003e00717308 */ /* 0x000fe20000000800 */
[----:B------:R-:W-:Y:S01]  /*3c60*/  LOP3.LUT R238, R240, 0xffff, RZ, 0xc0, !PT ;  /* 0x0000fffff0ee7812 */ /* 0x000fe200078ec0ff */
[----:B------:R-:W-:Y:S01]  /*3c70*/  FFMA.FTZ R6, R63, c[0x0][0x23c], -R6 ;  /* 0x00008f003f067a23 */ /* 0x000fe20000010806 */
[----:B------:R-:W-:Y:S01]  /*3c80*/  LOP3.LUT R247, R15, UR11, R242, 0x96, !PT ;  /* 0x0000000b0ff77c12 */ /* 0x000fe2000f8e96f2 */
[----:B------:R-:W-:Y:S01]  /*3c90*/  FFMA.FTZ R229, R32, c[0x0][0x23c], -R122 ;  /* 0x00008f0020e57a23 */ /* 0x000fe2000001087a */
[----:B-1----:R-:W-:Y:S01]  /*3ca0*/  LOP3.LUT R235, R234, 0xffff, RZ, 0xc0, !PT ;  /* 0x0000ffffeaeb7812 */ /* 0x002fe200078ec0ff */
[----:B------:R-:W-:Y:S01]  /*3cb0*/  IMAD.WIDE.U32 R26, R230, -0x326172a9, RZ ;  /* 0xcd9e8d57e61a7825 */ /* 0x000fe200078e00ff */
[----:B------:R-:W-:Y:S02]  /*3cc0*/  SHF.R.U32.HI R242, RZ, 0x18, R14 ;  /* 0x00000018fff27819 */ /* 0x000fe4000001160e */
[----:B------:R-:W-:Y:S01]  /*3cd0*/  LOP3.LUT R241, R23, UR11, R246, 0x96, !PT ;  /* 0x0000000b17f17c12 */ /* 0x000fe2000f8e96f6 */
[----:B------:R-:W-:Y:S01]  /*3ce0*/  FFMA.FTZ R230, R33, c[0x0][0x23c], -R122 ;  /* 0x00008f0021e67a23 */ /* 0x000fe2000001087a */
[C---:B------:R-:W-:Y:S01]  /*3cf0*/  LOP3.LUT R246, R14.reuse, 0xffff, RZ, 0xc0, !PT ;  /* 0x0000ffff0ef67812 */ /* 0x040fe200078ec0ff */
[----:B------:R-:W-:Y:S01]  /*3d00*/  MUFU.EX2 R170, R59 ;  /* 0x0000003b00aa7308 */ /* 0x000fe20000000800 */
[----:B------:R-:W-:Y:S01]  /*3d10*/  SHF.R.U32.HI R238, RZ, 0x8, R238 ;  /* 0x00000008ffee7819 */ /* 0x000fe200000116ee */
[----:B------:R-:W-:Y:S01]  /*3d20*/  IMAD.WIDE.U32 R10, R233, -0x326172a9, RZ ;  /* 0xcd9e8d57e90a7825 */ /* 0x000fe200078e00ff */
[----:B----4-:R-:W-:Y:S02]  /*3d30*/  LOP3.LUT R237, R14, 0xff, RZ, 0xc0, !PT ;  /* 0x000000ff0eed7812 */ /* 0x010fe400078ec0ff */
[----:B------:R-:W-:Y:S02]  /*3d40*/  SHF.R.U32.HI R233, RZ, 0x18, R240 ;  /* 0x00000018ffe97819 */ /* 0x000fe400000116f0 */
[----:B------:R-:W-:Y:S02]  /*3d50*/  SHF.R.U32.HI R245, RZ, 0x10, R14 ;  /* 0x00000010fff57819 */ /* 0x000fe4000001160e */
[----:B------:R-:W-:Y:S01]  /*3d60*/  ISETP.LE.U32.AND P0, PT, R233, UR4, PT ;  /* 0x00000004e9007c0c */ /* 0x000fe2000bf03070 */
[----:B------:R-:W-:Y:S01]  /*3d70*/  FFMA.FTZ R233, R36, c[0x0][0x23c], -R122 ;  /* 0x00008f0024e97a23 */ /* 0x000fe2000001087a */
[----:B------:R-:W-:Y:S01]  /*3d80*/  LOP3.LUT R15, R22, 0xff, RZ, 0xc0, !PT ;  /* 0x000000ff160f7812 */ /* 0x000fe200078ec0ff */
[----:B------:R-:W-:Y:S01]  /*3d90*/  MUFU.EX2 R221, R221 ;  /* 0x000000dd00dd7308 */ /* 0x000fe20000000800 */
[----:B------:R-:W-:Y:S02]  /*3da0*/  SHF.R.U32.HI R36, RZ, 0x18, R234 ;  /* 0x00000018ff247819 */ /* 0x000fe400000116ea */
[----:B------:R-:W-:Y:S01]  /*3db0*/  SHF.R.U32.HI R14, RZ, 0x18, R22 ;  /* 0x00000018ff0e7819 */ /* 0x000fe20000011616 */
[----:B------:R-:W-:Y:S01]  /*3dc0*/  IMAD.WIDE.U32 R22, R231, -0x326172a9, RZ ;  /* 0xcd9e8d57e7167825 */ /* 0x000fe200078e00ff */
[----:B------:R-:W-:Y:S02]  /*3dd0*/  ISETP.LE.U32.AND P4, PT, R36, UR4, PT ;  /* 0x0000000424007c0c */ /* 0x000fe4000bf83070 */
[----:B------:R-:W-:Y:S01]  /*3de0*/  SHF.R.U32.HI R235, RZ, 0x8, R235 ;  /* 0x00000008ffeb7819 */ /* 0x000fe200000116eb */
[----:B------:R-:W-:Y:S01]  /*3df0*/  FFMA.FTZ R231, R34, c[0x0][0x23c], -R4 ;  /* 0x00008f0022e77a23 */ /* 0x000fe20000010804 */
[----:B------:R-:W-:Y:S01]  /*3e00*/  ISETP.LE.U32.AND P6, PT, R232, UR4, PT ;  /* 0x00000004e8007c0c */ /* 0x000fe2000bfc3070 */
[----:B------:R-:W-:Y:S01]  /*3e10*/  @!P0 FADD.FTZ R215, -R215, -RZ ;  /* 0x800000ffd7d78221 */ /* 0x000fe20000010100 */
[----:B------:R-:W-:Y:S01]  /*3e20*/  LOP3.LUT R235, R235, 0xffff, RZ, 0xc0, !PT ;  /* 0x0000ffffebeb7812 */ /* 0x000fe200078ec0ff */
[----:B------:R-:W-:Y:S01]  /*3e30*/  MUFU.EX2 R114, R5 ;  /* 0x0000000500727308 */ /* 0x000fe20000000800 */
[----:B------:R-:W-:Y:S02]  /*3e40*/  SHF.R.U32.HI R246, RZ, 0x8, R246 ;  /* 0x00000008fff67819 */ /* 0x000fe400000116f6 */
[----:B------:R-:W-:Y:S02]  /*3e50*/  LOP3.LUT R249, R27, UR12, R18, 0x96, !PT ;  /* 0x0000000c1bf97c12 */ /* 0x000fe4000f8e9612 */
[----:B------:R-:W-:Y:S01]  /*3e60*/  ISETP.LE.U32.AND P5, PT, R235, UR4, PT ;  /* 0x00000004eb007c0c */ /* 0x000fe2000bfa3070 */
[----:B------:R-:W-:Y:S01]  /*3e70*/  @!P4 FADD.FTZ R204, -R204, -RZ ;  /* 0x800000ffccccc221 */ /* 0x000fe20000010100 */
[----:B------:R-:W-:Y:S02]  /*3e80*/  LOP3.LUT R21, R23, UR12, R236, 0x96, !PT ;  /* 0x0000000c17157c12 */ /* 0x000fe4000f8e96ec */
[----:B------:R-:W-:Y:S01]  /*3e90*/  LOP3.LUT R246, R246, 0xffff, RZ, 0xc0, !PT ;  /* 0x0000fffff6f67812 */ /* 0x000fe200078ec0ff */
[----:B------:R-:W-:Y:S01]  /*3ea0*/  @!P6 FADD.FTZ R213, -R213, -RZ ;  /* 0x800000ffd5d5e221 */ /* 0x000fe20000010100 */
[C---:B------:R-:W-:Y:S01]  /*3eb0*/  LOP3.LUT R236, R22.reuse, 0xffff, RZ, 0xc0, !PT ;  /* 0x0000ffff16ec7812 */ /* 0x040fe200078ec0ff */
[----:B------:R-:W1:Y:S01]  /*3ec0*/  MUFU.EX2 R229, R229 ;  /* 0x000000e500e57308 */ /* 0x000e620000000800 */
[----:B------:R-:W-:Y:S02]  /*3ed0*/  LOP3.LUT R19, R22, 0xff, RZ, 0xc0, !PT ;  /* 0x000000ff16137812 */ /* 0x000fe400078ec0ff */
[----:B------:R-:W-:Y:S02]  /*3ee0*/  SHF.R.U32.HI R236, RZ, 0x8, R236 ;  /* 0x00000008ffec7819 */ /* 0x000fe400000116ec */
[--C-:B------:R-:W-:Y:S01]  /*3ef0*/  SHF.R.U32.HI R18, RZ, 0x10, R22.reuse ;  /* 0x00000010ff127819 */ /* 0x100fe20000011616 */
[----:B------:R-:W-:Y:S01]  /*3f00*/  @!P5 FADD.FTZ R202, -R202, -RZ ;  /* 0x800000ffcacad221 */ /* 0x000fe20000010100 */
[----:B------:R-:W-:Y:S02]  /*3f10*/  ISETP.LE.U32.AND P4, PT, R19, UR4, PT ;  /* 0x0000000413007c0c */ /* 0x000fe4000bf83070 */
[----:B------:R-:W-:Y:S01]  /*3f20*/  SHF.R.U32.HI R17, RZ, 0x18, R22 ;  /* 0x00000018ff117819 */ /* 0x000fe20000011616 */
[----:B------:R-:W-:Y:S01]  /*3f30*/  MUFU.EX2 R120, R6 ;  /* 0x0000000600787308 */ /* 0x000fe20000000800 */
[----:B------:R-:W-:Y:S02]  /*3f40*/  LOP3.LUT R22, R234, 0xff, RZ, 0xc0, !PT ;  /* 0x000000ffea167812 */ /* 0x000fe400078ec0ff */
[----:B------:R-:W-:Y:S02]  /*3f50*/  SHF.R.U32.HI R235, RZ, 0x10, R21 ;  /* 0x00000010ffeb7819 */ /* 0x000fe40000011615 */
[----:B------:R-:W-:Y:S02]  /*3f60*/  SHF.R.U32.HI R234, RZ, 0x10, R234 ;  /* 0x00000010ffea7819 */ /* 0x000fe400000116ea */
[----:B------:R-:W-:Y:S02]  /*3f70*/  SHF.R.U32.HI R240, RZ, 0x10, R240 ;  /* 0x00000010fff07819 */ /* 0x000fe400000116f0 */
[----:B------:R-:W-:Y:S01]  /*3f80*/  LOP3.LUT R36, R234, 0xff, RZ, 0xc0, !PT ;  /* 0x000000ffea247812 */ /* 0x000fe200078ec0ff */
[----:B------:R-:W-:Y:S01]  /*3f90*/  FFMA.FTZ R234, R37, c[0x0][0x23c], -R122 ;  /* 0x00008f0025ea7a23 */ /* 0x000fe2000001087a */
[----:B------:R-:W-:Y:S01]  /*3fa0*/  LOP3.LUT R37, R21, 0xffff, RZ, 0xc0, !PT ;  /* 0x0000ffff15257812 */ /* 0x000fe200078ec0ff */
[----:B------:R-:W-:Y:S01]  /*3fb0*/  @!P4 FADD.FTZ R209, -R209, -RZ ;  /* 0x800000ffd1d1c221 */ /* 0x000fe20000010100 */
[----:B------:R-:W-:Y:S01]  /*3fc0*/  ISETP.LE.U32.AND P3, PT, R22, UR4, PT ;  /* 0x0000000416007c0c */ /* 0x000fe2000bf63070 */
[----:B------:R-:W-:Y:S01]  /*3fd0*/  MUFU.EX2 R230, R230 ;  /* 0x000000e600e67308 */ /* 0x000fe20000000800 */
[----:B------:R-:W-:Y:S02]  /*3fe0*/  LOP3.LUT R22, R21, 0xff, RZ, 0xc0, !PT ;  /* 0x000000ff15167812 */ /* 0x000fe400078ec0ff */
[----:B------:R-:W-:Y:S02]  /*3ff0*/  SHF.R.U32.HI R37, RZ, 0x8, R37 ;  /* 0x00000008ff257819 */ /* 0x000fe40000011625 */
[----:B------:R-:W-:Y:S02]  /*4000*/  ISETP.LE.U32.AND P1, PT, R22, UR4, PT ;  /* 0x0000000416007c0c */ /* 0x000fe4000bf23070 */
[----:B------:R-:W-:Y:S02]  /*4010*/  LOP3.LUT R37, R37, 0xffff, RZ, 0xc0, !PT ;  /* 0x0000ffff25257812 */ /* 0x000fe400078ec0ff */
[----:B------:R-:W-:Y:S01]  /*4020*/  LOP3.LUT R240, R240, 0xff, RZ, 0xc0, !PT ;  /* 0x000000fff0f07812 */ /* 0x000fe200078ec0ff */
[----:B------:R-:W4:Y:S01]  /*4030*/  MUFU.EX2 R232, R35 ;  /* 0x0000002300e87308 */ /* 0x000f220000000800 */
[----:B------:R-:W-:Y:S01]  /*4040*/  ISETP.LE.U32.AND P5, PT, R37, UR4, PT ;  /* 0x0000000425007c0c */ /* 0x000fe2000bfa3070 */
[----:B------:R-:W-:Y:S01]  /*4050*/  @!P3 FADD.FTZ R193, -R193, -RZ ;  /* 0x800000ffc1c1b221 */ /* 0x000fe20000010100 */
[----:B------:R-:W-:Y:S02]  /*4060*/  LOP3.LUT R37, R18, 0xff, RZ, 0xc0, !PT ;  /* 0x000000ff12257812 */ /* 0x000fe400078ec0ff */
[----:B------:R-:W-:Y:S02]  /*4070*/  ISETP.LE.U32.AND P2, PT, R36, UR4, PT ;  /* 0x0000000424007c0c */ /* 0x000fe4000bf43070 */
[----:B------:R-:W-:Y:S01]  /*4080*/  SHF.R.U32.HI R36, RZ, 0x18, R21 ;  /* 0x00000018ff247819 */ /* 0x000fe20000011615 */
[----:B------:R-:W-:Y:S01]  /*4090*/  @!P1 FADD.FTZ R205, -R205, -RZ ;  /* 0x800000ffcdcd9221 */ /* 0x000fe20000010100 */
[----:B------:R-:W-:Y:S01]  /*40a0*/  LOP3.LUT R235, R235, 0xff, RZ, 0xc0, !PT ;  /* 0x000000ffebeb7812 */ /* 0x000fe200078ec0ff */
[----:B------:R-:W1:Y:S01]  /*40b0*/  MUFU.EX2 R231, R231 ;  /* 0x000000e700e77308 */ /* 0x000e620000000800 */
[----:B------:R-:W-:Y:S02]  /*40c0*/  LOP3.LUT R244, R11, UR14, R244, 0x96, !PT ;  /* 0x0000000e0bf47c12 */ /* 0x000fe4000f8e96f4 */
[----:B------:R-:W-:Y:S01]  /*40d0*/  ISETP.LE.U32.AND P3, PT, R235, UR4, PT ;  /* 0x00000004eb007c0c */ /* 0x000fe2000bf63070 */
[----:B------:R-:W-:Y:S01]  /*40e0*/  @!P5 FADD.FTZ R206, -R206, -RZ ;  /* 0x800000ffceced221 */ /* 0x000fe20000010100 */
[--C-:B------:R-:W-:Y:S01]  /*40f0*/  SHF.R.U32.HI R9, RZ, 0x10, R26.reuse ;  /* 0x00000010ff097819 */ /* 0x100fe2000001161a */
[----:B------:R-:W-:Y:S01]  /*4100*/  IMAD.WIDE.U32 R18, R244, -0x2daee0ad, RZ ;  /* 0xd2511f53f4127825 */ /* 0x000fe200078e00ff */
[----:B------:R-:W-:Y:S02]  /*4110*/  ISETP.LE.U32.AND P5, PT, R37, UR4, PT ;  /* 0x0000000425007c0c */ /* 0x000fe4000bfa3070 */
[----:B------:R-:W-:Y:S01]  /*4120*/  LOP3.LUT R37, R241, 0xffff, RZ, 0xc0, !PT ;  /* 0x0000fffff1257812 */ /* 0x000fe200078ec0ff */
[----:B------:R-:W-:Y:S01]  /*4130*/  @!P2 FADD.FTZ R203, -R203, -RZ ;  /* 0x800000ffcbcba221 */ /* 0x000fe20000010100 */
[----:B------:R-:W-:Y:S01]  /*4140*/  ISETP.LE.U32.AND P2, PT, R36, UR4, PT ;  /* 0x0000000424007c0c */ /* 0x000fe2000bf43070 */
[----:B------:R1:W-:Y:S01]  /*4150*/  MUFU.EX2 R244, R47 ;  /* 0x0000002f00f47308 */ /* 0x0003e20000000800 */
[----:B------:R-:W-:Y:S02]  /*4160*/  LOP3.LUT R7, R26, 0xffff, RZ, 0xc0, !PT ;  /* 0x0000ffff1a077812 */ /* 0x000fe400078ec0ff */
[----:B------:R-:W-:Y:S01]  /*4170*/  LOP3.LUT R36, R236, 0xffff, RZ, 0xc0, !PT ;  /* 0x0000ffffec247812 */ /* 0x000fe200078ec0ff */
[----:B------:R-:W-:Y:S01]  /*4180*/  @!P3 FADD.FTZ R207, -R207, -RZ ;  /* 0x800000ffcfcfb221 */ /* 0x000fe20000010100 */
[----:B------:R-:W-:Y:S02]  /*4190*/  LOP3.LUT R13, R26, 0xff, RZ, 0xc0, !PT ;  /* 0x000000ff1a0d7812 */ /* 0x000fe400078ec0ff */
[----:B------:R-:W-:Y:S01]  /*41a0*/  ISETP.LE.U32.AND P1, PT, R36, UR4, PT ;  /* 0x0000000424007c0c */ /* 0x000fe2000bf23070 */
[----:B------:R-:W-:Y:S01]  /*41b0*/  @!P5 FADD.FTZ R211, -R211, -RZ ;  /* 0x800000ffd3d3d221 */ /* 0x000fe20000010100 */
[----:B------:R-:W-:Y:S01]  /*41c0*/  LOP3.LUT R36, R238, 0xffff, RZ, 0xc0, !PT ;  /* 0x0000ffffee247812 */ /* 0x000fe200078ec0ff */
[----:B------:R-:W-:Y:S01]  /*41d0*/  MUFU.EX2 R235, R38 ;  /* 0x0000002600eb7308 */ /* 0x000fe20000000800 */
[----:B------:R-:W-:Y:S01]  /*41e0*/  ISETP.LE.U32.AND P3, PT, R237, UR4, PT ;  /* 0x00000004ed007c0c */ /* 0x000fe2000bf63070 */
[----:B------:R-:W-:Y:S01]  /*41f0*/  @!P2 FADD.FTZ R208, -R208, -RZ ;  /* 0x800000ffd0d0a221 */ /* 0x000fe20000010100 */
[----:B------:R-:W-:Y:S02]  /*4200*/  SHF.R.U32.HI R11, RZ, 0x18, R26 ;  /* 0x00000018ff0b7819 */ /* 0x000fe4000001161a */
[----:B------:R-:W-:Y:S02]  /*4210*/  ISETP.LE.U32.AND P5, PT, R36, UR4, PT ;  /* 0x0000000424007c0c */ /* 0x000fe4000bfa3070 */
[----:B------:R-:W-:Y:S02]  /*4220*/  SHF.R.U32.HI R37, RZ, 0x8, R37 ;  /* 0x00000008ff257819 */ /* 0x000fe40000011625 */
[----:B------:R-:W-:Y:S01]  /*4230*/  ISETP.LE.U32.AND P4, PT, R242, UR4, PT ;  /* 0x00000004f2007c0c */ /* 0x000fe2000bf83070 */
[----:B------:R4:W-:Y:S01]  /*4240*/  MUFU.EX2 R238, R41 ;  /* 0x0000002900ee7308 */ /* 0x0009e20000000800 */
[----:B------:R-:W-:Y:S01]  /*4250*/  LOP3.LUT R37, R37, 0xffff, RZ, 0xc0, !PT ;  /* 0x0000ffff25257812 */ /* 0x000fe200078ec0ff */
[----:B---3--:R-:W-:Y:S01]  /*4260*/  @!P1 FADD.FTZ R210, -R210, -RZ ;  /* 0x800000ffd2d29221 */ /* 0x008fe20000010100 */
[----:B------:R-:W-:Y:S01]  /*4270*/  ISETP.LE.U32.AND P1, PT, R15, UR4, PT ;  /* 0x000000040f007c0c */ /* 0x000fe2000bf23070 */
[----:B------:R-:W-:Y:S01]  /*4280*/  @!P3 FADD.FTZ R225, -R225, -RZ ;  /* 0x800000ffe1e1b221 */ /* 0x000fe20000010100 */
[----:B------:R-:W-:Y:S02]  /*4290*/  ISETP.LE.U32.AND P2, PT, R17, UR4, PT ;  /* 0x0000000411007c0c */ /* 0x000fe4000bf43070 */
[----:B-1----:R-:W-:Y:S01]  /*42a0*/  SHF.R.U32.HI R47, RZ, 0x18, R18 ;  /* 0x00000018ff2f7819 */ /* 0x002fe20000011612 */
[----:B--2---:R-:W-:Y:S01]  /*42b0*/  @!P5 FADD.FTZ R214, -R214, -RZ ;  /* 0x800000ffd6d6d221 */ /* 0x004fe20000010100 */
[----:B------:R-:W-:Y:S01]  /*42c0*/  ISETP.LE.U32.AND P5, PT, R37, UR4, PT ;  /* 0x0000000425007c0c */ /* 0x000fe2000bfa3070 */
[----:B------:R1:W-:Y:S01]  /*42d0*/  MUFU.EX2 R237, R40 ;  /* 0x0000002800ed7308 */ /* 0x0003e20000000800 */
[----:B------:R-:W-:Y:S01]  /*42e0*/  LOP3.LUT R37, R247, 0xffff, RZ, 0xc0, !PT ;  /* 0x0000fffff7257812 */ /* 0x000fe200078ec0ff */
[----:B------:R-:W-:Y:S03]  /*42f0*/  @!P4 FADD.FTZ R228, -R228, -RZ ;  /* 0x800000ffe4e4c221 */ /* 0x000fe60000010100 */
[----:B------:R-:W-:Y:S01]  /*4300*/  SHF.R.U32.HI R37, RZ, 0x8, R37 ;  /* 0x00000008ff257819 */ /* 0x000fe20000011625 */
[----:B------:R-:W-:Y:S02]  /*4310*/  @!P1 FADD.FTZ R229, -R229, -RZ ;  /* 0x800000ffe5e59221 */ /* 0x000fe40000010100 */
[----:B------:R-:W-:Y:S01]  /*4320*/  @!P2 FADD.FTZ R212, -R212, -RZ ;  /* 0x800000ffd4d4a221 */ /* 0x000fe20000010100 */
[----:B------:R-:W-:Y:S01]  /*4330*/  ISETP.LE.U32.AND P2, PT, R240, UR4, PT ;  /* 0x00000004f0007c0c */ /* 0x000fe2000bf43070 */
[----:B------:R2:W-:Y:S01]  /*4340*/  MUFU.EX2 R236, R39 ;  /* 0x0000002700ec7308 */ /* 0x0005e20000000800 */
[----:B------:R-:W-:Y:S01]  /*4350*/  LOP3.LUT R37, R37, 0xffff, RZ, 0xc0, !PT ;  /* 0x0000ffff25257812 */ /* 0x000fe200078ec0ff */
[----:B------:R-:W-:Y:S01]  /*4360*/  @!P5 FADD.FTZ R218, -R218, -RZ ;  /* 0x800000ffdadad221 */ /* 0x000fe20000010100 */
[----:B----4-:R-:W-:Y:S04]  /*4370*/  LOP3.LUT R41, R247, 0xff, RZ, 0xc0, !PT ;  /* 0x000000fff7297812 */ /* 0x010fe800078ec0ff */
[----:B------:R-:W-:Y:S03]  /*4380*/  ISETP.LE.U32.AND P5, PT, R41, UR4, PT ;  /* 0x0000000429007c0c */ /* 0x000fe6000bfa3070 */
[----:B------:R-:W-:Y:S02]  /*4390*/  MUFU.EX2 R240, R43 ;  /* 0x0000002b00f07308 */ /* 0x000fe40000000800 */
[----:B------:R-:W-:Y:S01]  /*43a0*/  @!P2 FADD.FTZ R216, -R216, -RZ ;  /* 0x800000ffd8d8a221 */ /* 0x000fe20000010100 */
[----:B-1----:R-:W-:Y:S04]  /*43b0*/  LOP3.LUT R40, R241, 0xff, RZ, 0xc0, !PT ;  /* 0x000000fff1287812 */ /* 0x002fe800078ec0ff */
[----:B------:R-:W-:Y:S02]  /*43c0*/  ISETP.LE.U32.AND P6, PT, R40, UR4, PT ;  /* 0x0000000428007c0c */ /* 0x000fe4000bfc3070 */
[--C-:B------:R-:W-:Y:S01]  /*43d0*/  SHF.R.U32.HI R40, RZ, 0x10, R241.reuse ;  /* 0x00000010ff287819 */ /* 0x100fe200000116f1 */
[----:B------:R1:W-:Y:S01]  /*43e0*/  MUFU.EX2 R242, R45 ;  /* 0x0000002d00f27308 */ /* 0x0003e20000000800 */
[----:B------:R-:W-:Y:S01]  /*43f0*/  SHF.R.U32.HI R241, RZ, 0x18, R241 ;  /* 0x00000018fff17819 */ /* 0x000fe200000116f1 */
[----:B------:R-:W-:Y:S01]  /*4400*/  @!P5 FADD.FTZ R221, -R221, -RZ ;  /* 0x800000ffddddd221 */ /* 0x000fe20000010100 */
[----:B------:R-:W-:Y:S01]  /*4410*/  LOP3.LUT R40, R40, 0xff, RZ, 0xc0, !PT ;  /* 0x000000ff28287812 */ /* 0x000fe200078ec0ff */
[----:B--2---:R-:W-:Y:S01]  /*4420*/  IMAD.WIDE.U32 R38, R239, -0x326172a9, RZ ;  /* 0xcd9e8d57ef267825 */ /* 0x004fe200078e00ff */
[----:B------:R-:W-:Y:S02]  /*4430*/  ISETP.LE.U32.AND P2, PT, R241, UR4, PT ;  /* 0x00000004f1007c0c */ /* 0x000fe4000bf43070 */
[----:B------:R-:W-:Y:S02]  /*4440*/  ISETP.LE.U32.AND P0, PT, R40, UR4, PT ;  /* 0x0000000428007c0c */ /* 0x000fe4000bf03070 */
[----:B------:R-:W-:Y:S01]  /*4450*/  LOP3.LUT R36, R39, UR12, R10, 0x96, !PT ;  /* 0x0000000c27247c12 */ /* 0x000fe2000f8e960a */
[----:B------:R-:W-:Y:S01]  /*4460*/  @!P6 FADD.FTZ R217, -R217, -RZ ;  /* 0x800000ffd9d9e221 */ /* 0x000fe20000010100 */
[--C-:B------:R-:W-:Y:S01]  /*4470*/  SHF.R.U32.HI R40, RZ, 0x10, R247.reuse ;  /* 0x00000010ff287819 */ /* 0x100fe200000116f7 */
[----:B------:R2:W-:Y:S01]  /*4480*/  MUFU.EX2 R241, R44 ;  /* 0x0000002c00f17308 */ /* 0x0005e20000000800 */
[----:B------:R-:W-:Y:S01]  /*4490*/  ISETP.LE.U32.AND P6, PT, R14, UR4, PT ;  /* 0x000000040e007c0c */ /* 0x000fe2000bfc3070 */
[----:B------:R-:W-:Y:S01]  /*44a0*/  IMAD.WIDE.U32 R14, R243, -0x2daee0ad, RZ ;  /* 0xd2511f53f30e7825 */ /* 0x000fe200078e00ff */
[----:B------:R-:W-:Y:S02]  /*44b0*/  SHF.R.U32.HI R247, RZ, 0x18, R247 ;  /* 0x00000018fff77819 */ /* 0x000fe400000116f7 */
[----:B------:R-:W-:Y:S01]  /*44c0*/  LOP3.LUT R41, R38, 0xffff, RZ, 0xc0, !PT ;  /* 0x0000ffff26297812 */ /* 0x000fe200078ec0ff */
[----:B------:R-:W-:Y:S01]  /*44d0*/  @!P2 FADD.FTZ R220, -R220, -RZ ;  /* 0x800000ffdcdca221 */ /* 0x000fe20000010100 */
[----:B------:R-:W-:Y:S01]  /*44e0*/  ISETP.LE.U32.AND P2, PT, R37, UR4, PT ;  /* 0x0000000425007c0c */ /* 0x000fe2000bf43070 */
[----:B------:R-:W-:Y:S01]  /*44f0*/  @!P0 FADD.FTZ R219, -R219, -RZ ;  /* 0x800000ffdbdb8221 */ /* 0x000fe20000010100 */
[----:B------:R-:W-:Y:S01]  /*4500*/  ISETP.LE.U32.AND P5, PT, R247, UR4, PT ;  /* 0x00000004f7007c0c */ /* 0x000fe2000bfa3070 */
[----:B------:R3:W-:Y:S01]  /*4510*/  MUFU.EX2 R239, R42 ;  /* 0x0000002a00ef7308 */ /* 0x0007e20000000800 */
[----:B------:R-:W-:Y:S02]  /*4520*/  LOP3.LUT R37, R15, UR11, R250, 0x96, !PT ;  /* 0x0000000b0f257c12 */ /* 0x000fe4000f8e96fa */
[----:B-1----:R-:W-:Y:S01]  /*4530*/  LOP3.LUT R45, R245, 0xff, RZ, 0xc0, !PT ;  /* 0x000000fff52d7812 */ /* 0x002fe200078ec0ff */
[----:B------:R-:W-:Y:S01]  /*4540*/  @!P6 FADD.FTZ R232, -R232, -RZ ;  /* 0x800000ffe8e8e221 */ /* 0x000fe20000010100 */
[----:B------:R-:W-:Y:S02]  /*4550*/  SHF.R.U32.HI R43, RZ, 0x10, R14 ;  /* 0x00000010ff2b7819 */ /* 0x000fe4000001160e */
[----:B------:R-:W-:Y:S02]  /*4560*/  ISETP.LE.U32.AND P3, PT, R45, UR4, PT ;  /* 0x000000042d007c0c */ /* 0x000fe4000bf63070 */
[----:B------:R-:W-:Y:S01]  /*4570*/  LOP3.LUT R10, R14, 0xff, RZ, 0xc0, !PT ;  /* 0x000000ff0e0a7812 */ /* 0x000fe200078ec0ff */
[----:B------:R-:W-:Y:S01]  /*4580*/  @!P2 FADD.FTZ R222, -R222, -RZ ;  /* 0x800000ffdedea221 */ /* 0x000fe20000010100 */
[----:B------:R-:W-:Y:S01]  /*4590*/  SHF.R.U32.HI R247, RZ, 0x8, R252 ;  /* 0x00000008fff77819 */ /* 0x000fe200000116fc */
[----:B------:R-:W-:Y:S01]  /*45a0*/  @!P5 FADD.FTZ R224, -R224, -RZ ;  /* 0x800000ffe0e0d221 */ /* 0x000fe20000010100 */
[----:B------:R-:W-:Y:S01]  /*45b0*/  ISETP.LE.U32.AND P2, PT, R13, UR4, PT ;  /* 0x000000040d007c0c */ /* 0x000fe2000bf43070 */
[----:B------:R-:W-:Y:S01]  /*45c0*/  FFMA.FTZ R252, R50, c[0x0][0x23c], -R4 ;  /* 0x00008f0032fc7a23 */ /* 0x000fe20000010804 */
[----:B------:R-:W-:Y:S01]  /*45d0*/  ISETP.LE.U32.AND P5, PT, R246, UR4, PT ;  /* 0x00000004f6007c0c */ /* 0x000fe2000bfa3070 */
[----:B------:R-:W-:Y:S01]  /*45e0*/  FFMA.FTZ R246, R49, c[0x0][0x23c], -R122 ;  /* 0x00008f0031f67a23 */ /* 0x000fe2000001087a */
[----:B--2---:R-:W-:Y:S01]  /*45f0*/  LOP3.LUT R44, R14, 0xffff, RZ, 0xc0, !PT ;  /* 0x0000ffff0e2c7812 */ /* 0x004fe200078ec0ff */
[----:B------:R-:W1:Y:S01]  /*4600*/  MUFU.EX2 R233, R233 ;  /* 0x000000e900e97308 */ /* 0x000e620000000800 */
[----:B------:R-:W-:Y:S01]  /*4610*/  LOP3.LUT R247, R247, 0xffff, RZ, 0xc0, !PT ;  /* 0x0000fffff7f77812 */ /* 0x000fe200078ec0ff */
[----:B------:R-:W-:Y:S01]  /*4620*/  @!P3 FADD.FTZ R227, -R227, -RZ ;  /* 0x800000ffe3e3b221 */ /* 0x000fe20000010100 */
[----:B------:R-:W-:Y:S02]  /*4630*/  LOP3.LUT R45, R18, 0xffff, RZ, 0xc0, !PT ;  /* 0x0000ffff122d7812 */ /* 0x000fe400078ec0ff */
[----:B------:R-:W-:Y:S02]  /*4640*/  LOP3.LUT R50, R249, 0xffff, RZ, 0xc0, !PT ;  /* 0x0000fffff9327812 */ /* 0x000fe400078ec0ff */
[----:B------:R-:W-:Y:S02]  /*4650*/  ISETP.LE.U32.AND P3, PT, R251, UR4, PT ;  /* 0x00000004fb007c0c */ /* 0x000fe4000bf63070 */
[----:B------:R-:W-:Y:S01]  /*4660*/  LOP3.LUT R250, R249, 0xff, RZ, 0xc0, !PT ;  /* 0x000000fff9fa7812 */ /* 0x000fe200078ec0ff */
[----:B------:R-:W-:Y:S01]  /*4670*/  @!P5 FADD.FTZ R226, -R226, -RZ ;  /* 0x800000ffe2e2d221 */ /* 0x000fe20000010100 */
[----:B------:R-:W-:Y:S01]  /*4680*/  ISETP.LE.U32.AND P5, PT, R247, UR4, PT ;  /* 0x00000004f7007c0c */ /* 0x000fe2000bfa3070 */
[----:B------:R2:W4:Y:S01]  /*4690*/  MUFU.EX2 R243, R46 ;  /* 0x0000002e00f37308 */ /* 0x0005220000000800 */
[----:B------:R-:W-:Y:S02]  /*46a0*/  SHF.R.U32.HI R50, RZ, 0x8, R50 ;  /* 0x00000008ff327819 */ /* 0x000fe40000011632 */
[----:B---3--:R-:W-:Y:S01]  /*46b0*/  LOP3.LUT R42, R19, UR11, R248, 0x96, !PT ;  /* 0x0000000b132a7c12 */ /* 0x008fe2000f8e96f8 */
[--C-:B------:R-:W-:Y:S01]  /*46c0*/  FFMA.FTZ R248, R51, c[0x0][0x23c], -R4.reuse ;  /* 0x00008f0033f87a23 */ /* 0x100fe20000010804 */
[--C-:B------:R-:W-:Y:S01]  /*46d0*/  SHF.R.U32.HI R51, RZ, 0x18, R249.reuse ;  /* 0x00000018ff337819 */ /* 0x100fe200000116f9 */
[----:B------:R-:W-:Y:S01]  /*46e0*/  FFMA.FTZ R4, R67, c[0x0][0x23c], -R4 ;  /* 0x00008f0043047a23 */ /* 0x000fe20000010804 */
[----:B------:R-:W-:Y:S01]  /*46f0*/  ISETP.LE.U32.AND P4, PT, R250, UR4, PT ;  /* 0x00000004fa007c0c */ /* 0x000fe2000bf83070 */
[----:B------:R-:W-:Y:S01]  /*4700*/  @!P3 FADD.FTZ R231, -R231, -RZ ;  /* 0x800000ffe7e7b221 */ /* 0x000fe20000010100 */
[----:B------:R-:W-:Y:S01]  /*4710*/  LOP3.LUT R50, R50, 0xffff, RZ, 0xc0, !PT ;  /* 0x0000ffff32327812 */ /* 0x000fe200078ec0ff */
[----:B------:R-:W-:Y:S01]  /*4720*/  MUFU.EX2 R250, R53 ;  /* 0x0000003500fa7308 */ /* 0x000fe20000000800 */
[----:B------:R-:W-:Y:S01]  /*4730*/  ISETP.LE.U32.AND P1, PT, R51, UR4, PT ;  /* 0x0000000433007c0c */ /* 0x000fe2000bf23070 */
[----:B------:R-:W-:Y:S01]  /*4740*/  @!P5 FADD.FTZ R230, -R230, -RZ ;  /* 0x800000ffe6e6d221 */ /* 0x000fe20000010100 */
[----:B------:R-:W-:Y:S01]  /*4750*/  SHF.R.U32.HI R51, RZ, 0x10, R249 ;  /* 0x00000010ff337819 */ /* 0x000fe200000116f9 */
[--C-:B------:R-:W-:Y:S01]  /*4760*/  FFMA.FTZ R249, R52, c[0x0][0x23c], -R122.reuse ;  /* 0x00008f0034f97a23 */ /* 0x100fe2000001087a */
[----:B------:R-:W-:Y:S02]  /*4770*/  ISETP.LE.U32.AND P5, PT, R50, UR4, PT ;  /* 0x0000000432007c0c */ /* 0x000fe4000bfa3070 */
[----:B------:R-:W-:Y:S02]  /*4780*/  LOP3.LUT R52, R51, 0xff, RZ, 0xc0, !PT ;  /* 0x000000ff33347812 */ /* 0x000fe400078ec0ff */
[----:B------:R-:W-:Y:S01]  /*4790*/  LOP3.LUT R50, R36, 0xff, RZ, 0xc0, !PT ;  /* 0x000000ff24327812 */ /* 0x000fe200078ec0ff */
[----:B-1----:R-:W-:Y:S01]  /*47a0*/  @!P4 FADD.FTZ R233, -R233, -RZ ;  /* 0x800000ffe9e9c221 */ /* 0x002fe20000010100 */
[----:B------:R-:W-:Y:S01]  /*47b0*/  ISETP.LE.U32.AND P3, PT, R52, UR4, PT ;  /* 0x0000000434007c0c */ /* 0x000fe2000bf63070 */
[----:B------:R-:W1:Y:S01]  /*47c0*/  MUFU.EX2 R223, R223 ;  /* 0x000000df00df7308 */ /* 0x000e620000000800 */
[----:B------:R-:W-:Y:S01]  /*47d0*/  ISETP.LE.U32.AND P6, PT, R50, UR4, PT ;  /* 0x0000000432007c0c */ /* 0x000fe2000bfc3070 */
[----:B--2---:R-:W-:Y:S01]  /*47e0*/  FFMA.FTZ R46, R48, c[0x0][0x23c], -R122 ;  /* 0x00008f00302e7a23 */ /* 0x004fe2000001087a */
[----:B------:R-:W-:Y:S01]  /*47f0*/  SHF.R.U32.HI R50, RZ, 0x18, R36 ;  /* 0x00000018ff327819 */ /* 0x000fe20000011624 */
[----:B------:R-:W-:Y:S01]  /*4800*/  FFMA.FTZ R122, R65, c[0x0][0x23c], -R122 ;  /* 0x00008f00417a7a23 */ /* 0x000fe2000001087a */
[----:B------:R-:W-:Y:S01]  /*4810*/  SHF.R.U32.HI R39, RZ, 0x10, R38 ;  /* 0x00000010ff277819 */ /* 0x000fe20000011626 */
[----:B------:R-:W-:Y:S01]  /*4820*/  @!P1 FADD.FTZ R236, -R236, -RZ ;  /* 0x800000ffecec9221 */ /* 0x000fe20000010100 */
[----:B------:R-:W-:Y:S02]  /*4830*/  SHF.R.U32.HI R48, RZ, 0x18, R14 ;  /* 0x00000018ff307819 */ /* 0x000fe4000001160e */
[----:B------:R-:W-:Y:S01]  /*4840*/  ISETP.LE.U32.AND P4, PT, R50, UR4, PT ;  /* 0x0000000432007c0c */ /* 0x000fe2000bf83070 */
[----:B------:R-:W-:Y:S01]  /*4850*/  MUFU.EX2 R251, R54 ;  /* 0x0000003600fb7308 */ /* 0x000fe20000000800 */
[----:B------:R-:W-:Y:S01]  /*4860*/  LOP3.LUT R51, R36, 0xffff, RZ, 0xc0, !PT ;  /* 0x0000ffff24337812 */ /* 0x000fe200078ec0ff */
[----:B------:R-:W-:Y:S01]  /*4870*/  @!P3 FADD.FTZ R235, -R235, -RZ ;  /* 0x800000ffebebb221 */ /* 0x000fe20000010100 */
[----:B------:R-:W-:Y:S01]  /*4880*/  SHF.R.U32.HI R36, RZ, 0x10, R36 ;  /* 0x00000010ff247819 */ /* 0x000fe20000011624 */
[----:B------:R-:W-:Y:S01]  /*4890*/  @!P6 FADD.FTZ R237, -R237, -RZ ;  /* 0x800000ffedede221 */ /* 0x000fe20000010100 */
[----:B------:R-:W-:Y:S02]  /*48a0*/  LOP3.LUT R39, R39, 0xff, RZ, 0xc0, !PT ;  /* 0x000000ff27277812 */ /* 0x000fe400078ec0ff */
[----:B------:R-:W-:Y:S02]  /*48b0*/  LOP3.LUT R36, R36, 0xff, RZ, 0xc0, !PT ;  /* 0x000000ff24247812 */ /* 0x000fe400078ec0ff */
[----:B------:R-:W-:Y:S01]  /*48c0*/  ISETP.LE.U32.AND P6, PT, R39, UR4, PT ;  /* 0x0000000427007c0c */ /* 0x000fe2000bfc3070 */
[----:B------:R-:W2:Y:S01]  /*48d0*/  MUFU.EX2 R245, R46 ;  /* 0x0000002e00f57308 */ /* 0x000ea20000000800 */
[----:B------:R-:W-:Y:S01]  /*48e0*/  ISETP.LE.U32.AND P3, PT, R36, UR4, PT ;  /* 0x0000000424007c0c */ /* 0x000fe2000bf63070 */
[----:B------:R-:W-:Y:S01]  /*48f0*/  @!P4 FADD.FTZ R240, -R240, -RZ ;  /* 0x800000fff0f0c221 */ /* 0x000fe20000010100 */
[----:B------:R-:W-:Y:S02]  /*4900*/  LOP3.LUT R40, R40, 0xff, RZ, 0xc0, !PT ;  /* 0x000000ff28287812 */ /* 0x000fe400078ec0ff */
[----:B------:R-:W-:Y:S02]  /*4910*/  LOP3.LUT R36, R9, 0xff, RZ, 0xc0, !PT ;  /* 0x000000ff09247812 */ /* 0x000fe400078ec0ff */
[----:B------:R-:W-:Y:S02]  /*4920*/  LOP3.LUT R39, R37, 0xff, RZ, 0xc0, !PT ;  /* 0x000000ff25277812 */ /* 0x000fe400078ec0ff */
[----:B------:R-:W-:Y:S01]  /*4930*/  ISETP.LE.U32.AND P0, PT, R40, UR4, PT ;  /* 0x0000000428007c0c */ /* 0x000fe2000bf03070 */
[----:B------:R-:W3:Y:S01]  /*4940*/  MUFU.EX2 R247, R252 ;  /* 0x000000fc00f77308 */ /* 0x000ee20000000800 */
[----:B------:R-:W-:Y:S01]  /*4950*/  ISETP.LE.U32.AND P4, PT, R36, UR4, PT ;  /* 0x0000000424007c0c */ /* 0x000fe2000bf83070 */
[----:B----4-:R-:W-:Y:S01]  /*4960*/  @!P6 FADD.FTZ R243, -R243, -RZ ;  /* 0x800000fff3f3e221 */ /* 0x010fe20000010100 */
[----:B------:R-:W-:Y:S01]  /*4970*/  SHF.R.U32.HI R36, RZ, 0x8, R7 ;  /* 0x00000008ff247819 */ /* 0x000fe20000011607 */
[----:B------:R-:W-:Y:S01]  /*4980*/  @!P3 FADD.FTZ R239, -R239, -RZ ;  /* 0x800000ffefefb221 */ /* 0x000fe20000010100 */
[----:B------:R-:W-:Y:S02]  /*4990*/  LOP3.LUT R40, R38, 0xff, RZ, 0xc0, !PT ;  /* 0x000000ff26287812 */ /* 0x000fe400078ec0ff */
[----:B------:R-:W-:Y:S02]  /*49a0*/  LOP3.LUT R36, R36, 0xffff, RZ, 0xc0, !PT ;  /* 0x0000ffff24247812 */ /* 0x000fe400078ec0ff */
[----:B------:R-:W-:Y:S01]  /*49b0*/  SHF.R.U32.HI R38, RZ, 0x18, R38 ;  /* 0x00000018ff267819 */ /* 0x000fe20000011626 */
[----:B------:R-:W4:Y:S01]  /*49c0*/  MUFU.EX2 R246, R246 ;  /* 0x000000f600f67308 */ /* 0x000f220000000800 */
[----:B------:R-:W-:Y:S01]  /*49d0*/  ISETP.LE.U32.AND P6, PT, R36, UR4, PT ;  /* 0x0000000424007c0c */ /* 0x000fe2000bfc3070 */
[----:B-1----:R-:W-:Y:S01]  /*49e0*/  @!P0 FADD.FTZ R223, -R223, -RZ ;  /* 0x800000ffdfdf8221 */ /* 0x002fe20000010100 */
[----:B------:R-:W-:Y:S01]  /*49f0*/  LOP3.LUT R36, R37, 0xffff, RZ, 0xc0, !PT ;  /* 0x0000ffff25247812 */ /* 0x000fe200078ec0ff */
[----:B--2---:R-:W-:Y:S01]  /*4a00*/  @!P2 FADD.FTZ R245, -R245, -RZ ;  /* 0x800000fff5f5a221 */ /* 0x004fe20000010100 */
[----:B------:R-:W-:Y:S02]  /*4a10*/  ISETP.LE.U32.AND P3, PT, R38, UR4, PT ;  /* 0x0000000426007c0c */ /* 0x000fe4000bf63070 */
[----:B------:R-:W-:Y:S02]  /*4a20*/  ISETP.LE.U32.AND P0, PT, R11, UR4, PT ;  /* 0x000000040b007c0c */ /* 0x000fe4000bf03070 */
[----:B------:R-:W-:Y:S01]  /*4a30*/  SHF.R.U32.HI R36, RZ, 0x8, R36 ;  /* 0x00000008ff247819 */ /* 0x000fe20000011624 */
[----:B------:R-:W1:Y:S01]  /*4a40*/  MUFU.EX2 R248, R248 ;  /* 0x000000f800f87308 */ /* 0x000e620000000800 */
[--C-:B------:R-:W-:Y:S02]  /*4a50*/  SHF.R.U32.HI R38, RZ, 0x10, R37.reuse ;  /* 0x00000010ff267819 */ /* 0x100fe40000011625 */
[----:B------:R-:W-:Y:S01]  /*4a60*/  LOP3.LUT R36, R36, 0xffff, RZ, 0xc0, !PT ;  /* 0x0000ffff24247812 */ /* 0x000fe200078ec0ff */
[----:B---3--:R-:W-:Y:S01]  /*4a70*/  @!P4 FADD.FTZ R247, -R247, -RZ ;  /* 0x800000fff7f7c221 */ /* 0x008fe20000010100 */
[----:B------:R-:W-:Y:S02]  /*4a80*/  SHF.R.U32.HI R37, RZ, 0x18, R37 ;  /* 0x00000018ff257819 */ /* 0x000fe40000011625 */
[----:B------:R-:W-:Y:S01]  /*4a90*/  ISETP.LE.U32.AND P2, PT, R39, UR4, PT ;  /* 0x0000000427007c0c */ /* 0x000fe2000bf43070 */
[----:B------:R-:W-:Y:S01]  /*4aa0*/  @!P3 FADD.FTZ R244, -R244, -RZ ;  /* 0x800000fff4f4b221 */ /* 0x000fe20000010100 */
[----:B------:R-:W-:Y:S01]  /*4ab0*/  LOP3.LUT R38, R38, 0xff, RZ, 0xc0, !PT ;  /* 0x000000ff26267812 */ /* 0x000fe200078ec0ff */
[----:B------:R-:W2:Y:S01]  /*4ac0*/  MUFU.EX2 R249, R249 ;  /* 0x000000f900f97308 */ /* 0x000ea20000000800 */
[----:B------:R-:W-:Y:S02]  /*4ad0*/  ISETP.LE.U32.AND P4, PT, R36, UR4, PT ;  /* 0x0000000424007c0c */ /* 0x000fe4000bf83070 */
[----:B------:R-:W-:Y:S01]  /*4ae0*/  LOP3.LUT R36, R42, 0xffff, RZ, 0xc0, !PT ;  /* 0x0000ffff2a247812 */ /* 0x000fe200078ec0ff */
[----:B----4-:R-:W-:Y:S01]  /*4af0*/  @!P6 FADD.FTZ R246, -R246, -RZ ;  /* 0x800000fff6f6e221 */ /* 0x010fe20000010100 */
[----:B------:R-:W-:Y:S02]  /*4b00*/  ISETP.LE.U32.AND P6, PT, R38, UR4, PT ;  /* 0x0000000426007c0c */ /* 0x000fe4000bfc3070 */
[----:B------:R-:W-:Y:S02]  /*4b10*/  SHF.R.U32.HI R36, RZ, 0x8, R36 ;  /* 0x00000008ff247819 */ /* 0x000fe40000011624 */
[----:B------:R-:W-:Y:S01]  /*4b20*/  LOP3.LUT R38, R42, 0xff, RZ, 0xc0, !PT ;  /* 0x000000ff2a267812 */ /* 0x000fe200078ec0ff */
[----:B------:R-:W3:Y:S01]  /*4b30*/  MUFU.EX2 R234, R234 ;  /* 0x000000ea00ea7308 */ /* 0x000ee20000000800 */
[----:B------:R-:W-:Y:S02]  /*4b40*/  LOP3.LUT R36, R36, 0xffff, RZ, 0xc0, !PT ;  /* 0x0000ffff24247812 */ /* 0x000fe400078ec0ff */
[----:B------:R-:W-:Y:S01]  /*4b50*/  F2FP.RELU.BF16.PACK_AB R39, R214, R213 ;  /* 0x000000d5d627723e */ /* 0x000fe200000018ff */
[----:B-1----:R-:W-:Y:S01]  /*4b60*/  @!P0 FADD.FTZ R248, -R248, -RZ ;  /* 0x800000fff8f88221 */ /* 0x002fe20000010100 */
[----:B------:R-:W-:Y:S01]  /*4b70*/  ISETP.LE.U32.AND P0, PT, R37, UR4, PT ;  /* 0x0000000425007c0c */ /* 0x000fe2000bf03070 */
[----:B------:R-:W-:Y:S01]  /*4b80*/  @!P4 FADD.FTZ R250, -R250, -RZ ;  /* 0x800000fffafac221 */ /* 0x000fe20000010100 */
[----:B------:R-:W-:Y:S01]  /*4b90*/  SHF.R.U32.HI R37, RZ, 0x10, R42 ;  /* 0x00000010ff257819 */ /* 0x000fe2000001162a */
[----:B------:R-:W-:Y:S01]  /*4ba0*/  @!P6 FADD.FTZ R251, -R251, -RZ ;  /* 0x800000fffbfbe221 */ /* 0x000fe20000010100 */
[----:B------:R-:W-:Y:S01]  /*4bb0*/  ISETP.LE.U32.AND P4, PT, R36, UR4, PT ;  /* 0x0000000424007c0c */ /* 0x000fe2000bf83070 */
[----:B------:R-:W1:Y:S01]  /*4bc0*/  MUFU.EX2 R252, R55 ;  /* 0x0000003700fc7308 */ /* 0x000e620000000800 */
[----:B------:R-:W-:Y:S02]  /*4bd0*/  LOP3.LUT R37, R37, 0xff, RZ, 0xc0, !PT ;  /* 0x000000ff25257812 */ /* 0x000fe400078ec0ff */
[----:B------:R-:W-:Y:S01]  /*4be0*/  F2FP.RELU.BF16.PACK_AB R36, R202, R193 ;  /* 0x000000c1ca24723e */ /* 0x000fe200000018ff */
[----:B--2---:R-:W-:Y:S01]  /*4bf0*/  @!P2 FADD.FTZ R249, -R249, -RZ ;  /* 0x800000fff9f9a221 */ /* 0x004fe20000010100 */
[----:B------:R-:W-:Y:S02]  /*4c00*/  ISETP.LE.U32.AND P2, PT, R38, UR4, PT ;  /* 0x0000000426007c0c */ /* 0x000fe4000bf43070 */
[----:B------:R-:W-:Y:S01]  /*4c10*/  F2FP.RELU.BF16.PACK_AB R38, R204, R203 ;  /* 0x000000cbcc26723e */ /* 0x000fe200000018ff */
[----:B------:R-:W-:Y:S01]  /*4c20*/  STS [R175+0x10000], R36 ;  /* 0x01000024af007388 */ /* 0x000fe20000000800 */
[----:B------:R-:W-:Y:S01]  /*4c30*/  ISETP.LE.U32.AND P6, PT, R37, UR4, PT ;  /* 0x0000000425007c0c */ /* 0x000fe2000bfc3070 */
[----:B------:R-:W2:Y:S01]  /*4c40*/  MUFU.EX2 R122, R122 ;  /* 0x0000007a007a7308 */ /* 0x000ea20000000800 */
[----:B------:R-:W-:Y:S01]  /*4c50*/  F2FP.RELU.BF16.PACK_AB R37, R215, R216 ;  /* 0x000000d8d725723e */ /* 0x000fe200000018ff */
[----:B------:R4:W-:Y:S01]  /*4c60*/  STS [R175+0x10400], R38 ;  /* 0x01040026af007388 */ /* 0x0009e20000000800 */
[----:B------:R-:W-:Y:S01]  /*4c70*/  SHF.R.U32.HI R51, RZ, 0x8, R51 ;  /* 0x00000008ff337819 */ /* 0x000fe20000011633 */
[----:B---3--:R-:W-:Y:S01]  /*4c80*/  @!P5 FADD.FTZ R234, -R234, -RZ ;  /* 0x800000ffeaead221 */ /* 0x008fe20000010100 */
[----:B------:R-:W-:Y:S01]  /*4c90*/  SHF.R.U32.HI R44, RZ, 0x8, R44 ;  /* 0x00000008ff2c7819 */ /* 0x000fe2000001162c */
[----:B------:R3:W-:Y:S01]  /*4ca0*/  STS [R178+0x10000], R39 ;  /* 0x01000027b2007388 */ /* 0x0007e20000000800 */
[----:B------:R-:W-:Y:S01]  /*4cb0*/  LOP3.LUT R51, R51, 0xffff, RZ, 0xc0, !PT ;  /* 0x0000ffff33337812 */ /* 0x000fe200078ec0ff */
[----:B------:R-:W-:Y:S01]  /*4cc0*/  @!P2 FADD.FTZ R117, -R117, -RZ ;  /* 0x800000ff7575a221 */ /* 0x000fe20000010100 */
[----:B------:R-:W-:Y:S01]  /*4cd0*/  SHF.R.U32.HI R41, RZ, 0x8, R41 ;  /* 0x00000008ff297819 */ /* 0x000fe20000011629 */
[----:B------:R2:W-:Y:S01]  /*4ce0*/  STS [R178+0x10400], R37 ;  /* 0x01040025b2007388 */ /* 0x0005e20000000800 */
[----:B------:R-:W-:Y:S01]  /*4cf0*/  ISETP.LE.U32.AND P5, PT, R51, UR4, PT ;  /* 0x0000000433007c0c */ /* 0x000fe2000bfa3070 */
[----:B------:R-:W-:Y:S01]  /*4d00*/  @!P4 FADD.FTZ R118, -R118, -RZ ;  /* 0x800000ff7676c221 */ /* 0x000fe20000010100 */
[----:B------:R-:W-:Y:S01]  /*4d10*/  LOP3.LUT R44, R44, 0xffff, RZ, 0xc0, !PT ;  /* 0x0000ffff2c2c7812 */ /* 0x000fe200078ec0ff */
[----:B-1----:R-:W-:Y:S01]  /*4d20*/  @!P0 FADD.FTZ R252, -R252, -RZ ;  /* 0x800000fffcfc8221 */ /* 0x002fe20000010100 */
[----:B------:R-:W-:Y:S01]  /*4d30*/  ISETP.LE.U32.AND P0, PT, R47, UR4, PT ;  /* 0x000000042f007c0c */ /* 0x000fe2000bf03070 */
[----:B------:R-:W-:Y:S01]  /*4d40*/  @!P6 FADD.FTZ R119, -R119, -RZ ;  /* 0x800000ff7777e221 */ /* 0x000fe20000010100 */
[----:B------:R-:W-:Y:S01]  /*4d50*/  SHF.R.U32.HI R42, RZ, 0x18, R42 ;  /* 0x00000018ff2a7819 */ /* 0x000fe2000001162a */
[----:B------:R-:W1:Y:S01]  /*4d60*/  MUFU.EX2 R116, R4 ;  /* 0x0000000400747308 */ /* 0x000e620000000800 */
[----:B------:R-:W-:Y:S02]  /*4d70*/  ISETP.LE.U32.AND P1, PT, R40, UR4, PT ;  /* 0x0000000428007c0c */ /* 0x000fe4000bf23070 */
[----:B------:R-:W-:Y:S02]  /*4d80*/  LOP3.LUT R41, R41, 0xffff, RZ, 0xc0, !PT ;  /* 0x0000ffff29297812 */ /* 0x000fe400078ec0ff */
[----:B------:R-:W-:Y:S01]  /*4d90*/  ISETP.LE.U32.AND P2, PT, R44, UR4, PT ;  /* 0x000000042c007c0c */ /* 0x000fe2000bf43070 */
[----:B------:R-:W-:Y:S01]  /*4da0*/  @!P5 FADD.FTZ R238, -R238, -RZ ;  /* 0x800000ffeeeed221 */ /* 0x000fe20000010100 */
[----:B------:R-:W-:Y:S02]  /*4db0*/  ISETP.LE.U32.AND P4, PT, R42, UR4, PT ;  /* 0x000000042a007c0c */ /* 0x000fe4000bf83070 */
[----:B------:R-:W-:Y:S01]  /*4dc0*/  LOP3.LUT R43, R43, 0xff, RZ, 0xc0, !PT ;  /* 0x000000ff2b2b7812 */ /* 0x000fe200078ec0ff */
[----:B------:R-:W-:Y:S01]  /*4dd0*/  @!P0 FADD.FTZ R120, -R120, -RZ ;  /* 0x800000ff78788221 */ /* 0x000fe20000010100 */
[----:B------:R-:W-:Y:S02]  /*4de0*/  LEA R110, P0, R171, R110, 0x2 ;  /* 0x0000006eab6e7211 */ /* 0x000fe400078010ff */
[----:B------:R-:W-:Y:S01]  /*4df0*/  F2FP.RELU.BF16.PACK_AB R44, R206, R205 ;  /* 0x000000cdce2c723e */ /* 0x000fe200000018ff */
[----:B------:R-:W-:Y:S01]  /*4e00*/  @!P1 FADD.FTZ R241, -R241, -RZ ;  /* 0x800000fff1f19221 */ /* 0x000fe20000010100 */
[----:B------:R-:W-:Y:S02]  /*4e10*/  ISETP.LE.U32.AND P1, PT, R10, UR4, PT ;  /* 0x000000040a007c0c */ /* 0x000fe4000bf23070 */
[----:B------:R-:W-:Y:S01]  /*4e20*/  F2FP.RELU.BF16.PACK_AB R42, R208, R207 ;  /* 0x000000cfd02a723e */ /* 0x000fe200000018ff */
[----:B------:R1:W-:Y:S01]  /*4e30*/  STS [R175+0x12000], R44 ;  /* 0x0120002caf007388 */ /* 0x0003e20000000800 */
[----:B------:R-:W-:Y:S01]  /*4e40*/  LEA.HI.X.SX32 R111, R171, R111, 0x2, P0 ;  /* 0x0000006fab6f7211 */ /* 0x000fe200000f16ff */
[----:B--2---:R-:W-:Y:S01]  /*4e50*/  @!P2 FADD.FTZ R122, -R122, -RZ ;  /* 0x800000ff7a7aa221 */ /* 0x004fe20000010100 */
[----:B------:R-:W-:Y:S01]  /*4e60*/  ISETP.LE.U32.AND P5, PT, R41, UR4, PT ;  /* 0x0000000429007c0c */ /* 0x000fe2000bfa3070 */
[----:B------:R3:W-:Y:S01]  /*4e70*/  STS [R175+0x12400], R42 ;  /* 0x0124002aaf007388 */ /* 0x0007e20000000800 */
[----:B------:R-:W-:Y:S01]  /*4e80*/  ISETP.LE.U32.AND P6, PT, R43, UR4, PT ;  /* 0x000000042b007c0c */ /* 0x000fe2000bfc3070 */
[----:B------:R-:W-:Y:S01]  /*4e90*/  @!P4 FADD.FTZ R170, -R170, -RZ ;  /* 0x800000ffaaaac221 */ /* 0x000fe20000010100 */
[----:B------:R-:W-:Y:S01]  /*4ea0*/  F2FP.RELU.BF16.PACK_AB R43, R210, R209 ;  /* 0x000000d1d22b723e */ /* 0x000fe200000018ff */
[----:B------:R-:W2:Y:S01]  /*4eb0*/  LDG.E R109, [R110.64] ;  /* 0x000000066e6d7981 */ /* 0x000ea2000c1e1900 */
[----:B------:R-:W-:Y:S01]  /*4ec0*/  F2FP.RELU.BF16.PACK_AB R41, R212, R211 ;  /* 0x000000d3d429723e */ /* 0x000fe200000018ff */
[----:B------:R-:W-:Y:S01]  /*4ed0*/  @!P1 FADD.FTZ R121, -R121, -RZ ;  /* 0x800000ff79799221 */ /* 0x000fe20000010100 */
[----:B----4-:R-:W-:Y:S01]  /*4ee0*/  F2FP.RELU.BF16.PACK_AB R38, R218, R217 ;  /* 0x000000d9da26723e */ /* 0x010fe200000018ff */
[----:B------:R4:W-:Y:S01]  /*4ef0*/  STS [R178+0x12000], R43 ;  /* 0x0120002bb2007388 */ /* 0x0009e20000000800 */
[----:B------:R-:W-:Y:S02]  /*4f00*/  F2FP.RELU.BF16.PACK_AB R36, R220, R219 ;  /* 0x000000dbdc24723e */ /* 0x000fe400000018ff */
[----:B---3--:R-:W-:Y:S01]  /*4f10*/  F2FP.RELU.BF16.PACK_AB R39, R230, R229 ;  /* 0x000000e5e627723e */ /* 0x008fe200000018ff */
[----:B------:R3:W-:Y:S01]  /*4f20*/  STS [R178+0x12400], R41 ;  /* 0x01240029b2007388 */ /* 0x0007e20000000800 */
[----:B------:R-:W-:Y:S01]  /*4f30*/  F2FP.RELU.BF16.PACK_AB R37, R232, R231 ;  /* 0x000000e7e825723e */ /* 0x000fe200000018ff */
[----:B------:R-:W-:Y:S01]  /*4f40*/  @!P5 FADD.FTZ R242, -R242, -RZ ;  /* 0x800000fff2f2d221 */ /* 0x000fe20000010100 */
[----:B------:R-:W-:Y:S01]  /*4f50*/  F2FP.RELU.BF16.PACK_AB R40, R222, R221 ;  /* 0x000000ddde28723e */ /* 0x000fe200000018ff */
[----:B------:R1:W-:Y:S01]  /*4f60*/  STS [R177+0x10000], R38 ;  /* 0x01000026b1007388 */ /* 0x0003e20000000800 */
[----:B------:R-:W-:Y:S01]  /*4f70*/  SHF.R.U32.HI R46, RZ, 0x10, R18 ;  /* 0x00000010ff2e7819 */ /* 0x000fe20000011612 */
[----:B------:R-:W-:Y:S01]  /*4f80*/  @!P6 FADD.FTZ R115, -R115, -RZ ;  /* 0x800000ff7373e221 */ /* 0x000fe20000010100 */
[----:B------:R-:W-:Y:S01]  /*4f90*/  LOP3.LUT R49, R18, 0xff, RZ, 0xc0, !PT ;  /* 0x000000ff12317812 */ /* 0x000fe200078ec0ff */
[----:B------:R-:W-:Y:S01]  /*4fa0*/  STS [R177+0x10400], R36 ;  /* 0x01040024b1007388 */ /* 0x000fe20000000800 */
[----:B------:R-:W-:Y:S02]  /*4fb0*/  LOP3.LUT R46, R46, 0xff, RZ, 0xc0, !PT ;  /* 0x000000ff2e2e7812 */ /* 0x000fe400078ec0ff */
[----:B------:R-:W-:Y:S01]  /*4fc0*/  SHF.R.U32.HI R45, RZ, 0x8, R45 ;  /* 0x00000008ff2d7819 */ /* 0x000fe2000001162d */
[----:B------:R3:W-:Y:S01]  /*4fd0*/  STS [R184+0x10000], R39 ;  /* 0x01000027b8007388 */ /* 0x0007e20000000800 */
[----:B------:R-:W-:Y:S02]  /*4fe0*/  ISETP.LE.U32.AND P1, PT, R46, UR4, PT ;  /* 0x000000042e007c0c */ /* 0x000fe4000bf23070 */
[----:B------:R-:W-:Y:S01]  /*4ff0*/  F2FP.RELU.BF16.PACK_AB R46, R224, R223 ;  /* 0x000000dfe02e723e */ /* 0x000fe200000018ff */
[----:B------:R3:W-:Y:S01]  /*5000*/  STS [R184+0x10400], R37 ;  /* 0x01040025b8007388 */ /* 0x0007e20000000800 */
[----:B------:R-:W-:Y:S02]  /*5010*/  ISETP.LE.U32.AND P3, PT, R49, UR4, PT ;  /* 0x0000000431007c0c */ /* 0x000fe4000bf63070 */
[----:B------:R-:W-:Y:S01]  /*5020*/  LOP3.LUT R45, R45, 0xffff, RZ, 0xc0, !PT ;  /* 0x0000ffff2d2d7812 */ /* 0x000fe200078ec0ff */
[----:B------:R3:W-:Y:S01]  /*5030*/  STS [R177+0x12000], R40 ;  /* 0x01200028b1007388 */ /* 0x0007e20000000800 */
[----:B------:R-:W-:Y:S02]  /*5040*/  F2FP.RELU.BF16.PACK_AB R51, R226, R225 ;  /* 0x000000e1e233723e */ /* 0x000fe400000018ff */
[----:B------:R-:W-:Y:S01]  /*5050*/  F2FP.RELU.BF16.PACK_AB R49, R228, R227 ;  /* 0x000000e3e431723e */ /* 0x000fe200000018ff */
[----:B------:R-:W-:Y:S01]  /*5060*/  STS [R177+0x12400], R46 ;  /* 0x0124002eb1007388 */ /* 0x000fe20000000800 */
[----:B------:R-:W-:Y:S01]  /*5070*/  ISETP.LE.U32.AND P2, PT, R45, UR4, PT ;  /* 0x000000042d007c0c */ /* 0x000fe2000bf43070 */
[----:B------:R-:W-:Y:S01]  /*5080*/  @!P1 FADD.FTZ R113, -R113, -RZ ;  /* 0x800000ff71719221 */ /* 0x000fe20000010100 */
[----:B------:R-:W-:Y:S01]  /*5090*/  F2FP.RELU.BF16.PACK_AB R47, R234, R233 ;  /* 0x000000e9ea2f723e */ /* 0x000fe200000018ff */
[----:B------:R-:W-:Y:S01]  /*50a0*/  STS [R184+0x12000], R51 ;  /* 0x01200033b8007388 */ /* 0x000fe20000000800 */
[----:B------:R-:W-:Y:S01]  /*50b0*/  F2FP.RELU.BF16.PACK_AB R45, R236, R235 ;  /* 0x000000ebec2d723e */ /* 0x000fe200000018ff */
[----:B------:R-:W-:Y:S01]  /*50c0*/  @!P3 FADD.FTZ R123, -R123, -RZ ;  /* 0x800000ff7b7bb221 */ /* 0x000fe20000010100 */
[----:B-1----:R-:W-:Y:S01]  /*50d0*/  F2FP.RELU.BF16.PACK_AB R44, R246, R245 ;  /* 0x000000f5f62c723e */ /* 0x002fe200000018ff */
[----:B------:R-:W-:Y:S01]  /*50e0*/  STS [R184+0x12400], R49 ;  /* 0x01240031b8007388 */ /* 0x000fe20000000800 */
[----:B------:R-:W-:Y:S02]  /*50f0*/  F2FP.RELU.BF16.PACK_AB R42, R248, R247 ;  /* 0x000000f7f82a723e */ /* 0x000fe400000018ff */
[----:B----4-:R-:W-:Y:S01]  /*5100*/  F2FP.RELU.BF16.PACK_AB R43, R238, R237 ;  /* 0x000000edee2b723e */ /* 0x010fe200000018ff */
[----:B------:R-:W-:Y:S01]  /*5110*/  STS [R176+0x10000], R47 ;  /* 0x0100002fb0007388 */ /* 0x000fe20000000800 */
[----:B---3--:R-:W-:Y:S01]  /*5120*/  F2FP.RELU.BF16.PACK_AB R41, R240, R239 ;  /* 0x000000eff029723e */ /* 0x008fe200000018ff */
[----:B------:R-:W-:Y:S01]  /*5130*/  @!P2 FADD.FTZ R114, -R114, -RZ ;  /* 0x800000ff7272a221 */ /* 0x000fe20000010100 */
[----:B------:R-:W-:Y:S01]  /*5140*/  F2FP.RELU.BF16.PACK_AB R38, R244, R243 ;  /* 0x000000f3f426723e */ /* 0x000fe200000018ff */
[----:B------:R-:W-:Y:S01]  /*5150*/  STS [R176+0x10400], R45 ;  /* 0x0104002db0007388 */ /* 0x000fe20000000800 */
[----:B------:R-:W-:Y:S02]  /*5160*/  F2FP.RELU.BF16.PACK_AB R39, R250, R249 ;  /* 0x000000f9fa27723e */ /* 0x000fe400000018ff */
[----:B------:R-:W-:Y:S01]  /*5170*/  F2FP.RELU.BF16.PACK_AB R37, R252, R251 ;  /* 0x000000fbfc25723e */ /* 0x000fe200000018ff */
[----:B------:R-:W-:Y:S01]  /*5180*/  STS [R181+0x10000], R44 ;  /* 0x0100002cb5007388 */ /* 0x000fe20000000800 */
[----:B------:R-:W-:Y:S02]  /*5190*/  F2FP.RELU.BF16.PACK_AB R40, R242, R241 ;  /* 0x000000f1f228723e */ /* 0x000fe400000018ff */
[----:B------:R-:W-:Y:S01]  /*51a0*/  F2FP.RELU.BF16.PACK_AB R36, R122, R121 ;  /* 0x000000797a24723e */ /* 0x000fe200000018ff */
[----:B------:R-:W-:Y:S01]  /*51b0*/  STS [R181+0x10400], R42 ;  /* 0x0104002ab5007388 */ /* 0x000fe20000000800 */
[----:B------:R-:W-:Y:S02]  /*51c0*/  ISETP.LE.U32.AND P5, PT, R48, UR4, PT ;  /* 0x0000000430007c0c */ /* 0x000fe4000bfa3070 */
[----:B------:R-:W-:Y:S01]  /*51d0*/  LEA R200, P0, R186, R200, 0x2 ;  /* 0x000000c8bac87211 */ /* 0x000fe200078010ff */
[----:B------:R-:W-:Y:S01]  /*51e0*/  STS [R176+0x12000], R43 ;  /* 0x0120002bb0007388 */ /* 0x000fe20000000800 */
[----:B------:R-:W-:Y:S02]  /*51f0*/  FSETP.GE.FTZ.AND P1, PT, R214, RZ, PT ;  /* 0x000000ffd600720b */ /* 0x000fe40003f36000 */
[----:B------:R-:W-:Y:S01]  /*5200*/  LEA.HI.X.SX32 R201, R186, R201, 0x2, P0 ;  /* 0x000000c9bac97211 */ /* 0x000fe200000f16ff */
[----:B------:R-:W-:Y:S01]  /*5210*/  STS [R176+0x12400], R41 ;  /* 0x01240029b0007388 */ /* 0x000fe20000000800 */
[----:B------:R-:W-:Y:S02]  /*5220*/  FSETP.GE.FTZ.AND P0, PT, R217, RZ, PT ;  /* 0x000000ffd900720b */ /* 0x000fe40003f16000 */
[----:B------:R-:W-:Y:S01]  /*5230*/  FSETP.GE.FTZ.AND P3, PT, R202, RZ, PT ;  /* 0x000000ffca00720b */ /* 0x000fe20003f76000 */
[----:B------:R1:W-:Y:S01]  /*5240*/  STS [R181+0x12000], R40 ;  /* 0x01200028b5007388 */ /* 0x0003e20000000800 */
[----:B------:R-:W-:Y:S01]  /*5250*/  FSETP.GE.FTZ.AND P2, PT, R213, RZ, PT ;  /* 0x000000ffd500720b */ /* 0x000fe20003f56000 */
[----:B------:R-:W-:Y:S01]  /*5260*/  @!P5 FADD.FTZ R116, -R116, -RZ ;  /* 0x800000ff7474d221 */ /* 0x000fe20000010100 */
[----:B------:R-:W-:Y:S01]  /*5270*/  FSETP.GE.FTZ.AND P4, PT, R193, RZ, PT ;  /* 0x000000ffc100720b */ /* 0x000fe20003f96000 */
[----:B------:R3:W-:Y:S04]  /*5280*/  STS [R181+0x12400], R38 ;  /* 0x01240026b5007388 */ /* 0x0007e80000000800 */
[----:B------:R4:W-:Y:S04]  /*5290*/  STS [R180+0x10000], R39 ;  /* 0x01000027b4007388 */ /* 0x0009e80000000800 */
[----:B------:R4:W-:Y:S04]  /*52a0*/  STS [R180+0x10400], R37 ;  /* 0x01040025b4007388 */ /* 0x0009e80000000800 */
[----:B------:R4:W-:Y:S01]  /*52b0*/  STS [R179+0x10000], R36 ;  /* 0x01000024b3007388 */ /* 0x0009e20000000800 */
[----:B-1----:R-:W-:Y:S02]  /*52c0*/  F2FP.RELU.BF16.PACK_AB R40, R116, R115 ;  /* 0x000000737428723e */ /* 0x002fe400000018ff */
[----:B---3--:R-:W-:Y:S03]  /*52d0*/  F2FP.RELU.BF16.PACK_AB R38, R114, R123 ;  /* 0x0000007b7226723e */ /* 0x008fe600000018ff */
[----:B------:R-:W-:Y:S01]  /*52e0*/  STS [R179+0x10400], R40 ;  /* 0x01040028b3007388 */ /* 0x000fe20000000800 */
[----:B----4-:R-:W-:Y:S02]  /*52f0*/  F2FP.RELU.BF16.PACK_AB R39, R118, R117 ;  /* 0x000000757627723e */ /* 0x010fe400000018ff */
[----:B------:R-:W-:Y:S03]  /*5300*/  F2FP.RELU.BF16.PACK_AB R37, R170, R119 ;  /* 0x00000077aa25723e */ /* 0x000fe600000018ff */
[----:B------:R-:W-:Y:S01]  /*5310*/  STS [R180+0x12000], R39 ;  /* 0x01200027b4007388 */ /* 0x000fe20000000800 */
[----:B------:R-:W-:Y:S03]  /*5320*/  F2FP.RELU.BF16.PACK_AB R36, R120, R113 ;  /* 0x000000717824723e */ /* 0x000fe600000018ff */
[----:B------:R-:W-:Y:S04]  /*5330*/  STS [R180+0x12400], R37 ;  /* 0x01240025b4007388 */ /* 0x000fe80000000800 */
[----:B------:R-:W-:Y:S04]  /*5340*/  STS [R179+0x12000], R38 ;  /* 0x01200026b3007388 */ /* 0x000fe80000000800 */
[----:B------:R-:W-:Y:S04]  /*5350*/  STS [R179+0x12400], R36 ;  /* 0x01240024b3007388 */ /* 0x000fe80000000800 */
[----:B------:R-:W1:Y:S08]  /*5360*/  LDSM.16.M88.4 R64, [R2+0x4000] ;  /* 0x004000000240783b */ /* 0x000e700000000200 */
[----:B------:R-:W3:Y:S08]  /*5370*/  LDSM.16.M88.4 R60, [R2+0x5000] ;  /* 0x00500000023c783b */ /* 0x000ef00000000200 */
[----:B------:R-:W4:Y:S08]  /*5380*/  LDSM.16.M88.4 R100, [R0+0x4000] ;  /* 0x004000000064783b */ /* 0x000f300000000200 */
[----:B------:R-:W4:Y:S01]  /*5390*/  LDSM.16.M88.4 R104, [R0+0x5000] ;  /* 0x005000000068783b */ /* 0x000f220000000200 */
        /* <DEDUP_REMOVED lines=17> */
[C---:B------:R-:W-:Y:S08]  /*54b0*/  HMMA.16816.F32.BF16 R8, R104.reuse, R140, R8 ;  /* 0x0000008c6808723c */ /* 0x040ff00000041808 */
[-C--:B------:R-:W-:Y:S08]  /*54c0*/  HMMA.16816.F32.BF16 R12, R104, R142.reuse, R12 ;  /* 0x0000008e680c723c */ /* 0x080ff0000004180c */
[C---:B--2---:R-:W-:Y:S01]  /*54d0*/  FADD.FTZ R5, -R109.reuse, R5 ;  /* 0x000000056d057221 */ /* 0x044fe20000010100 */
[C---:B------:R-:W-:Y:S03]  /*54e0*/  HMMA.16816.F32.BF16 R16, R100.reuse, R142, R16 ;  /* 0x0000008e6410723c */ /* 0x040fe60000041810 */
[----:B------:R-:W-:Y:S01]  /*54f0*/  FADD.FTZ R4, -R109, R4 ;  /* 0x000000046d047221 */ /* 0x000fe20000010100 */
[----:B------:R-:W-:Y:S02]  /*5500*/  FSEL R5, R5, R109, P3 ;  /* 0x0000006d05057208 */ /* 0x000fe40001800000 */
[----:B------:R-:W-:Y:S02]  /*5510*/  FSETP.GE.FTZ.AND P3, PT, R229, RZ, PT ;  /* 0x000000ffe500720b */ /* 0x000fe40003f76000 */
[-C--:B------:R-:W-:Y:S01]  /*5520*/  HMMA.16816.F32.BF16 R20, R100, R144.reuse, R20 ;  /* 0x000000906414723c */ /* 0x080fe20000041814 */
[----:B------:R-:W-:Y:S03]  /*5530*/  FMUL.FTZ R202, R202, R5 ;  /* 0x00000005caca7220 */ /* 0x000fe60000410000 */
[-C--:B------:R-:W-:Y:S02]  /*5540*/  FSEL R4, R4, R109.reuse, P4 ;  /* 0x0000006d04047208 */ /* 0x080fe40002000000 */
[----:B------:R-:W-:Y:S02]  /*5550*/  FSETP.GE.FTZ.AND P4, PT, R218, RZ, PT ;  /* 0x000000ffda00720b */ /* 0x000fe40003f96000 */
[C---:B------:R-:W-:Y:S01]  /*5560*/  HMMA.16816.F32.BF16 R24, R104.reuse, R144, R24 ;  /* 0x000000906818723c */ /* 0x040fe20000041818 */
[----:B------:R-:W-:Y:S07]  /*5570*/  FMUL.FTZ R193, R193, R4 ;  /* 0x00000004c1c17220 */ /* 0x000fee0000410000 */
[C---:B------:R-:W-:Y:S01]  /*5580*/  FADD.FTZ R17, -R109.reuse, R17 ;  /* 0x000000116d117221 */ /* 0x040fe20000010100 */
[-C--:B------:R-:W-:Y:S03]  /*5590*/  HMMA.16816.F32.BF16 R28, R104, R146.reuse, R28 ;  /* 0x00000092681c723c */ /* 0x080fe6000004181c */
[----:B------:R-:W-:Y:S01]  /*55a0*/  FADD.FTZ R16, -R109, R16 ;  /* 0x000000106d107221 */ /* 0x000fe20000010100 */
[----:B------:R-:W-:Y:S02]  /*55b0*/  FSEL R17, R17, R109, P1 ;  /* 0x0000006d11117208 */ /* 0x000fe40000800000 */
[----:B------:R-:W-:Y:S01]  /*55c0*/  FSETP.GE.FTZ.AND P1, PT, R233, RZ, PT ;  /* 0x000000ffe900720b */ /* 0x000fe20003f36000 */
[C---:B------:R-:W-:Y:S01]  /*55d0*/  FADD.FTZ R20, -R109.reuse, R20 ;  /* 0x000000146d147221 */ /* 0x040fe20000010100 */
[C---:B------:R-:W-:Y:S01]  /*55e0*/  HMMA.16816.F32.BF16 R32, R100.reuse, R146, R32 ;  /* 0x000000926420723c */ /* 0x040fe20000041820 */
[----:B------:R-:W-:Y:S03]  /*55f0*/  FADD.FTZ R21, -R109, R21 ;  /* 0x000000156d157221 */ /* 0x000fe60000010100 */
[----:B------:R-:W-:Y:S01]  /*5600*/  FMUL.FTZ R214, R214, R17 ;  /* 0x00000011d6d67220 */ /* 0x000fe20000410000 */
[-C--:B------:R-:W-:Y:S02]  /*5610*/  FSEL R20, R20, R109.reuse, P0 ;  /* 0x0000006d14147208 */ /* 0x080fe40000000000 */
[----:B------:R-:W-:Y:S01]  /*5620*/  FSETP.GE.FTZ.AND P0, PT, R234, RZ, PT ;  /* 0x000000ffea00720b */ /* 0x000fe20003f16000 */
[-C--:B------:R-:W-:Y:S01]  /*5630*/  HMMA.16816.F32.BF16 R36, R100, R148.reuse, R36 ;  /* 0x000000946424723c */ /* 0x080fe20000041824 */
[-C--:B------:R-:W-:Y:S02]  /*5640*/  FSEL R16, R16, R109.reuse, P2 ;  /* 0x0000006d10107208 */ /* 0x080fe40001000000 */
[----:B------:R-:W-:Y:S01]  /*5650*/  FSETP.GE.FTZ.AND P2, PT, R230, RZ, PT ;  /* 0x000000ffe600720b */ /* 0x000fe20003f56000 */
[----:B------:R-:W-:Y:S01]  /*5660*/  FMUL.FTZ R217, R217, R20 ;  /* 0x00000014d9d97220 */ /* 0x000fe20000410000 */
[----:B------:R-:W-:Y:S01]  /*5670*/  FSEL R21, R21, R109, P4 ;  /* 0x0000006d15157208 */ /* 0x000fe20002000000 */
[----:B------:R-:W-:Y:S01]  /*5680*/  FMUL.FTZ R213, R213, R16 ;  /* 0x00000010d5d57220 */ /* 0x000fe20000410000 */
[----:B------:R-:W-:Y:S01]  /*5690*/  FSETP.GE.FTZ.AND P4, PT, R251, RZ, PT ;  /* 0x000000fffb00720b */ /* 0x000fe20003f96000 */
[C---:B------:R-:W-:Y:S04]  /*56a0*/  HMMA.16816.F32.BF16 R40, R104.reuse, R148, R40 ;  /* 0x000000946828723c */ /* 0x040fe80000041828 */
[----:B------:R-:W-:Y:S04]  /*56b0*/  FMUL.FTZ R218, R218, R21 ;  /* 0x00000015dada7220 */ /* 0x000fe80000410000 */
        /* <DEDUP_REMOVED lines=12> */
[----:B------:R-:W-:Y:S02]  /*5780*/  FSEL R36, R36, R109, P1 ;  /* 0x0000006d24247208 */ /* 0x000fe40000800000 */
        /* <DEDUP_REMOVED lines=8> */
[-C--:B------:R-:W-:Y:S01]  /*5810*/  HMMA.16816.F32.BF16 R60, R104, R154.reuse, R60 ;  /* 0x0000009a683c723c */ /* 0x080fe2000004183c */
[----:B------:R-:W2:Y:S02]  /*5820*/  LDG.E R106, [R110.64+0x20] ;  /* 0x000020066e6a7981 */ /* 0x000ea4000c1e1900 */
[C---:B------:R-:W-:Y:S01]  /*5830*/  FADD.FTZ R234, -R109.reuse, R49 ;  /* 0x000000316dea7221 */ /* 0x040fe20000010100 */
[-C--:B------:R-:W-:Y:S01]  /*5840*/  FSEL R48, R48, R109.reuse, P1 ;  /* 0x0000006d30307208 */ /* 0x080fe20000800000 */
[----:B------:R-:W3:Y:S01]  /*5850*/  LDG.E R107, [R110.64+0x100] ;  /* 0x000100066e6b7981 */ /* 0x000ee2000c1e1900 */
[----:B------:R-:W-:Y:S01]  /*5860*/  FSETP.GE.FTZ.AND P1, PT, R250, RZ, PT ;  /* 0x000000fffa00720b */ /* 0x000fe20003f36000 */
[C---:B------:R-:W-:Y:S01]  /*5870*/  FADD.FTZ R53, -R109.reuse, R53 ;  /* 0x000000356d357221 */ /* 0x040fe20000010100 */
[----:B------:R-:W-:Y:S01]  /*5880*/  HMMA.16816.F32.BF16 R64, R100, R154, R64 ;  /* 0x0000009a6440723c */ /* 0x000fe20000041840 */
[----:B------:R-:W-:Y:S01]  /*5890*/  FADD.FTZ R52, -R109, R52 ;  /* 0x000000346d347221 */ /* 0x000fe20000010100 */
[----:B------:R-:W4:Y:S02]  /*58a0*/  LDG.E R105, [R110.64+0x120] ;  /* 0x000120066e697981 */ /* 0x000f24000c1e1900 */
[----:B------:R-:W-:Y:S01]  /*58b0*/  FMUL.FTZ R48, R245, R48 ;  /* 0x00000030f5307220 */ /* 0x000fe20000410000 */
[-C--:B------:R-:W-:Y:S02]  /*58c0*/  FSEL R53, R53, R109.reuse, P1 ;  /* 0x0000006d35357208 */ /* 0x080fe40000800000 */
[----:B------:R-:W-:Y:S02]  /*58d0*/  FSETP.GE.FTZ.AND P1, PT, R121, RZ, PT ;  /* 0x000000ff7900720b */ /* 0x000fe40003f36000 */
[----:B------:R-:W-:Y:S02]  /*58e0*/  FSEL R49, R234, R109, P3 ;  /* 0x0000006dea317208 */ /* 0x000fe40001800000 */
[----:B------:R-:W-:Y:S01]  /*58f0*/  FSETP.GE.FTZ.AND P3, PT, R252, RZ, PT ;  /* 0x000000fffc00720b */ /* 0x000fe20003f76000 */
[----:B------:R-:W-:Y:S01]  /*5900*/  FMUL.FTZ R53, R250, R53 ;  /* 0x00000035fa357220 */ /* 0x000fe20000410000 */
[----:B------:R-:W-:Y:S01]  /*5910*/  FSEL R52, R52, R109, P2 ;  /* 0x0000006d34347208 */ /* 0x000fe20001000000 */
[----:B------:R-:W-:Y:S01]  /*5920*/  FMUL.FTZ R49, R246, R49 ;  /* 0x00000031f6317220 */ /* 0x000fe20000410000 */
[----:B------:R-:W-:Y:S03]  /*5930*/  FSETP.GE.FTZ.AND P2, PT, R115, RZ, PT ;  /* 0x000000ff7300720b */ /* 0x000fe60003f56000 */
[----:B------:R-:W-:Y:S06]  /*5940*/  FMUL.FTZ R52, R249, R52 ;  /* 0x00000034f9347220 */ /* 0x000fec0000410000 */
[C---:B------:R-:W-:Y:S05]  /*5950*/  FADD.FTZ R64, -R109.reuse, R64 ;  /* 0x000000406d407221 */ /* 0x040fea0000010100 */
[----:B------:R-:W-:Y:S01]  /*5960*/  FSEL R64, R64, R109, P1 ;  /* 0x0000006d40407208 */ /* 0x000fe20000800000 */
[----:B------:R-:W-:Y:S01]  /*5970*/  @P0 FADD.FTZ R109, -R109, R65 ;  /* 0x000000416d6d0221 */ /* 0x000fe20000010100 */
[----:B------:R-:W-:Y:S02]  /*5980*/  FSETP.GE.FTZ.AND P1, PT, R203, RZ, PT ;  /* 0x000000ffcb00720b */ /* 0x000fe40003f36000 */
[----:B------:R-:W-:Y:S01]  /*5990*/  FSETP.GE.FTZ.AND P0, PT, R204, RZ, PT ;  /* 0x000000ffcc00720b */ /* 0x000fe20003f16000 */
[----:B------:R-:W-:Y:S02]  /*59a0*/  FMUL.FTZ R64, R121, R64 ;  /* 0x0000004079407220 */ /* 0x000fe40000410000 */
[----:B------:R-:W-:Y:S02]  /*59b0*/  FMUL.FTZ R245, R122, R109 ;  /* 0x0000006d7af57220 */ /* 0x000fe40000410000 */
[C---:B--2---:R-:W-:Y:S02]  /*59c0*/  FADD.FTZ R65, -R106.reuse, R6 ;  /* 0x000000066a417221 */ /* 0x044fe40000010100 */
[C---:B------:R-:W-:Y:S02]  /*59d0*/  FADD.FTZ R233, -R106.reuse, R7 ;  /* 0x000000076ae97221 */ /* 0x040fe40000010100 */
[C---:B------:R-:W-:Y:S01]  /*59e0*/  FADD.FTZ R249, -R106.reuse, R19 ;  /* 0x000000136af97221 */ /* 0x040fe20000010100 */
[-C--:B------:R-:W-:Y:S01]  /*59f0*/  FSEL R234, R65, R106.reuse, P1 ;  /* 0x0000006a41ea7208 */ /* 0x080fe20000800000 */
[C---:B------:R-:W-:Y:S01]  /*5a00*/  FADD.FTZ R65, -R106.reuse, R18 ;  /* 0x000000126a417221 */ /* 0x040fe20000010100 */
        /* <DEDUP_REMOVED lines=17> */
[C---:B------:R-:W-:Y:S01]  /*5b20*/  FADD.FTZ R215, -R106.reuse, R35 ;  /* 0x000000236ad77221 */ /* 0x040fe20000010100 */
[----:B------:R-:W-:Y:S01]  /*5b30*/  FSETP.GE.FTZ.AND P1, PT, R231, RZ, PT ;  /* 0x000000ffe700720b */ /* 0x000fe20003f36000 */
[----:B------:R-:W-:Y:S01]  /*5b40*/  FADD.FTZ R51, -R106, R51 ;  /* 0x000000336a337221 */ /* 0x000fe20000010100 */
[----:B------:R-:W-:Y:S01]  /*5b50*/  FSETP.GE.FTZ.AND P0, PT, R232, RZ, PT ;  /* 0x000000ffe800720b */ /* 0x000fe20003f16000 */
[----:B------:R-:W-:Y:S01]  /*5b60*/  FMUL.FTZ R249, R220, R249 ;  /* 0x000000f9dcf97220 */ /* 0x000fe20000410000 */
[-C--:B------:R-:W-:Y:S01]  /*5b70*/  FSEL R220, R203, R106.reuse, P1 ;  /* 0x0000006acbdc7208 */ /* 0x080fe20000800000 */
[C---:B------:R-:W-:Y:S01]  /*5b80*/  FADD.FTZ R203, -R106.reuse, R38 ;  /* 0x000000266acb7221 */ /* 0x040fe20000010100 */
[----:B------:R-:W-:Y:S01]  /*5b90*/  FSETP.GE.FTZ.AND P1, PT, R235, RZ, PT ;  /* 0x000000ffeb00720b */ /* 0x000fe20003f36000 */
[----:B------:R-:W-:Y:S01]  /*5ba0*/  FADD.FTZ R55, -R106, R55 ;  /* 0x000000376a377221 */ /* 0x000fe20000010100 */
[----:B------:R-:W-:Y:S01]  /*5bb0*/  FSEL R215, R215, R106, P0 ;  /* 0x0000006ad7d77208 */ /* 0x000fe20000000000 */
[----:B------:R-:W-:Y:S01]  /*5bc0*/  FMUL.FTZ R216, R219, R216 ;  /* 0x000000d8dbd87220 */ /* 0x000fe20000410000 */
[----:B------:R-:W-:Y:S01]  /*5bd0*/  FSETP.GE.FTZ.AND P0, PT, R236, RZ, PT ;  /* 0x000000ffec00720b */ /* 0x000fe20003f16000 */
[C---:B------:R-:W-:Y:S01]  /*5be0*/  FADD.FTZ R219, -R106.reuse, R66 ;  /* 0x000000426adb7221 */ /* 0x040fe20000010100 */
[-C--:B------:R-:W-:Y:S01]  /*5bf0*/  FSEL R38, R203, R106.reuse, P1 ;  /* 0x0000006acb267208 */ /* 0x080fe20000800000 */
[----:B------:R-:W-:Y:S01]  /*5c00*/  FADD.FTZ R203, -R106, R50 ;  /* 0x000000326acb7221 */ /* 0x000fe20000010100 */
[-C--:B------:R-:W-:Y:S01]  /*5c10*/  FSEL R39, R39, R106.reuse, P0 ;  /* 0x0000006a27277208 */ /* 0x080fe20000000000 */
[----:B------:R-:W-:Y:S01]  /*5c20*/  FMUL.FTZ R215, R232, R215 ;  /* 0x000000d7e8d77220 */ /* 0x000fe20000410000 */
[----:B------:R-:W-:Y:S01]  /*5c30*/  FSETP.GE.FTZ.AND P1, PT, R247, RZ, PT ;  /* 0x000000fff700720b */ /* 0x000fe20003f36000 */
[C---:B---3--:R-:W-:Y:S01]  /*5c40*/  FADD.FTZ R246, -R107.reuse, R12 ;  /* 0x0000000c6bf67221 */ /* 0x048fe20000010100 */
[----:B------:R-:W-:Y:S01]  /*5c50*/  FSETP.GE.FTZ.AND P0, PT, R248, RZ, PT ;  /* 0x000000fff800720b */ /* 0x000fe20003f16000 */
[----:B------:R-:W-:Y:S01]  /*5c60*/  FADD.FTZ R250, -R107, R24 ;  /* 0x000000186bfa7221 */ /* 0x000fe20000010100 */
[-C--:B------:R-:W-:Y:S01]  /*5c70*/  FSEL R50, R203, R106.reuse, P1 ;  /* 0x0000006acb327208 */ /* 0x080fe20000800000 */
[----:B------:R-:W-:Y:S01]  /*5c80*/  FADD.FTZ R203, -R106, R54 ;  /* 0x000000366acb7221 */ /* 0x000fe20000010100 */
[-C--:B------:R-:W-:Y:S01]  /*5c90*/  FSEL R51, R51, R106.reuse, P0 ;  /* 0x0000006a33337208 */ /* 0x080fe20000000000 */
        /* <DEDUP_REMOVED lines=8> */
[----:B------:R-:W-:Y:S01]  /*5d20*/  FMUL.FTZ R39, R236, R39 ;  /* 0x00000027ec277220 */ /* 0x000fe20000410000 */
[----:B------:R-:W-:Y:S01]  /*5d30*/  FSEL R232, R219, R106, P2 ;  /* 0x0000006adbe87208 */ /* 0x000fe20001000000 */
[----:B------:R-:W-:Y:S01]  /*5d40*/  FMUL.FTZ R55, R252, R55 ;  /* 0x00000037fc377220 */ /* 0x000fe20000410000 */
[----:B------:R-:W-:Y:S01]  /*5d50*/  FSETP.GE.FTZ.AND P2, PT, R210, RZ, PT ;  /* 0x000000ffd200720b */ /* 0x000fe20003f56000 */
[----:B------:R-:W-:Y:S01]  /*5d60*/  FMUL.FTZ R54, R205, R54 ;  /* 0x00000036cd367220 */ /* 0x000fe20000410000 */
[----:B------:R-:W-:Y:S01]  /*5d70*/  FSETP.GE.FTZ.AND P0, PT, R222, RZ, PT ;  /* 0x000000ffde00720b */ /* 0x000fe20003f16000 */
[C---:B------:R-:W-:Y:S01]  /*5d80*/  FADD.FTZ R252, -R107.reuse, R25 ;  /* 0x000000196bfc7221 */ /* 0x040fe20000010100 */
[-C--:B------:R-:W-:Y:S01]  /*5d90*/  FSEL R205, R248, R107.reuse, P2 ;  /* 0x0000006bf8cd7208 */ /* 0x080fe20001000000 */
[----:B------:R-:W-:Y:S01]  /*5da0*/  FADD.FTZ R236, -R107, R9 ;  /* 0x000000096bec7221 */ /* 0x000fe20000010100 */
[----:B------:R-:W-:Y:S01]  /*5db0*/  FSETP.GE.FTZ.AND P3, PT, R209, RZ, PT ;  /* 0x000000ffd100720b */ /* 0x000fe20003f76000 */
[C---:B------:R-:W-:Y:S01]  /*5dc0*/  FADD.FTZ R40, -R107.reuse, R40 ;  /* 0x000000286b287221 */ /* 0x040fe20000010100 */
[----:B------:R-:W-:Y:S01]  /*5dd0*/  FSEL R219, R252, R107, P0 ;  /* 0x0000006bfcdb7208 */ /* 0x000fe20000000000 */
[----:B------:R-:W-:Y:S01]  /*5de0*/  FMUL.FTZ R205, R210, R205 ;  /* 0x000000cdd2cd7220 */ /* 0x000fe20000410000 */
[----:B------:R-:W-:Y:S01]  /*5df0*/  FSEL R246, R246, R107, P3 ;  /* 0x0000006bf6f67208 */ /* 0x000fe20001800000 */
[----:B------:R-:W-:Y:S01]  /*5e00*/  FADD.FTZ R210, -R107, R29 ;  /* 0x0000001d6bd27221 */ /* 0x000fe20000010100 */
[----:B------:R-:W-:Y:S01]  /*5e10*/  FSETP.GE.FTZ.AND P3, PT, R226, RZ, PT ;  /* 0x000000ffe200720b */ /* 0x000fe20003f76000 */
[----:B------:R-:W-:Y:S01]  /*5e20*/  FMUL.FTZ R219, R222, R219 ;  /* 0x000000dbdedb7220 */ /* 0x000fe20000410000 */
[----:B------:R-:W-:Y:S01]  /*5e30*/  FSEL R66, R203, R106, P4 ;  /* 0x0000006acb427208 */ /* 0x000fe20002000000 */
[----:B------:R-:W-:Y:S01]  /*5e40*/  @P1 FADD.FTZ R106, -R106, R67 ;  /* 0x000000436a6a1221 */ /* 0x000fe20000010100 */
[----:B------:R-:W-:Y:S01]  /*5e50*/  FSETP.GE.FTZ.AND P1, PT, R221, RZ, PT ;  /* 0x000000ffdd00720b */ /* 0x000fe20003f36000 */
[----:B------:R-:W-:Y:S01]  /*5e60*/  FADD.FTZ R222, -R107, R41 ;  /* 0x000000296bde7221 */ /* 0x000fe20000010100 */
[----:B------:R-:W-:Y:S01]  /*5e70*/  FSETP.GE.FTZ.AND P0, PT, R241, RZ, PT ;  /* 0x000000fff100720b */ /* 0x000fe20003f16000 */
[----:B------:R-:W-:Y:S01]  /*5e80*/  FMUL.FTZ R246, R209, R246 ;  /* 0x000000f6d1f67220 */ /* 0x000fe20000410000 */
[-C--:B------:R-:W-:Y:S01]  /*5e90*/  FSEL R41, R210, R107.reuse, P3 ;  /* 0x0000006bd2297208 */ /* 0x080fe20001800000 */
[C---:B------:R-:W-:Y:S01]  /*5ea0*/  FADD.FTZ R210, -R107.reuse, R45 ;  /* 0x0000002d6bd27221 */ /* 0x040fe20000010100 */
[----:B------:R-:W-:Y:S01]  /*5eb0*/  FSETP.GE.FTZ.AND P3, PT, R242, RZ, PT ;  /* 0x000000fff200720b */ /* 0x000fe20003f76000 */
[C---:B------:R-:W-:Y:S01]  /*5ec0*/  FADD.FTZ R56, -R107.reuse, R56 ;  /* 0x000000386b387221 */ /* 0x040fe20000010100 */
[----:B------:R-:W-:Y:S01]  /*5ed0*/  FSEL R250, R250, R107, P1 ;  /* 0x0000006bfafa7208 */ /* 0x000fe20000800000 */
[----:B------:R-:W-:Y:S01]  /*5ee0*/  FADD.FTZ R60, -R107, R60 ;  /* 0x0000003c6b3c7221 */ /* 0x000fe20000010100 */
[----:B------:R-:W-:Y:S01]  /*5ef0*/  FSETP.GE.FTZ.AND P1, PT, R238, RZ, PT ;  /* 0x000000ffee00720b */ /* 0x000fe20003f36000 */
[----:B------:R-:W-:Y:S01]  /*5f00*/  FMUL.FTZ R41, R226, R41 ;  /* 0x00000029e2297220 */ /* 0x000fe20000410000 */
[----:B------:R-:W-:Y:S01]  /*5f10*/  FSETP.GE.FTZ.AND P4, PT, R206, RZ, PT ;  /* 0x000000ffce00720b */ /* 0x000fe20003f96000 */
[----:B----4-:R-:W-:Y:S01]  /*5f20*/  FADD.FTZ R226, -R105, R14 ;  /* 0x0000000e69e27221 */ /* 0x010fe20000010100 */
[-C--:B------:R-:W-:Y:S01]  /*5f30*/  FSEL R44, R44, R107.reuse, P0 ;  /* 0x0000006b2c2c7208 */ /* 0x080fe20000000000 */
[----:B------:R-:W-:Y:S01]  /*5f40*/  FMUL.FTZ R250, R221, R250 ;  /* 0x000000faddfa7220 */ /* 0x000fe20000410000 */
[----:B------:R-:W-:Y:S01]  /*5f50*/  FSETP.GE.FTZ.AND P0, PT, R114, RZ, PT ;  /* 0x000000ff7200720b */ /* 0x000fe20003f16000 */
[----:B------:R-:W-:Y:S01]  /*5f60*/  FADD.FTZ R46, -R105, R46 ;  /* 0x0000002e692e7221 */ /* 0x000fe20000010100 */
[----:B------:R-:W-:Y:S01]  /*5f70*/  FSETP.GE.FTZ.AND P2, PT, R237, RZ, PT ;  /* 0x000000ffed00720b */ /* 0x000fe20003f56000 */
[----:B------:R-:W-:Y:S01]  /*5f80*/  FADD.FTZ R42, -R105, R42 ;  /* 0x0000002a692a7221 */ /* 0x000fe20000010100 */
[-C--:B------:R-:W-:Y:S01]  /*5f90*/  FSEL R45, R210, R107.reuse, P3 ;  /* 0x0000006bd22d7208 */ /* 0x080fe20001800000 */
[----:B------:R-:W-:Y:S01]  /*5fa0*/  FADD.FTZ R210, -R107, R57 ;  /* 0x000000396bd27221 */ /* 0x000fe20000010100 */
[----:B------:R-:W-:Y:S01]  /*5fb0*/  FSEL R209, R222, R107, P1 ;  /* 0x0000006bded17208 */ /* 0x000fe20000800000 */
[C---:B------:R-:W-:Y:S01]  /*5fc0*/  FADD.FTZ R222, -R105.reuse, R11 ;  /* 0x0000000b69de7221 */ /* 0x040fe20000010100 */
        /* <DEDUP_REMOVED lines=8> */
[----:B------:R-:W-:Y:S01]  /*6050*/  FSEL R57, R210, R107, P1 ;  /* 0x0000006bd2397208 */ /* 0x000fe20000800000 */
[----:B------:R-:W-:Y:S01]  /*6060*/  FADD.FTZ R210, -R105, R10 ;  /* 0x0000000a69d27221 */ /* 0x000fe20000010100 */
[----:B------:R-:W-:Y:S01]  /*6070*/  FSETP.GE.FTZ.AND P1, PT, R207, RZ, PT ;  /* 0x000000ffcf00720b */ /* 0x000fe20003f36000 */
[----:B------:R-:W-:Y:S01]  /*6080*/  FADD.FTZ R206, -R107, R28 ;  /* 0x0000001c6bce7221 */ /* 0x000fe20000010100 */
[----:B------:R-:W-:Y:S01]  /*6090*/  FSETP.GE.FTZ.AND P4, PT, R225, RZ, PT ;  /* 0x000000ffe100720b */ /* 0x000fe20003f96000 */
[----:B------:R-:W-:Y:S01]  /*60a0*/  FMUL.FTZ R209, R238, R209 ;  /* 0x000000d1eed17220 */ /* 0x000fe20000410000 */
[----:B------:R-:W-:Y:S01]  /*60b0*/  FSEL R56, R56, R107, P2 ;  /* 0x0000006b38387208 */ /* 0x000fe20001000000 */
[----:B------:R-:W-:Y:S01]  /*60c0*/  FADD.FTZ R238, -R105, R26 ;  /* 0x0000001a69ee7221 */ /* 0x000fe20000010100 */
[----:B------:R-:W-:Y:S01]  /*60d0*/  FSETP.GE.FTZ.AND P2, PT, R123, RZ, PT ;  /* 0x000000ff7b00720b */ /* 0x000fe20003f56000 */
[C---:B------:R-:W-:Y:S01]  /*60e0*/  FADD.FTZ R58, -R105.reuse, R58 ;  /* 0x0000003a693a7221 */ /* 0x040fe20000010100 */
[----:B------:R-:W-:Y:S01]  /*60f0*/  FSEL R210, R210, R105, P1 ;  /* 0x00000069d2d27208 */ /* 0x000fe20000800000 */
[----:B------:R-:W-:Y:S01]  /*6100*/  FADD.FTZ R62, -R105, R62 ;  /* 0x0000003e693e7221 */ /* 0x000fe20000010100 */
[----:B------:R-:W-:Y:S01]  /*6110*/  FSETP.GE.FTZ.AND P1, PT, R208, RZ, PT ;  /* 0x000000ffd000720b */ /* 0x000fe20003f36000 */
[----:B------:R-:W-:Y:S01]  /*6120*/  FMUL.FTZ R220, R231, R220 ;  /* 0x000000dce7dc7220 */ /* 0x000fe20000410000 */
[-C--:B------:R-:W-:Y:S01]  /*6130*/  FSEL R206, R206, R107.reuse, P4 ;  /* 0x0000006bcece7208 */ /* 0x080fe20002000000 */
[----:B------:R-:W-:Y:S01]  /*6140*/  FMUL.FTZ R210, R207, R210 ;  /* 0x000000d2cfd27220 */ /* 0x000fe20000410000 */
[----:B------:R-:W-:Y:S01]  /*6150*/  FSEL R60, R60, R107, P2 ;  /* 0x0000006b3c3c7208 */ /* 0x000fe20001000000 */
[----:B------:R-:W-:Y:S01]  /*6160*/  @P0 FADD.FTZ R107, -R107, R61 ;  /* 0x0000003d6b6b0221 */ /* 0x000fe20000010100 */
[----:B------:R-:W-:Y:S01]  /*6170*/  FSETP.GE.FTZ.AND P0, PT, R211, RZ, PT ;  /* 0x000000ffd300720b */ /* 0x000fe20003f16000 */
[----:B------:R-:W-:Y:S01]  /*6180*/  FMUL.FTZ R38, R235, R38 ;  /* 0x00000026eb267220 */ /* 0x000fe20000410000 */
[----:B------:R-:W-:Y:S01]  /*6190*/  FSETP.GE.FTZ.AND P2, PT, R212, RZ, PT ;  /* 0x000000ffd400720b */ /* 0x000fe20003f56000 */
[----:B------:R-:W-:Y:S01]  /*61a0*/  FMUL.FTZ R50, R247, R50 ;  /* 0x00000032f7327220 */ /* 0x000fe20000410000 */
[-C--:B------:R-:W-:Y:S01]  /*61b0*/  FSEL R207, R222, R105.reuse, P1 ;  /* 0x00000069decf7208 */ /* 0x080fe20000800000 */
[----:B------:R-:W-:Y:S01]  /*61c0*/  FADD.FTZ R222, -R105, R43 ;  /* 0x0000002b69de7221 */ /* 0x000fe20000010100 */
[----:B------:R-:W-:Y:S01]  /*61d0*/  FSEL R226, R226, R105, P0 ;  /* 0x00000069e2e27208 */ /* 0x000fe20000000000 */
[----:B------:R-:W-:Y:S01]  /*61e0*/  FMUL.FTZ R66, R251, R66 ;  /* 0x00000042fb427220 */ /* 0x000fe20000410000 */
        /* <DEDUP_REMOVED lines=15> */
[----:B------:R-:W-:Y:S01]  /*62e0*/  FMUL.FTZ R206, R225, R206 ;  /* 0x000000cee1ce7220 */ /* 0x000fe20000410000 */
[-C--:B------:R-:W-:Y:S01]  /*62f0*/  FSEL R238, R238, R105.reuse, P1 ;  /* 0x00000069eeee7208 */ /* 0x080fe20000800000 */
[----:B------:R-:W-:Y:S01]  /*6300*/  FMUL.FTZ R40, R237, R40 ;  /* 0x00000028ed287220 */ /* 0x000fe20000410000 */
[----:B------:R-:W-:Y:S01]  /*6310*/  FSETP.GE.FTZ.AND P1, PT, R240, RZ, PT ;  /* 0x000000fff000720b */ /* 0x000fe20003f36000 */
[----:B------:R-:W-:Y:S01]  /*6320*/  FMUL.FTZ R44, R241, R44 ;  /* 0x0000002cf12c7220 */ /* 0x000fe20000410000 */
[-C--:B------:R-:W-:Y:S01]  /*6330*/  FSEL R43, R212, R105.reuse, P3 ;  /* 0x00000069d42b7208 */ /* 0x080fe20001800000 */
[----:B------:R-:W-:Y:S01]  /*6340*/  FADD.FTZ R212, -R105, R47 ;  /* 0x0000002f69d47221 */ /* 0x000fe20000010100 */
[-C--:B------:R-:W-:Y:S01]  /*6350*/  FSEL R46, R46, R105.reuse, P0 ;  /* 0x000000692e2e7208 */ /* 0x080fe20000000000 */
[----:B------:R-:W-:Y:S01]  /*6360*/  FMUL.FTZ R238, R223, R238 ;  /* 0x000000eedfee7220 */ /* 0x000fe20000410000 */
[----:B------:R-:W-:Y:S01]  /*6370*/  FSETP.GE.FTZ.AND P0, PT, R244, RZ, PT ;  /* 0x000000fff400720b */ /* 0x000fe20003f16000 */
[----:B------:R-:W-:Y:S01]  /*6380*/  FMUL.FTZ R56, R117, R56 ;  /* 0x0000003875387220 */ /* 0x000fe20000410000 */
[----:B------:R-:W-:Y:S01]  /*6390*/  FSEL R223, R222, R105, P1 ;  /* 0x00000069dedf7208 */ /* 0x000fe20000800000 */
[----:B------:R-:W-:Y:S01]  /*63a0*/  FADD.FTZ R222, -R105, R59 ;  /* 0x0000003b69de7221 */ /* 0x000fe20000010100 */
[----:B------:R-:W-:Y:S01]  /*63b0*/  FSETP.GE.FTZ.AND P1, PT, R120, RZ, PT ;  /* 0x000000ff7800720b */ /* 0x000fe20003f36000 */
[----:B------:R-:W-:Y:S01]  /*63c0*/  FMUL.FTZ R57, R118, R57 ;  /* 0x0000003976397220 */ /* 0x000fe20000410000 */
[----:B------:R-:W-:Y:S01]  /*63d0*/  FSEL R47, R212, R105, P0 ;  /* 0x00000069d42f7208 */ /* 0x000fe20000000000 */
[----:B------:R-:W-:Y:S01]  /*63e0*/  FMUL.FTZ R60, R123, R60 ;  /* 0x0000003c7b3c7220 */ /* 0x000fe20000410000 */
[----:B------:R-:W-:Y:S01]  /*63f0*/  PLOP3.LUT P0, PT, PT, PT, UP2, 0x80, 0x0 ;  /* 0x000000000000781c */ /* 0x000fe20003f0f028 */
[----:B------:R-:W-:Y:S01]  /*6400*/  FMUL.FTZ R61, R114, R107 ;  /* 0x0000006b723d7220 */ /* 0x000fe20000410000 */
[----:B------:R-:W-:Y:S01]  /*6410*/  FSETP.GE.FTZ.AND P2, PT, R239, RZ, PT ;  /* 0x000000ffef00720b */ /* 0x000fe20003f56000 */
[----:B------:R-:W-:Y:S01]  /*6420*/  FMUL.FTZ R211, R224, R211 ;  /* 0x000000d3e0d37220 */ /* 0x000fe20000410000 */
[----:B------:R-:W-:Y:S01]  /*6430*/  FSETP.GE.FTZ.AND P4, PT, R119, RZ, PT ;  /* 0x000000ff7700720b */ /* 0x000fe20003f96000 */
[----:B------:R-:W-:Y:S01]  /*6440*/  FMUL.FTZ R208, R227, R208 ;  /* 0x000000d0e3d07220 */ /* 0x000fe20000410000 */
[----:B------:R-:W-:Y:S01]  /*6450*/  FSEL R42, R42, R105, P2 ;  /* 0x000000692a2a7208 */ /* 0x000fe20001000000 */
[----:B------:R-:W-:Y:S01]  /*6460*/  FMUL.FTZ R43, R228, R43 ;  /* 0x0000002be42b7220 */ /* 0x000fe20000410000 */
[----:B------:R-:W-:Y:S01]  /*6470*/  FSETP.GE.FTZ.AND P3, PT, R170, RZ, PT ;  /* 0x000000ffaa00720b */ /* 0x000fe20003f76000 */
[----:B------:R-:W-:Y:S01]  /*6480*/  FMUL.FTZ R223, R240, R223 ;  /* 0x000000dff0df7220 */ /* 0x000fe20000410000 */
[----:B------:R-:W-:Y:S01]  /*6490*/  FSETP.GE.FTZ.AND P2, PT, R113, RZ, PT ;  /* 0x000000ff7100720b */ /* 0x000fe20003f56000 */
[----:B------:R-:W-:Y:S01]  /*64a0*/  FMUL.FTZ R42, R239, R42 ;  /* 0x0000002aef2a7220 */ /* 0x000fe20000410000 */
[-C--:B------:R-:W-:Y:S01]  /*64b0*/  FSEL R58, R58, R105.reuse, P4 ;  /* 0x000000693a3a7208 */ /* 0x080fe20002000000 */
[----:B------:R-:W-:Y:S01]  /*64c0*/  FMUL.FTZ R46, R243, R46 ;  /* 0x0000002ef32e7220 */ /* 0x000fe20000410000 */
[----:B------:R-:W-:Y:S01]  /*64d0*/  FSEL R59, R222, R105, P3 ;  /* 0x00000069de3b7208 */ /* 0x000fe20001800000 */
[----:B------:R-:W-:Y:S01]  /*64e0*/  FMUL.FTZ R47, R244, R47 ;  /* 0x0000002ff42f7220 */ /* 0x000fe20000410000 */
        /* <DEDUP_REMOVED lines=15> */
[----:B------:R-:W-:Y:S02]  /*65e0*/  IADD3 R192, R192, UR22, RZ ;  /* 0x00000016c0c07c10 */ /* 0x000fe4000fffe0ff */
[C---:B------:R-:W-:Y:S02]  /*65f0*/  LEA R8, P1, R7.reuse, R198, 0x7 ;  /* 0x000000c607087211 */ /* 0x040fe400078238ff */
[----:B------:R-:W-:Y:S01]  /*6600*/  IADD3 R160, R160, UR22, RZ ;  /* 0x00000016a0a07c10 */ /* 0x000fe2000fffe0ff */
[----:B------:R-:W-:Y:S01]  /*6610*/  @!PT LDS RZ, [RZ] ;  /* 0x00000000fffff984 */ /* 0x000fe20000000800 */
[----:B------:R-:W-:Y:S01]  /*6620*/  @!PT LDS RZ, [RZ] ;  /* 0x00000000fffff984 */ /* 0x000fe20000000800 */
[----:B------:R-:W-:Y:S01]  /*6630*/  @!PT LDS RZ, [RZ] ;  /* 0x00000000fffff984 */ /* 0x000fe20000000800 */
[----:B------:R1:W-:Y:S01]  /*6640*/  LDGSTS.E.BYPASS.LTC128B.128 [R192], [R198.64] ;  /* 0x00000000c6c07fae */ /* 0x0003e2000b901d46 */
[----:B------:R-:W-:Y:S05]  /*6650*/  LEA.HI.X R9, R7, R199, R5, 0x7, P1 ;  /* 0x000000c707097211 */ /* 0x000fea00008f3c05 */
[----:B------:R1:W-:Y:S04]  /*6660*/  LDGSTS.E.BYPASS.LTC128B.128 [R192+0x1000], [R8.64] ;  /* 0x0100000008c07fae */ /* 0x0003e8000b901d46 */
[----:B------:R-:W0:Y:S02]  /*6670*/  LDGDEPBAR ;  /* 0x00000000000079af */ /* 0x000e240000000000 */
.L_x_234:
[----:B------:R-:W-:Y:S02]  /*6680*/  F2FP.BF16.PACK_AB R202, R202, R193 ;  /* 0x000000c1caca723e */ /* 0x000fe400000010ff */
        /* <DEDUP_REMOVED lines=36> */
[----:B------:R-:W-:Y:S01]  /*68d0*/  F2FP.BF16.PACK_AB R55, R55, R66 ;  /* 0x000000423737723e */ /* 0x000fe200000010ff */
[----:B------:R-:W-:Y:S01]  /*68e0*/  IMAD.SHL.U32 R52, R168, 0x2, RZ ;  /* 0x00000002a8347824 */ /* 0x000fe200078e00ff */
        /* <DEDUP_REMOVED lines=99> */
.L_x_235:
[----:B------:R-:W-:Y:S01]  /*6f20*/  LDSM.16.M88.4 R16, [R164] ;  /* 0x00000000a410783b */ /* 0x000fe20000000200 */
[----:B------:R-:W-:Y:S01]  /*6f30*/  @P0 IADD3 R54, R171, -0x80, RZ ;  /* 0xffffff80ab360810 */ /* 0x000fe20007ffe0ff */
[----:B------:R-:W-:Y:S02]  /*6f40*/  @UP2 UIADD3 UR26, UP0, UR8, -0x200, URZ ;  /* 0xfffffe00081a2890 */ /* 0x000fe4000ff1e03f */
[----:B------:R-:W2:Y:S01]  /*6f50*/  LDSM.16.MT88.4 R20, [R52+0x6000] ;  /* 0x006000003414783b */ /* 0x000ea20000004200 */
[----:B------:R-:W-:Y:S01]  /*6f60*/  UISETP.GT.AND UP1, UPT, UR5, UR28, UPT ;  /* 0x0000001c0500728c */ /* 0x000fe2000bf24270 */
[----:B------:R-:W-:Y:S01]  /*6f70*/  @P0 IMAD.WIDE R54, R54, R185, UR8 ;  /* 0x0000000836360e25 */ /* 0x000fe2000f8e02b9 */
[----:B------:R-:W-:Y:S01]  /*6f80*/  @UP2 UIADD3.X UR22, UR9, -0x1, URZ, UP0, !UPT ;  /* 0xffffffff09162890 */ /* 0x000fe200087fe43f */
[----:B------:R-:W3:Y:S01]  /*6f90*/  LDSM.16.M88.4 R12, [R164+0x2000] ;  /* 0x00200000a40c783b */ /* 0x000ee20000000200 */
[----:B------:R-:W-:Y:S03]  /*6fa0*/  @UP2 UMOV UR8, UR26 ;  /* 0x0000001a00082c82 */ /* 0x000fe60008000000 */
[----:B------:R-:W-:Y:S02]  /*6fb0*/  LDSM.16.M88.4 R24, [R163] ;  /* 0x00000000a318783b */ /* 0x000fe40000000200 */
[----:B------:R-:W-:Y:S02]  /*6fc0*/  @UP2 UMOV UR9, UR22 ;  /* 0x0000001600092c82 */ /* 0x000fe40008000000 */
[----:B------:R-:W4:Y:S01]  /*6fd0*/  LDSM.16.MT88.4 R28, [R52+0x6400] ;  /* 0x00640000341c783b */ /* 0x000f220000004200 */
[----:B------:R-:W-:Y:S02]  /*6fe0*/  ULOP3.LUT UR22, UR5, 0x1, URZ, 0xc0, !UPT ;  /* 0x0000000105167892 */ /* 0x000fe4000f8ec03f */
[----:B------:R-:W-:Y:S01]  /*6ff0*/  UIADD3 UR5, UR5, -0x1, URZ ;  /* 0xffffffff05057890 */ /* 0x000fe2000fffe03f */
[----:B------:R-:W1:Y:S01]  /*7000*/  LDSM.16.M88.4 R32, [R158] ;  /* 0x000000009e20783b */ /* 0x000e620000000200 */
[----:B------:R-:W-:Y:S03]  /*7010*/  UISETP.NE.U32.AND UP0, UPT, UR22, 0x1, UPT ;  /* 0x000000011600788c */ /* 0x000fe6000bf05070 */
[----:B------:R-:W-:Y:S04]  /*7020*/  LDSM.16.M88.4 R36, [R162] ;  /* 0x00000000a224783b */ /* 0x000fe80000000200 */
[----:B------:R-:W1:Y:S04]  /*7030*/  LDSM.16.MT88.4 R40, [R52+0x6800] ;  /* 0x006800003428783b */ /* 0x000e680000004200 */
[----:B------:R-:W1:Y:S04]  /*7040*/  LDSM.16.M88.4 R44, [R162+0x2000] ;  /* 0x00200000a22c783b */ /* 0x000e680000000200 */
[----:B------:R-:W-:Y:S04]  /*7050*/  LDSM.16.MT88.4 R48, [R52+0x6c00] ;  /* 0x006c00003430783b */ /* 0x000fe80000004200 */
[----:B------:R1:W5:Y:S01]  /*7060*/  @P0 LDG.E R191, [R54.64] ;  /* 0x0000000636bf0981 */ /* 0x000362000c1e1900 */
[-C--:B--2---:R-:W-:Y:S03]  /*7070*/  HMMA.16816.F32.BF16 R4, R16, R20.reuse, RZ ;  /* 0x000000141004723c */ /* 0x084fe600000418ff */
[----:B------:R2:W5:Y:S04]  /*7080*/  @P0 LDG.E R190, [R54.64+0x20] ;  /* 0x0000200636be0981 */ /* 0x000568000c1e1900 */
[----:B------:R2:W5:Y:S01]  /*7090*/  @P0 LDG.E R189, [R54.64+0x100] ;  /* 0x0001000636bd0981 */ /* 0x000562000c1e1900 */
[C---:B-1-3--:R-:W-:Y:S03]  /*70a0*/  HMMA.16816.F32.BF16 R8, R12.reuse, R20, RZ ;  /* 0x000000140c08723c */ /* 0x04afe600000418ff */
[----:B------:R2:W5:Y:S05]  /*70b0*/  @P0 LDG.E R188, [R54.64+0x120] ;  /* 0x0001200636bc0981 */ /* 0x00056a000c1e1900 */
[-C--:B------:R-:W-:Y:S08]  /*70c0*/  HMMA.16816.F32.BF16 R12, R12, R22.reuse, RZ ;  /* 0x000000160c0c723c */ /* 0x080ff000000418ff */
[----:B------:R-:W-:Y:S01]  /*70d0*/  HMMA.16816.F32.BF16 R16, R16, R22, RZ ;  /* 0x000000161010723c */ /* 0x000fe200000418ff */
[----:B------:R-:W1:Y:S07]  /*70e0*/  LDSM.16.M88.4 R20, [R157] ;  /* 0x000000009d14783b */ /* 0x000e6e0000000200 */
[-C--:B----4-:R-:W-:Y:S08]  /*70f0*/  HMMA.16816.F32.BF16 R4, R24, R28.reuse, R4 ;  /* 0x0000001c1804723c */ /* 0x090ff00000041804 */
        /* <DEDUP_REMOVED lines=9> */
[----:B------:R-:W2:Y:S07]  /*7190*/  LDSM.16.M88.4 R44, [R164+0x6000] ;  /* 0x00600000a42c783b */ /* 0x000eae0000000200 */
[----:B------:R-:W-:Y:S01]  /*71a0*/  HMMA.16816.F32.BF16 R16, R36, R42, R16 ;  /* 0x0000002a2410723c */ /* 0x000fe20000041810 */
[----:B------:R-:W-:Y:S04]  /*71b0*/  LDSM.16.M88.4 R36, [R156] ;  /* 0x000000009c24783b */ /* 0x000fe80000000200 */
[----:B------:R-:W2:Y:S03]  /*71c0*/  LDSM.16.MT88.4 R40, [R52+0x7400] ;  /* 0x007400003428783b */ /* 0x000ea60000004200 */
        /* <DEDUP_REMOVED lines=8> */
[C---:B--2---:R-:W-:Y:S08]  /*7250*/  HMMA.16816.F32.BF16 R8, R44.reuse, R28, R8 ;  /* 0x0000001c2c08723c */ /* 0x044ff00000041808 */
[-C--:B------:R-:W-:Y:S01]  /*7260*/  HMMA.16816.F32.BF16 R12, R44, R30.reuse, R12 ;  /* 0x0000001e2c0c723c */ /* 0x080fe2000004180c */
[----:B------:R-:W2:Y:S07]  /*7270*/  LDSM.16.M88.4 R44, [R162+0x6000] ;  /* 0x00600000a22c783b */ /* 0x000eae0000000200 */
[----:B------:R-:W-:Y:S01]  /*7280*/  HMMA.16816.F32.BF16 R16, R24, R30, R16 ;  /* 0x0000001e1810723c */ /* 0x000fe20000041810 */
[----:B------:R-:W-:Y:S04]  /*7290*/  LDSM.16.MT88.4 R28, [R52+0x7c00] ;  /* 0x007c0000341c783b */ /* 0x000fe80000004200 */
[----:B------:R-:W4:Y:S03]  /*72a0*/  LDSM.16.M88.4 R24, [R157+0x4000] ;  /* 0x004000009d18783b */ /* 0x000f260000000200 */
[-C--:B------:R-:W-:Y:S08]  /*72b0*/  HMMA.16816.F32.BF16 R4, R36, R40.reuse, R4 ;  /* 0x000000282404723c */ /* 0x080ff00000041804 */
[C---:B-1----:R-:W-:Y:S08]  /*72c0*/  HMMA.16816.F32.BF16 R8, R32.reuse, R40, R8 ;  /* 0x000000282008723c */ /* 0x042ff00000041808 */
[-C--:B------:R-:W-:Y:S01]  /*72d0*/  HMMA.16816.F32.BF16 R12, R32, R42.reuse, R12 ;  /* 0x0000002a200c723c */ /* 0x080fe2000004180c */
[----:B------:R-:W1:Y:S07]  /*72e0*/  LDSM.16.M88.4 R32, [R157+0x6000] ;  /* 0x006000009d20783b */ /* 0x000e6e0000000200 */
[----:B------:R-:W-:Y:S07]  /*72f0*/  HMMA.16816.F32.BF16 R16, R36, R42, R16 ;  /* 0x0000002a2410723c */ /* 0x000fee0000041810 */
[----:B------:R-:W-:Y:S01]  /*7300*/  IMAD.U32 R37, RZ, RZ, UR40 ;  /* 0x00000028ff257e24 */ /* 0x000fe2000f8e00ff */
[-C--:B---3--:R-:W-:Y:S08]  /*7310*/  HMMA.16816.F32.BF16 R4, R20, R48.reuse, R4 ;  /* 0x000000301404723c */ /* 0x088ff00000041804 */
[C---:B--2---:R-:W-:Y:S08]  /*7320*/  HMMA.16816.F32.BF16 R8, R44.reuse, R48, R8 ;  /* 0x000000302c08723c */ /* 0x044ff00000041808 */
[-C--:B------:R-:W-:Y:S08]  /*7330*/  HMMA.16816.F32.BF16 R12, R44, R50.reuse, R12 ;  /* 0x000000322c0c723c */ /* 0x080ff0000004180c */
[----:B------:R-:W-:Y:S07]  /*7340*/  HMMA.16816.F32.BF16 R16, R20, R50, R16 ;  /* 0x000000321410723c */ /* 0x000fee0000041810 */
[----:B------:R-:W-:Y:S01]  /*7350*/  IMAD.U32 R21, RZ, RZ, UR43 ;  /* 0x0000002bff157e24 */ /* 0x000fe2000f8e00ff */
[-C--:B----4-:R-:W-:Y:S01]  /*7360*/  HMMA.16816.F32.BF16 R4, R24, R28.reuse, R4 ;  /* 0x0000001c1804723c */ /* 0x090fe20000041804 */
[----:B------:R-:W-:Y:S07]  /*7370*/  IMAD.U32 R23, RZ, RZ, UR42 ;  /* 0x0000002aff177e24 */ /* 0x000fee000f8e00ff */
[C---:B-1----:R-:W-:Y:S07]  /*7380*/  HMMA.16816.F32.BF16 R8, R32.reuse, R28, R8 ;  /* 0x0000001c2008723c */ /* 0x042fee0000041808 */
[-C--:B------:R-:W-:Y:S01]  /*7390*/  LEA R28, P2, R21, R200.reuse, 0x2 ;  /* 0x000000c8151c7211 */ /* 0x080fe200078410ff */
[-C--:B------:R-:W-:Y:S01]  /*73a0*/  HMMA.16816.F32.BF16 R12, R32, R30.reuse, R12 ;  /* 0x0000001e200c723c */ /* 0x080fe2000004180c */
[----:B------:R-:W-:Y:S03]  /*73b0*/  IMAD.U32 R29, RZ, RZ, UR41 ;  /* 0x00000029ff1d7e24 */ /* 0x000fe6000f8e00ff */
[----:B------:R-:W-:Y:S03]  /*73c0*/  IMAD.U32 R21, RZ, RZ, UR41 ;  /* 0x00000029ff157e24 */ /* 0x000fe6000f8e00ff */
[----:B------:R-:W-:Y:S01]  /*73d0*/  IMAD.U32 R33, RZ, RZ, UR42 ;  /* 0x0000002aff217e24 */ /* 0x000fe2000f8e00ff */
[----:B------:R-:W-:Y:S01]  /*73e0*/  HMMA.16816.F32.BF16 R16, R24, R30, R16 ;  /* 0x0000001e1810723c */ /* 0x000fe20000041810 */
[----:B------:R-:W-:Y:S01]  /*73f0*/  IMAD.U32 R35, RZ, RZ, UR43 ;  /* 0x0000002bff237e24 */ /* 0x000fe2000f8e00ff */
[----:B------:R-:W-:Y:S02]  /*7400*/  RED.E.ADD.F32.FTZ.RN.STRONG.GPU [R200.64], R4 ;  /* 0x00000004c800798e */ /* 0x000fe4000c10e786 */
[-C--:B------:R-:W-:Y:S02]  /*7410*/  LEA R22, P1, R33, R200.reuse, 0x2 ;  /* 0x000000c821167211 */ /* 0x080fe400078210ff */
[-C--:B------:R-:W-:Y:S01]  /*7420*/  LEA R32, P0, R29, R200.reuse, 0x2 ;  /* 0x000000c81d207211 */ /* 0x080fe200078010ff */
[----:B------:R-:W-:Y:S01]  /*7430*/  IMAD.U32 R25, RZ, RZ, UR40 ;  /* 0x00000028ff197e24 */ /* 0x000fe2000f8e00ff */
[-C--:B------:R-:W-:Y:S01]  /*7440*/  LEA.HI.X.SX32 R29, R35, R201.reuse, 0x2, P2 ;  /* 0x000000c9231d7211 */ /* 0x080fe200010f16ff */
[----:B------:R-:W-:Y:S03]  /*7450*/  IMAD.U32 R35, RZ, RZ, UR39 ;  /* 0x00000027ff237e24 */ /* 0x000fe6000f8e00ff */
[-C--:B------:R-:W-:Y:S01]  /*7460*/  LEA.HI.X.SX32 R23, R23, R201.reuse, 0x2, P1 ;  /* 0x000000c917177211 */ /* 0x080fe200008f16ff */
[----:B------:R1:W-:Y:S01]  /*7470*/  RED.E.ADD.F32.FTZ.RN.STRONG.GPU [R28.64], R5 ;  /* 0x000000051c00798e */ /* 0x0003e2000c10e786 */
[----:B------:R-:W-:Y:S01]  /*7480*/  IMAD.U32 R27, RZ, RZ, UR38 ;  /* 0x00000026ff1b7e24 */ /* 0x000fe2000f8e00ff */
[-C--:B------:R-:W-:Y:S01]  /*7490*/  LEA.HI.X.SX32 R33, R21, R201.reuse, 0x2, P0 ;  /* 0x000000c915217211 */ /* 0x080fe200000f16ff */
[----:B------:R-:W-:Y:S01]  /*74a0*/  IMAD.U32 R21, RZ, RZ, UR37 ;  /* 0x00000025ff157e24 */ /* 0x000fe2000f8e00ff */
[----:B------:R2:W-:Y:S01]  /*74b0*/  RED.E.ADD.F32.FTZ.RN.STRONG.GPU [R22.64], R6 ;  /* 0x000000061600798e */ /* 0x0005e2000c10e786 */
[-C--:B------:R-:W-:Y:S01]  /*74c0*/  LEA R26, P0, R25, R200.reuse, 0x2 ;  /* 0x000000c8191a7211 */ /* 0x080fe200078010ff */
[----:B------:R-:W-:Y:S01]  /*74d0*/  IMAD.U32 R31, RZ, RZ, UR39 ;  /* 0x00000027ff1f7e24 */ /* 0x000fe2000f8e00ff */
[-C--:B------:R-:W-:Y:S01]  /*74e0*/  LEA R20, P2, R35, R200.reuse, 0x2 ;  /* 0x000000c823147211 */ /* 0x080fe200078410ff */
[----:B------:R3:W-:Y:S01]  /*74f0*/  RED.E.ADD.F32.FTZ.RN.STRONG.GPU [R32.64], R7 ;  /* 0x000000072000798e */ /* 0x0007e2000c10e786 */
[----:B------:R-:W-:Y:S02]  /*7500*/  IMAD.U32 R25, RZ, RZ, UR38 ;  /* 0x00000026ff197e24 */ /* 0x000fe4000f8e00ff */
[----:B------:R-:W-:Y:S02]  /*7510*/  IMAD.U32 R35, RZ, RZ, UR36 ;  /* 0x00000024ff237e24 */ /* 0x000fe4000f8e00ff */
[----:B-1----:R-:W-:Y:S02]  /*7520*/  IMAD.U32 R5, RZ, RZ, UR37 ;  /* 0x00000025ff057e24 */ /* 0x002fe4000f8e00ff */
[----:B------:R-:W-:Y:S01]  /*7530*/  IMAD.U32 R29, RZ, RZ, UR34 ;  /* 0x00000022ff1d7e24 */ /* 0x000fe2000f8e00ff */
[-C--:B--2---:R-:W-:Y:S02]  /*7540*/  LEA R22, P1, R27, R200.reuse, 0x2 ;  /* 0x000000c81b167211 */ /* 0x084fe400078210ff */
[-C--:B------:R-:W-:Y:S02]  /*7550*/  LEA.HI.X.SX32 R27, R37, R201.reuse, 0x2, P0 ;  /* 0x000000c9251b7211 */ /* 0x080fe400000f16ff */
[-C--:B------:R-:W-:Y:S01]  /*7560*/  LEA R6, P0, R21, R200.reuse, 0x2 ;  /* 0x000000c815067211 */ /* 0x080fe200078010ff */
[----:B---3--:R-:W-:Y:S01]  /*7570*/  IMAD.U32 R33, RZ, RZ, UR35 ;  /* 0x00000023ff217e24 */ /* 0x008fe2000f8e00ff */
[-C--:B------:R-:W-:Y:S01]  /*7580*/  LEA.HI.X.SX32 R21, R31, R201.reuse, 0x2, P2 ;  /* 0x000000c91f157211 */ /* 0x080fe200010f16ff */
[----:B------:R1:W-:Y:S01]  /*7590*/  RED.E.ADD.F32.FTZ.RN.STRONG.GPU [R26.64], R8 ;  /* 0x000000081a00798e */ /* 0x0003e2000c10e786 */
[-C--:B------:R-:W-:Y:S01]  /*75a0*/  LEA.HI.X.SX32 R23, R25, R201.reuse, 0x2, P1 ;  /* 0x000000c919177211 */ /* 0x080fe200008f16ff */
[----:B------:R-:W-:Y:S01]  /*75b0*/  IMAD.U32 R25, RZ, RZ, UR36 ;  /* 0x00000024ff197e24 */ /* 0x000fe2000f8e00ff */
[-C--:B------:R-:W-:Y:S01]  /*75c0*/  LEA.HI.X.SX32 R7, R5, R201.reuse, 0x2, P0 ;  /* 0x000000c905077211 */ /* 0x080fe200000f16ff */
[----:B------:R2:W-:Y:S01]  /*75d0*/  RED.E.ADD.F32.FTZ.RN.STRONG.GPU [R20.64], R9 ;  /* 0x000000091400798e */ /* 0x0005e2000c10e786 */
[----:B------:R-:W-:Y:S01]  /*75e0*/  IMAD.U32 R5, RZ, RZ, UR33 ;  /* 0x00000021ff057e24 */ /* 0x000fe2000f8e00ff */
[-C--:B------:R-:W-:Y:S01]  /*75f0*/  LEA R4, P2, R33, R200.reuse, 0x2 ;  /* 0x000000c821047211 */ /* 0x080fe200078410ff */
[----:B------:R-:W-:Y:S01]  /*7600*/  IMAD.U32 R31, RZ, RZ, UR35 ;  /* 0x00000023ff1f7e24 */ /* 0x000fe2000f8e00ff */
[----:B------:R3:W-:Y:S04]  /*7610*/  RED.E.ADD.F32.FTZ.RN.STRONG.GPU [R22.64], R10 ;  /* 0x0000000a1600798e */ /* 0x0007e8000c10e786 */
[----:B------:R4:W-:Y:S01]  /*7620*/  RED.E.ADD.F32.FTZ.RN.STRONG.GPU [R6.64], R11 ;  /* 0x0000000b0600798e */ /* 0x0009e2000c10e786 */
[-C--:B-1----:R-:W-:Y:S01]  /*7630*/  LEA R26, P0, R25, R200.reuse, 0x2 ;  /* 0x000000c8191a7211 */ /* 0x082fe200078010ff */
[----:B------:R-:W-:Y:S01]  /*7640*/  IMAD.U32 R25, RZ, RZ, UR34 ;  /* 0x00000022ff197e24 */ /* 0x000fe2000f8e00ff */
[-C--:B------:R-:W-:Y:S01]  /*7650*/  LEA R8, P1, R29, R200.reuse, 0x2 ;  /* 0x000000c81d087211 */ /* 0x080fe200078210ff */
[----:B------:R-:W-:Y:S01]  /*7660*/  IMAD.U32 R29, RZ, RZ, UR31 ;  /* 0x0000001fff1d7e24 */ /* 0x000fe2000f8e00ff */
[-C--:B------:R-:W-:Y:S01]  /*7670*/  LEA.HI.X.SX32 R27, R35, R201.reuse, 0x2, P0 ;  /* 0x000000c9231b7211 */ /* 0x080fe200000f16ff */
[----:B--2---:R-:W-:Y:S01]  /*7680*/  IMAD.U32 R21, RZ, RZ, UR32 ;  /* 0x00000020ff157e24 */ /* 0x004fe2000f8e00ff */
[-C--:B------:R-:W-:Y:S01]  /*7690*/  LEA.HI.X.SX32 R9, R25, R201.reuse, 0x2, P1 ;  /* 0x000000c919097211 */ /* 0x080fe200008f16ff */
[----:B------:R-:W-:Y:S01]  /*76a0*/  IMAD.U32 R25, RZ, RZ, UR31 ;  /* 0x0000001fff197e24 */ /* 0x000fe2000f8e00ff */
[-C--:B---3--:R-:W-:Y:S01]  /*76b0*/  LEA R10, P0, R5, R200.reuse, 0x2 ;  /* 0x000000c8050a7211 */ /* 0x088fe200078010ff */
[----:B------:R-:W-:Y:S01]  /*76c0*/  RED.E.ADD.F32.FTZ.RN.STRONG.GPU [R26.64], R16 ;  /* 0x000000101a00798e */ /* 0x000fe2000c10e786 */
[-C--:B------:R-:W-:Y:S01]  /*76d0*/  LEA.HI.X.SX32 R5, R31, R201.reuse, 0x2, P2 ;  /* 0x000000c91f057211 */ /* 0x080fe200010f16ff */
[----:B------:R-:W-:Y:S01]  /*76e0*/  IMAD.U32 R31, RZ, RZ, UR32 ;  /* 0x00000020ff1f7e24 */ /* 0x000fe2000f8e00ff */
[-C--:B------:R-:W-:Y:S01]  /*76f0*/  LEA R34, P2, R29, R200.reuse, 0x2 ;  /* 0x000000c81d227211 */ /* 0x080fe200078410ff */
[----:B----4-:R-:W-:Y:S02]  /*7700*/  IMAD.U32 R7, RZ, RZ, UR33 ;  /* 0x00000021ff077e24 */ /* 0x010fe4000f8e00ff */
[----:B------:R1:W-:Y:S01]  /*7710*/  RED.E.ADD.F32.FTZ.RN.STRONG.GPU [R4.64], R17 ;  /* 0x000000110400798e */ /* 0x0003e2000c10e786 */
[----:B------:R-:W-:Y:S01]  /*7720*/  IMAD.U32 R23, RZ, RZ, UR30 ;  /* 0x0000001eff177e24 */ /* 0x000fe2000f8e00ff */
[-C--:B------:R-:W-:Y:S02]  /*7730*/  LEA.HI.X.SX32 R35, R25, R201.reuse, 0x2, P2 ;  /* 0x000000c919237211 */ /* 0x080fe400010f16ff */
[-C--:B------:R-:W-:Y:S01]  /*7740*/  LEA.HI.X.SX32 R11, R7, R201.reuse, 0x2, P0 ;  /* 0x000000c9070b7211 */ /* 0x080fe200000f16ff */
[----:B------:R-:W-:Y:S01]  /*7750*/  IMAD.U32 R7, RZ, RZ, UR29 ;  /* 0x0000001dff077e24 */ /* 0x000fe2000f8e00ff */
[-C--:B------:R-:W-:Y:S01]  /*7760*/  LEA R32, P0, R21, R200.reuse, 0x2 ;  /* 0x000000c815207211 */ /* 0x080fe200078010ff */
[----:B------:R-:W-:Y:S01]  /*7770*/  RED.E.ADD.F32.FTZ.RN.STRONG.GPU [R8.64], R18 ;  /* 0x000000120800798e */ /* 0x000fe2000c10e786 */
[----:B------:R-:W-:Y:S01]  /*7780*/  IMAD.U32 R21, RZ, RZ, UR30 ;  /* 0x0000001eff157e24 */ /* 0x000fe2000f8e00ff */
[-C--:B------:R-:W-:Y:S02]  /*7790*/  LEA R36, P1, R23, R200.reuse, 0x2 ;  /* 0x000000c817247211 */ /* 0x080fe400078210ff */
[-C--:B------:R-:W-:Y:S01]  /*77a0*/  LEA.HI.X.SX32 R33, R31, R201.reuse, 0x2, P0 ;  /* 0x000000c91f217211 */ /* 0x080fe200000f16ff */
[----:B------:R-:W-:Y:S01]  /*77b0*/  RED.E.ADD.F32.FTZ.RN.STRONG.GPU [R10.64], R19 ;  /* 0x000000130a00798e */ /* 0x000fe2000c10e786 */
[----:B------:R-:W-:Y:S02]  /*77c0*/  LEA R38, P0, R7, R200, 0x2 ;  /* 0x000000c807267211 */ /* 0x000fe400078010ff */
[-C--:B------:R-:W-:Y:S01]  /*77d0*/  LEA.HI.X.SX32 R37, R21, R201.reuse, 0x2, P1 ;  /* 0x000000c915257211 */ /* 0x080fe200008f16ff */
[----:B------:R-:W-:Y:S01]  /*77e0*/  RED.E.ADD.F32.FTZ.RN.STRONG.GPU [R32.64], R12 ;  /* 0x0000000c2000798e */ /* 0x000fe2000c10e786 */
[----:B------:R-:W-:Y:S01]  /*77f0*/  PLOP3.LUT P1, PT, PT, PT, UP0, 0x80, 0x0 ;  /* 0x000000000000781c */ /* 0x000fe20003f2f008 */
[----:B------:R-:W-:Y:S02]  /*7800*/  @UP2 UIADD3 UR24, UP0, UR24, -0x200, URZ ;  /* 0xfffffe0018182890 */ /* 0x000fe4000ff1e03f */
[----:B------:R-:W-:Y:S02]  /*7810*/  LDSM.16.MT88.4 R8, [R161] ;  /* 0x00000000a108783b */ /* 0x000fe40000004200 */
[----:B------:R-:W-:Y:S02]  /*7820*/  @UP2 UIADD3.X UR23, UR23, -0x1, URZ, UP0, !UPT ;  /* 0xffffffff17172890 */ /* 0x000fe400087fe43f */
[----:B------:R-:W-:Y:S01]  /*7830*/  RED.E.ADD.F32.FTZ.RN.STRONG.GPU [R34.64], R13 ;  /* 0x0000000d2200798e */ /* 0x000fe2000c10e786 */
[----:B-1----:R-:W-:Y:S03]  /*7840*/  IMAD.U32 R5, RZ, RZ, UR29 ;  /* 0x0000001dff057e24 */ /* 0x002fe6000f8e00ff */
[----:B------:R-:W-:Y:S02]  /*7850*/  RED.E.ADD.F32.FTZ.RN.STRONG.GPU [R36.64], R14 ;  /* 0x0000000e2400798e */ /* 0x000fe4000c10e786 */
[----:B------:R-:W-:Y:S02]  /*7860*/  LEA.HI.X.SX32 R39, R5, R201, 0x2, P0 ;  /* 0x000000c905277211 */ /* 0x000fe400000f16ff */
[----:B------:R-:W-:Y:S01]  /*7870*/  LDSM.16.MT88.4 R16, [R165+0xc000] ;  /* 0x00c00000a510783b */ /* 0x000fe20000004200 */
[----:B------:R-:W-:Y:S03]  /*7880*/  PLOP3.LUT P0, PT, PT, PT, UP1, 0x80, 0x0 ;  /* 0x000000000000781c */ /* 0x000fe60003f0f018 */
[----:B------:R-:W1:Y:S04]  /*7890*/  LDSM.16.MT88.4 R4, [R165+0x8000] ;  /* 0x00800000a504783b */ /* 0x000e680000004200 */
[----:B------:R-:W-:Y:S04]  /*78a0*/  RED.E.ADD.F32.FTZ.RN.STRONG.GPU [R38.64], R15 ;  /* 0x0000000f2600798e */ /* 0x000fe8000c10e786 */
[----:B------:R-:W-:Y:S04]  /*78b0*/  LDSM.16.MT88.4 R20, [R165+0x8800] ;  /* 0x00880000a514783b */ /* 0x000fe80000004200 */
[----:B------:R-:W2:Y:S04]  /*78c0*/  LDSM.16.MT88.4 R24, [R161+0x400] ;  /* 0x00040000a118783b */ /* 0x000ea80000004200 */
[----:B------:R-:W3:Y:S04]  /*78d0*/  LDSM.16.MT88.4 R28, [R165+0xc800] ;  /* 0x00c80000a51c783b */ /* 0x000ee80000004200 */
[----:B------:R-:W-:Y:S01]  /*78e0*/  LDSM.16.MT88.4 R12, [R165+0xd000] ;  /* 0x00d00000a50c783b */ /* 0x000fe20000004200 */
        /* <DEDUP_REMOVED lines=8> */
[C---:B---3--:R-:W-:Y:S08]  /*7970*/  HMMA.16816.F32.BF16 R88, R28.reuse, R24, R88 ;  /* 0x000000181c58723c */ /* 0x048ff00000041858 */
[-C--:B------:R-:W-:Y:S08]  /*7980*/  HMMA.16816.F32.BF16 R92, R28, R26.reuse, R92 ;  /* 0x0000001a1c5c723c */ /* 0x080ff0000004185c */
[----:B------:R-:W-:Y:S01]  /*7990*/  HMMA.16816.F32.BF16 R96, R20, R26, R96 ;  /* 0x0000001a1460723c */ /* 0x000fe20000041860 */
[----:B------:R-:W2:Y:S04]  /*79a0*/  LDSM.16.MT88.4 R20, [R161+0xc00] ;  /* 0x000c0000a114783b */ /* 0x000ea80000004200 */
[----:B------:R-:W3:Y:S03]  /*79b0*/  LDSM.16.MT88.4 R24, [R165+0xd800] ;  /* 0x00d80000a518783b */ /* 0x000ee60000004200 */
        /* <DEDUP_REMOVED lines=30> */
[-C--:B------:R-:W-:Y:S08]  /*7ba0*/  HMMA.16816.F32.BF16 R92, R12, R10.reuse, R92 ;  /* 0x0000000a0c5c723c */ /* 0x080ff0000004185c */
[----:B------:R-:W-:Y:S07]  /*7bb0*/  HMMA.16816.F32.BF16 R96, R4, R10, R96 ;  /* 0x0000000a0460723c */ /* 0x000fee0000041860 */
[C---:B------:R-:W-:Y:S01]  /*7bc0*/  IADD3 R4, R161.reuse, -0x2000, RZ ;  /* 0xffffe000a1047810 */ /* 0x040fe20007ffe0ff */
[-C--:B--2---:R-:W-:Y:S05]  /*7bd0*/  HMMA.16816.F32.BF16 R84, R16, R20.reuse, R84 ;  /* 0x000000141054723c */ /* 0x084fea0000041854 */
[----:B------:R-:W-:Y:S03]  /*7be0*/  @P1 IADD3 R4, R161, 0x2000, RZ ;  /* 0x00002000a1041810 */ /* 0x000fe60007ffe0ff */
[C---:B------:R-:W-:Y:S04]  /*7bf0*/  HMMA.16816.F32.BF16 R88, R24.reuse, R20, R88 ;  /* 0x000000141858723c */ /* 0x040fe80000041858 */
[----:B------:R-:W-:Y:S04]  /*7c00*/  IMAD.MOV.U32 R161, RZ, RZ, R4 ;  /* 0x000000ffffa17224 */ /* 0x000fe800078e0004 */
[-C--:B------:R-:W-:Y:S08]  /*7c10*/  HMMA.16816.F32.BF16 R92, R24, R22.reuse, R92 ;  /* 0x00000016185c723c */ /* 0x080ff0000004185c */
[----:B------:R-:W-:Y:S01]  /*7c20*/  HMMA.16816.F32.BF16 R96, R16, R22, R96 ;  /* 0x000000161060723c */ /* 0x000fe20000041860 */
[----:B------:R-:W-:-:S07]  /*7c30*/  @P0 BRA `(.L_x_236) ;  /* 0xffffa6d000000947 */ /* 0x000fce000383ffff */
.L_x_233:
[----:B------:R-:W-:Y:S07]  /*7c40*/  @!UPT UIADD3 URZ, URZ, URZ, URZ ;  /* 0x0000003f3f3ff290 */ /* 0x000fee000fffe03f */
[----:B------:R-:W4:Y:S01]  /*7c50*/  S2R R0, SR_TID.X ;  /* 0x0000000000007919 */ /* 0x000f220000002100 */
[----:B------:R-:W-:Y:S01]  /*7c60*/  FMUL.FTZ R84, R84, c[0x0][0x2e0] ;  /* 0x0000b80054547a20 */ /* 0x000fe20000410000 */
[----:B-1----:R-:W-:Y:S01]  /*7c70*/  SHF.L.U32 R22, R173, 0x1, RZ ;  /* 0x00000001ad167819 */ /* 0x002fe200000006ff */
[----:B------:R-:W-:Y:S01]  /*7c80*/  FMUL.FTZ R85, R85, c[0x0][0x2e0] ;  /* 0x0000b80055557a20 */ /* 0x000fe20000410000 */
[----:B------:R-:W-:Y:S01]  /*7c90*/  BAR.SYNC.DEFER_BLOCKING 0x0 ;  /* 0x0000000000007b1d */ /* 0x000fe20000010000 */
[----:B------:R-:W-:Y:S01]  /*7ca0*/  FMUL.FTZ R86, R86, c[0x0][0x2e0] ;  /* 0x0000b80056567a20 */ /* 0x000fe20000410000 */
[----:B------:R-:W-:Y:S01]  /*7cb0*/  MOV R26, UR46 ;  /* 0x0000002e001a7c02 */ /* 0x000fe20008000f00 */
[----:B------:R-:W-:Y:S01]  /*7cc0*/  FMUL.FTZ R87, R87, c[0x0][0x2e0] ;  /* 0x0000b80057577a20 */ /* 0x000fe20000410000 */
[----:B------:R-:W-:Y:S01]  /*7cd0*/  F2FP.BF16.PACK_AB R84, R85, R84 ;  /* 0x000000545554723e */ /* 0x000fe200000010ff */
[----:B------:R-:W-:Y:S01]  /*7ce0*/  FMUL.FTZ R96, R96, c[0x0][0x2e0] ;  /* 0x0000b80060607a20 */ /* 0x000fe20000410000 */
[----:B------:R-:W1:Y:S01]  /*7cf0*/  S2R R2, SR_CTAID.Y ;  /* 0x0000000000027919 */ /* 0x000e620000002600 */
[----:B------:R-:W-:Y:S01]  /*7d00*/  FMUL.FTZ R97, R97, c[0x0][0x2e0] ;  /* 0x0000b80061617a20 */ /* 0x000fe20000410000 */
[----:B------:R-:W-:Y:S01]  /*7d10*/  F2FP.BF16.PACK_AB R86, R87, R86 ;  /* 0x000000565756723e */ /* 0x000fe200000010ff */
[----:B------:R-:W-:Y:S01]  /*7d20*/  FMUL.FTZ R98, R98, c[0x0][0x2e0] ;  /* 0x0000b80062627a20 */ /* 0x000fe20000410000 */
[----:B------:R-:W-:Y:S01]  /*7d30*/  MOV R24, UR46 ;  /* 0x0000002e00187c02 */ /* 0x000fe20008000f00 */
[----:B------:R-:W-:Y:S01]  /*7d40*/  FMUL.FTZ R99, R99, c[0x0][0x2e0] ;  /* 0x0000b80063637a20 */ /* 0x000fe20000410000 */
[----:B------:R-:W-:Y:S01]  /*7d50*/  F2FP.BF16.PACK_AB R97, R97, R96 ;  /* 0x000000606161723e */ /* 0x000fe200000010ff */
[----:B------:R-:W-:Y:S01]  /*7d60*/  FMUL.FTZ R88, R88, c[0x0][0x2e0] ;  /* 0x0000b80058587a20 */ /* 0x000fe20000410000 */
[----:B------:R-:W-:Y:S01]  /*7d70*/  ULDC.64 UR8, c[0x0][0x3a0] ;  /* 0x0000e80000087ab9 */ /* 0x000fe20000000a00 */
[----:B------:R-:W-:Y:S01]  /*7d80*/  FMUL.FTZ R89, R89, c[0x0][0x2e0] ;  /* 0x0000b80059597a20 */ /* 0x000fe20000410000 */
[----:B------:R-:W-:Y:S01]  /*7d90*/  F2FP.BF16.PACK_AB R99, R99, R98 ;  /* 0x000000626363723e */ /* 0x000fe200000010ff */
[----:B------:R-:W-:Y:S01]  /*7da0*/  FMUL.FTZ R90, R90, c[0x0][0x2e0] ;  /* 0x0000b8005a5a7a20 */ /* 0x000fe20000410000 */
[----:B------:R-:W-:Y:S01]  /*7db0*/  ULDC.64 UR10, c[0x0][0x3a8] ;  /* 0x0000ea00000a7ab9 */ /* 0x000fe20000000a00 */
        /* <DEDUP_REMOVED lines=10> */
[----:B------:R-:W-:Y:S01]  /*7e60*/  FMUL.FTZ R68, R68, c[0x0][0x2dc] ;  /* 0x0000b70044447a20 */ /* 0x000fe20000410000 */
[----:B------:R-:W-:Y:S01]  /*7e70*/  F2FP.BF16.PACK_AB R93, R93, R92 ;  /* 0x0000005c5d5d723e */ /* 0x000fe200000010ff */
[----:B------:R-:W-:Y:S01]  /*7e80*/  FMUL.FTZ R69, R69, c[0x0][0x2dc] ;  /* 0x0000b70045457a20 */ /* 0x000fe20000410000 */
[----:B------:R-:W-:Y:S01]  /*7e90*/  F2FP.BF16.PACK_AB R95, R95, R94 ;  /* 0x0000005e5f5f723e */ /* 0x000fe200000010ff */
[----:B------:R-:W-:Y:S01]  /*7ea0*/  FMUL.FTZ R70, R70, c[0x0][0x2dc] ;  /* 0x0000b70046467a20 */ /* 0x000fe20000410000 */
[----:B------:R-:W-:Y:S01]  /*7eb0*/  SHF.R.S32.HI R5, RZ, 0x2, R5 ;  /* 0x00000002ff057819 */ /* 0x000fe20000011405 */
        /* <DEDUP_REMOVED lines=26> */
[----:B------:R-:W-:Y:S01]  /*8060*/  IMAD.WIDE.U32 R8, R5, c[0x0][0x3a0], RZ ;  /* 0x0000e80005087a25 */ /* 0x000fe200078e00ff */
[----:B------:R-:W-:Y:S01]  /*8070*/  SHF.R.S32.HI R4, RZ, 0x1f, R5 ;  /* 0x0000001fff047819 */ /* 0x000fe20000011405 */
[----:B------:R-:W-:Y:S01]  /*8080*/  STS [R182+0x1000], R93 ;  /* 0x0010005db6007388 */ /* 0x000fe20000000800 */
[----:B------:R-:W-:Y:S01]  /*8090*/  F2FP.BF16.PACK_AB R79, R79, R78 ;  /* 0x0000004e4f4f723e */ /* 0x000fe200000010ff */
[----:B------:R-:W-:Y:S01]  /*80a0*/  UIMAD UR5, UR47, UR8, URZ ;  /* 0x000000082f0572a4 */ /* 0x000fe2000f8e023f */
[----:B------:R-:W-:Y:S01]  /*80b0*/  IADD3 R7, -R7, R0, RZ ;  /* 0x0000000007077210 */ /* 0x000fe20007ffe1ff */
[----:B------:R-:W-:Y:S01]  /*80c0*/  STS [R182+0x1200], R95 ;  /* 0x0012005fb6007388 */ /* 0x000fe20000000800 */
[C---:B------:R-:W-:Y:S01]  /*80d0*/  IMAD R0, R4.reuse, c[0x0][0x3a0], RZ ;  /* 0x0000e80004007a24 */ /* 0x040fe200078e02ff */
[----:B-1----:R-:W-:Y:S01]  /*80e0*/  SHF.R.S32.HI R11, RZ, 0x1f, R2 ;  /* 0x0000001fff0b7819 */ /* 0x002fe20000011402 */
[----:B------:R-:W-:Y:S01]  /*80f0*/  IMAD R6, R4, c[0x0][0x3a8], RZ ;  /* 0x0000ea0004067a24 */ /* 0x000fe200078e02ff */
[----:B------:R-:W-:Y:S01]  /*8100*/  STS [R183+0x2000], R68 ;  /* 0x00200044b7007388 */ /* 0x000fe20000000800 */
[----:B------:R-:W-:Y:S01]  /*8110*/  IMAD R15, R5, c[0x0][0x3a4], R0 ;  /* 0x0000e900050f7a24 */ /* 0x000fe200078e0200 */
[----:B------:R-:W-:Y:S01]  /*8120*/  SHF.L.U32 R32, R7, 0x3, RZ ;  /* 0x0000000307207819 */ /* 0x000fe200000006ff */
[----:B------:R-:W-:Y:S01]  /*8130*/  IMAD R6, R5, c[0x0][0x3ac], R6 ;  /* 0x0000eb0005067a24 */ /* 0x000fe200078e0206 */
[----:B------:R-:W-:Y:S01]  /*8140*/  STS [R183+0x2200], R70 ;  /* 0x00220046b7007388 */ /* 0x000fe20000000800 */
[----:B------:R-:W-:Y:S01]  /*8150*/  IMAD R13, R11, c[0x0][0x388], RZ ;  /* 0x0000e2000b0d7a24 */ /* 0x000fe200078e02ff */
[----:B------:R-:W-:Y:S01]  /*8160*/  IADD3 R9, R9, R15, RZ ;  /* 0x0000000f09097210 */ /* 0x000fe20007ffe0ff */
[----:B------:R-:W-:Y:S01]  /*8170*/  IMAD.WIDE.U32 R14, R5, c[0x0][0x3a8], RZ ;  /* 0x0000ea00050e7a25 */ /* 0x000fe200078e00ff */
[----:B------:R-:W-:Y:S01]  /*8180*/  STS [R182+0x2000], R81 ;  /* 0x00200051b6007388 */ /* 0x000fe20000000800 */
[--C-:B------:R-:W-:Y:S01]  /*8190*/  SHF.R.S32.HI R33, RZ, 0x1f, R32.reuse ;  /* 0x0000001fff217819 */ /* 0x100fe20000011420 */
[----:B------:R-:W-:Y:S01]  /*81a0*/  UIMAD UR8, UR47, UR10, URZ ;  /* 0x0000000a2f0872a4 */ /* 0x000fe2000f8e023f */
[----:B------:R-:W-:Y:S01]  /*81b0*/  IMAD R11, R11, c[0x0][0x390], RZ ;  /* 0x0000e4000b0b7a24 */ /* 0x000fe200078e02ff */
[----:B------:R-:W-:Y:S01]  /*81c0*/  STS [R182+0x2200], R83 ;  /* 0x00220053b6007388 */ /* 0x000fe20000000800 */
[----:B------:R-:W-:Y:S01]  /*81d0*/  IADD3 R7, R15, R6, RZ ;  /* 0x000000060f077210 */ /* 0x000fe20007ffe0ff */
[C---:B------:R-:W-:Y:S01]  /*81e0*/  IMAD R5, R2.reuse, c[0x0][0x38c], R13 ;  /* 0x0000e30002057a24 */ /* 0x040fe200078e020d */
[----:B------:R-:W-:Y:S01]  /*81f0*/  MOV R6, R14 ;  /* 0x0000000e00067202 */ /* 0x000fe20000000f00 */
[----:B------:R-:W-:Y:S01]  /*8200*/  STS [R183+0x3000], R72 ;  /* 0x00300048b7007388 */ /* 0x000fe20000000800 */
[----:B------:R-:W-:Y:S01]  /*8210*/  IMAD.WIDE.U32 R30, R2, c[0x0][0x388], R32 ;  /* 0x0000e200021e7a25 */ /* 0x000fe200078e0020 */
[----:B------:R-:W-:-:S02]  /*8220*/  UIMAD UR5, UR46, UR9, UR5 ;  /* 0x000000092e0572a4 */ /* 0x000fc4000f8e0205 */
[----:B------:R-:W-:Y:S01]  /*8230*/  STS [R183+0x3200], R74 ;  /* 0x0032004ab7007388 */ /* 0x000fe20000000800 */
[----:B------:R-:W-:Y:S01]  /*8240*/  IMAD R28, R2, c[0x0][0x394], R11 ;  /* 0x0000e500021c7a24 */ /* 0x000fe200078e020b */
[----:B------:R-:W-:Y:S01]  /*8250*/  IADD3 R31, R31, R5, RZ ;  /* 0x000000051f1f7210 */ /* 0x000fe20007ffe0ff */
[----:B------:R-:W-:Y:S01]  /*8260*/  IMAD.WIDE.U32 R26, R26, c[0x0][0x3a0], R8 ;  /* 0x0000e8001a1a7a25 */ /* 0x000fe200078e0008 */
[----:B------:R-:W-:Y:S01]  /*8270*/  STS [R182+0x3000], R77 ;  /* 0x0030004db6007388 */ /* 0x000fe20000000800 */
[----:B------:R-:W-:Y:S02]  /*8280*/  UIMAD UR46, UR46, UR11, UR8 ;  /* 0x0000000b2e2e72a4 */ /* 0x000fe4000f8e0208 */
[----:B------:R-:W-:Y:S01]  /*8290*/  IMAD.WIDE.U32 R24, R24, c[0x0][0x3a8], R6 ;  /* 0x0000ea0018187a25 */ /* 0x000fe200078e0006 */
[----:B------:R-:W-:Y:S03]  /*82a0*/  STS [R182+0x3200], R79 ;  /* 0x0032004fb6007388 */ /* 0x000fe60000000800 */
[----:B------:R-:W-:Y:S01]  /*82b0*/  IMAD.WIDE.U32 R32, R2, c[0x0][0x390], R32 ;  /* 0x0000e40002207a25 */ /* 0x000fe200078e0020 */
[----:B------:R-:W-:Y:S04]  /*82c0*/  BAR.SYNC.DEFER_BLOCKING 0x0 ;  /* 0x0000000000007b1d */ /* 0x000fe80000010000 */
[----:B------:R-:W-:-:S02]  /*82d0*/  IADD3 R29, R33, R28, RZ ;  /* 0x0000001c211d7210 */ /* 0x000fc40007ffe0ff */
[----:B------:R-:W1:Y:S01]  /*82e0*/  S2R R0, SR_CTAID.Z ;  /* 0x0000000000007919 */ /* 0x000e620000002700 */
[----:B------:R-:W-:-:S03]  /*82f0*/  MOV R28, R32 ;  /* 0x00000020001c7202 */ /* 0x000fc60000000f00 */
[----:B------:R-:W4:Y:S04]  /*8300*/  LDS.128 R16, [R22+0x6000] ;  /* 0x0060000016107984 */ /* 0x000f280000000c00 */
[----:B------:R-:W3:Y:S01]  /*8310*/  LDS.128 R12, [R22+0x7000] ;  /* 0x00700000160c7984 */ /* 0x000ee20000000c00 */
[----:B-1----:R-:W-:Y:S01]  /*8320*/  SHF.R.S32.HI R21, RZ, 0x1f, R0 ;  /* 0x0000001fff157819 */ /* 0x002fe20000011400 */
[----:B------:R-:W-:Y:S02]  /*8330*/  IMAD.WIDE.U32 R28, R0, c[0x0][0x3c0], R28 ;  /* 0x0000f000001c7a25 */ /* 0x000fe400078e001c */
[----:B------:R-:W1:Y:S02]  /*8340*/  LDS.128 R8, [R22+0x8000] ;  /* 0x0080000016087984 */ /* 0x000e640000000c00 */
[----:B------:R-:W-:-:S02]  /*8350*/  IMAD R23, R21, c[0x0][0x3b8], RZ ;  /* 0x0000ee0015177a24 */ /* 0x000fc400078e02ff */
[----:B------:R2:W1:Y:S01]  /*8360*/  LDS.128 R4, [R22+0x9000] ;  /* 0x0090000016047984 */ /* 0x0004620000000c00 */
[----:B------:R-:W-:Y:S02]  /*8370*/  IMAD R21, R21, c[0x0][0x3c0], RZ ;  /* 0x0000f00015157a24 */ /* 0x000fe400078e02ff */
[C---:B------:R-:W-:Y:S02]  /*8380*/  IMAD R20, R0.reuse, c[0x0][0x3bc], R23 ;  /* 0x0000ef0000147a24 */ /* 0x040fe400078e0217 */
[----:B------:R-:W-:Y:S01]  /*8390*/  IMAD R2, R0, c[0x0][0x3c4], R21 ;  /* 0x0000f10000027a24 */ /* 0x000fe200078e0215 */
[----:B------:R-:W-:Y:S01]  /*83a0*/  IADD3 R21, P0, R28, R24, RZ ;  /* 0x000000181c157210 */ /* 0x000fe20007f1e0ff */
[----:B------:R-:W-:-:S03]  /*83b0*/  IMAD.WIDE.U32 R30, R0, c[0x0][0x3b8], R30 ;  /* 0x0000ee00001e7a25 */ /* 0x000fc600078e001e */
[----:B------:R-:W-:Y:S02]  /*83c0*/  IADD3 R2, R29, R2, RZ ;  /* 0x000000021d027210 */ /* 0x000fe40007ffe0ff */
[----:B------:R-:W-:Y:S02]  /*83d0*/  IADD3 R0, R31, R20, RZ ;  /* 0x000000141f007210 */ /* 0x000fe40007ffe0ff */
[----:B------:R-:W-:Y:S02]  /*83e0*/  IADD3 R20, P1, R30, R26, RZ ;  /* 0x0000001a1e147210 */ /* 0x000fe40007f3e0ff */
[----:B------:R-:W-:Y:S02]  /*83f0*/  IADD3.X R2, R2, UR46, R25, P0, !PT ;  /* 0x0000002e02027c10 */ /* 0x000fe400087fe419 */
[----:B------:R-:W-:Y:S02]  /*8400*/  LEA R26, P0, R21, c[0x0][0x348], 0x1 ;  /* 0x0000d200151a7a11 */ /* 0x000fe400078008ff */
[----:B------:R-:W-:-:S02]  /*8410*/  IADD3.X R23, R0, UR5, R27, P1, !PT ;  /* 0x0000000500177c10 */ /* 0x000fc40008ffe41b */
[C---:B------:R-:W-:Y:S02]  /*8420*/  LEA R24, P1, R20.reuse, c[0x0][0x340], 0x1 ;  /* 0x0000d00014187a11 */ /* 0x040fe400078208ff */
[----:B------:R-:W-:Y:S02]  /*8430*/  MOV R0, c[0x0][0x3a0] ;  /* 0x0000e80000007a02 */ /* 0x000fe40000000f00 */
[----:B------:R-:W-:Y:S02]  /*8440*/  LEA.HI.X R27, R21, c[0x0][0x34c], R2, 0x1, P0 ;  /* 0x0000d300151b7a11 */ /* 0x000fe400000f0c02 */
[----:B------:R-:W-:Y:S02]  /*8450*/  MOV R21, c[0x0][0x3a8] ;  /* 0x0000ea0000157a02 */ /* 0x000fe40000000f00 */
[----:B------:R-:W-:Y:S02]  /*8460*/  LEA.HI.X R25, R20, c[0x0][0x344], R23, 0x1, P1 ;  /* 0x0000d10014197a11 */ /* 0x000fe400008f0c17 */
[----:B------:R-:W-:-:S02]  /*8470*/  MOV R23, c[0x0][0x3a4] ;  /* 0x0000e90000177a02 */ /* 0x000fc40000000f00 */
[C---:B--2---:R-:W-:Y:S01]  /*8480*/  LEA R22, P1, R0.reuse, R24, 0x7 ;  /* 0x0000001800167211 */ /* 0x044fe200078238ff */
[----:B----4-:R2:W-:Y:S01]  /*8490*/  STG.E.128 [R24.64], R16 ;  /* 0x0000001018007986 */ /* 0x0105e2000c101d06 */
[----:B------:R-:W-:Y:S02]  /*84a0*/  MOV R2, c[0x0][0x3ac] ;  /* 0x0000eb0000027a02 */ /* 0x000fe40000000f00 */
[C---:B------:R-:W-:Y:S02]  /*84b0*/  LEA R20, P0, R21.reuse, R26, 0x7 ;  /* 0x0000001a15147211 */ /* 0x040fe400078038ff */
[----:B------:R-:W-:Y:S02]  /*84c0*/  LEA.HI.X R23, R0, R25, R23, 0x7, P1 ;  /* 0x0000001900177211 */ /* 0x000fe400008f3c17 */
[----:B------:R-:W-:-:S03]  /*84d0*/  LEA.HI.X R21, R21, R27, R2, 0x7, P0 ;  /* 0x0000001b15157211 */ /* 0x000fc600000f3c02 */
[----:B---3--:R2:W-:Y:S04]  /*84e0*/  STG.E.128 [R22.64], R12 ;  /* 0x0000000c16007986 */ /* 0x0085e8000c101d06 */
[----:B-1----:R2:W-:Y:S04]  /*84f0*/  STG.E.128 [R26.64], R8 ;  /* 0x000000081a007986 */ /* 0x0025e8000c101d06 */
[----:B------:R2:W-:Y:S02]  /*8500*/  STG.E.128 [R20.64], R4 ;  /* 0x0000000414007986 */ /* 0x0005e4000c101d06 */
.L_x_230:
        /* <DEDUP_REMOVED lines=11> */
.L_x_237:
[----:B------:R-:W-:Y:S05]  /*85c0*/  EXIT ;  /* 0x000000000000794d */ /* 0x000fea0003800000 */
.L_x_239:
        /* <DEDUP_REMOVED lines=11> */
.L_x_691:


//--------------------- .text._ZN5flash44flash_bwd_dq_dk_dv_loop_seqk_parallel_kernelI23Flash_bwd_kernel_traitsILi32ELi128ELi128ELi8ELi4ELi4ELi4ELb1ELb0EN7cutlass10bfloat16_tE19Flash_kernel_traitsILi32ELi128ELi128ELi8ES3_EELb0ELb1ELb0ELb0ELb1ELb1ELb1EEEvNS_16Flash_bwd_paramsE --------------------------
	.section	.text._ZN5flash44flash_bwd_dq_dk_dv_loop_seqk_parallel_kernelI23Flash_bwd_kernel_traitsILi32ELi128ELi128ELi8ELi4ELi4ELi4ELb1ELb0EN7cutlass10bfloat16_tE19Flash_kernel_traitsILi32ELi128ELi128ELi8ES3_EELb0ELb1ELb0ELb0ELb1ELb1ELb1EEEvNS_16Flash_bwd_paramsE,"ax",@progbits
	.sectioninfo	@"SHI_REGISTERS=255"
	.align	128
        .global         _ZN5flash44flash_bwd_dq_dk_dv_loop_seqk_parallel_kernelI23Flash_bwd_kernel_traitsILi32ELi128ELi128ELi8ELi4ELi4ELi4ELb1ELb0EN7cutlass10bfloat16_tE19Flash_kernel_traitsILi32ELi128ELi128ELi8ES3_EELb0ELb1ELb0ELb0ELb1ELb1ELb1EEEvNS_16Flash_bwd_paramsE
        .type           _ZN5flash44flash_bwd_dq_dk_dv_loop_seqk_parallel_kernelI23Flash_bwd_kernel_traitsILi32ELi128ELi128ELi8ELi4ELi4ELi4ELb1ELb0EN7cutlass10bfloat16_tE19Flash_kernel_traitsILi32ELi128ELi128ELi8ES3_EELb0ELb1ELb0ELb0ELb1ELb1ELb1EEEvNS_16Flash_bwd_paramsE,@function
        .size           _ZN5flash44flash_bwd_dq_dk_dv_loop_seqk_parallel_kernelI23Flash_bwd_kernel_traitsILi32ELi128ELi128ELi8ELi4ELi4ELi4ELb1ELb0EN7cutlass10bfloat16_tE19Flash_kernel_traitsILi32ELi128ELi128ELi8ES3_EELb0ELb1ELb0ELb0ELb1ELb1ELb1EEEvNS_16Flash_bwd_paramsE,(.L_x_692 - _ZN5flash44flash_bwd_dq_dk_dv_loop_seqk_parallel_kernelI23Flash_bwd_kernel_traitsILi32ELi128ELi128ELi8ELi4ELi4ELi4ELb1ELb0EN7cutlass10bfloat16_tE19Flash_kernel_traitsILi32ELi128ELi128ELi8ES3_EELb0ELb1ELb0ELb0ELb1ELb1ELb1EEEvNS_16Flash_bwd_paramsE)
        .other          _ZN5flash44flash_bwd_dq_dk_dv_loop_seqk_parallel_kernelI23Flash_bwd_kernel_traitsILi32ELi128ELi128ELi8ELi4ELi4ELi4ELb1ELb0EN7cutlass10bfloat16_tE19Flash_kernel_traitsILi32ELi128ELi128ELi8ES3_EELb0ELb1ELb0ELb0ELb1ELb1ELb1EEEvNS_16Flash_bwd_paramsE,@"STO_CUDA_ENTRY STV_DEFAULT"
_ZN5flash44flash_bwd_dq_dk_dv_loop_seqk_parallel_kernelI23Flash_bwd_kernel_traitsILi32ELi128ELi128ELi8ELi4ELi4ELi4ELb1ELb0EN7cutlass10bfloat16_tE19Flash_kernel_traitsILi32ELi128ELi128ELi8ES3_EELb0ELb1ELb0ELb0ELb1ELb1ELb1EEEvNS_16Flash_bwd_paramsE:
.text._ZN5flash44flash_bwd_dq_dk_dv_loop_seqk_parallel_kernelI23Flash_bwd_kernel_traitsILi32ELi128ELi128ELi8ELi4ELi4ELi4ELb1ELb0EN7cutlass10bfloat16_tE19Flash_kernel_traitsILi32ELi128ELi128ELi8ES3_EELb0ELb1ELb0ELb0ELb1ELb1ELb1EEEvNS_16Flash_bwd_paramsE:
        /* <DEDUP_REMOVED lines=12> */
[----:B------:R-:W-:Y:S01]  /*00c0*/  IMAD.MOV.U32 R176, RZ, RZ, -0x10 ;  /* 0xfffffff0ffb07424 */ /* 0x000fe200078e00ff */
[----:B------:R-:W-:Y:S01]  /*00d0*/  ULDC UR48, c[0x0][0x22c] ;  /* 0x00008b0000307ab9 */ /* 0x000fe20000000800 */
[----:B------:R-:W-:Y:S01]  /*00e0*/  IMAD.MOV.U32 R157, RZ, RZ, 0x20 ;  /* 0x00000020ff9d7424 */ /* 0x000fe200078e00ff */
        /* <DEDUP_REMOVED lines=15> */
[----:B------:R-:W-:Y:S01]  /*01e0*/  ULDC.64 UR60, c[0x0][0x3c8] ;  /* 0x0000f200003c7ab9 */ /* 0x000fe20000000a00 */
[CC--:B------:R-:W-:Y:S01]  /*01f0*/  LEA.HI R21, R13.reuse, R20.reuse, RZ, 0x3 ;  /* 0x000000140d157211 */ /* 0x0c0fe200078f18ff */
[----:B------:R-:W-:Y:S01]  /*0200*/  UIADD3 UR57, UR57, UR7, URZ ;  /* 0x0000000739397290 */ /* 0x000fe2000fffe03f */
[--C-:B------:R-:W-:Y:S01]  /*0210*/  SHF.R.S32.HI R3, RZ, 0x2, R4.reuse ;  /* 0x00000002ff037819 */ /* 0x100fe20000011404 */
[----:B------:R-:W-:Y:S01]  /*0220*/  UIMAD UR55, UR6, UR55, URZ ;  /* 0x00000037063772a4 */ /* 0x000fe2000f8e023f */
[----:B------:R-:W-:Y:S01]  /*0230*/  SHF.R.S32.HI R0, RZ, 0x1f, R4 ;  /* 0x0000001fff007819 */ /* 0x000fe20000011404 */
[----:B------:R-:W-:Y:S01]  /*0240*/  USHF.L.U32 UR28, UR52, 0x3, URZ ;  /* 0x00000003341c7899 */ /* 0x000fe2000800063f */
[-C--:B------:R-:W-:Y:S01]  /*0250*/  LEA.HI R2, R4, R3.reuse, RZ, 0x1 ;  /* 0x0000000304027211 */ /* 0x080fe200078f08ff */
[----:B------:R-:W-:Y:S01]  /*0260*/  USHF.L.U32 UR27, UR52, 0x4, URZ ;  /* 0x00000004341b7899 */ /* 0x000fe2000800063f */
[----:B------:R-:W-:Y:S01]  /*0270*/  LEA.HI R0, R0, R3, RZ, 0x3 ;  /* 0x0000000300007211 */ /* 0x000fe200078f18ff */
[----:B------:R-:W-:Y:S01]  /*0280*/  UIMAD UR26, UR52, 0x18, URZ ;  /* 0x00000018341a78a4 */ /* 0x000fe2000f8e023f */
[----:B------:R-:W-:Y:S01]  /*0290*/  SHF.R.S32.HI R6, RZ, 0x3, R21 ;  /* 0x00000003ff067819 */ /* 0x000fe20000011415 */
[----:B------:R-:W-:Y:S01]  /*02a0*/  USHF.L.U32 UR25, UR52, 0x5, URZ ;  /* 0x0000000534197899 */ /* 0x000fe2000800063f */
[----:B------:R-:W-:Y:S01]  /*02b0*/  LOP3.LUT R5, R4, 0xfffffffc, RZ, 0xc0, !PT ;  /* 0xfffffffc04057812 */ /* 0x000fe200078ec0ff */
[----:B------:R-:W-:Y:S01]  /*02c0*/  UIMAD UR24, UR52, 0x28, URZ ;  /* 0x00000028341878a4 */ /* 0x000fe2000f8e023f */
[----:B------:R-:W-:Y:S01]  /*02d0*/  LOP3.LUT R4, R2, 0x7fffffe, RZ, 0xc0, !PT ;  /* 0x07fffffe02047812 */ /* 0x000fe200078ec0ff */
[----:B------:R-:W-:Y:S01]  /*02e0*/  IMAD.SHL.U32 R2, R6, 0x40, RZ ;  /* 0x0000004006027824 */ /* 0x000fe200078e00ff */
[----:B------:R-:W-:Y:S01]  /*02f0*/  LOP3.LUT R0, R0, 0xfffffff8, RZ, 0xc0, !PT ;  /* 0xfffffff800007812 */ /* 0x000fe200078ec0ff */
[----:B------:R-:W-:Y:S01]  /*0300*/  IMAD.IADD R12, R20, 0x1, -R5 ;  /* 0x00000001140c7824 */ /* 0x000fe200078e0a05 */
[-C--:B------:R-:W-:Y:S01]  /*0310*/  LEA.HI R11, R13, R20.reuse, RZ, 0x4 ;  /* 0x000000140d0b7211 */ /* 0x080fe200078f20ff */
[----:B------:R-:W-:Y:S01]  /*0320*/  IMAD.IADD R8, R3, 0x1, -R4 ;  /* 0x0000000103087824 */ /* 0x000fe200078e0a04 */
[----:B------:R-:W-:Y:S01]  /*0330*/  LEA.HI R4, R13, R20, RZ, 0x5 ;  /* 0x000000140d047211 */ /* 0x000fe200078f28ff */
[----:B------:R-:W-:Y:S01]  /*0340*/  IMAD.IADD R7, R3, 0x1, -R0 ;  /* 0x0000000103077824 */ /* 0x000fe200078e0a00 */
[----:B------:R-:W-:Y:S01]  /*0350*/  LOP3.LUT R0, R2, 0xc0, RZ, 0xc0, !PT ;  /* 0x000000c002007812 */ /* 0x000fe200078ec0ff */
[----:B------:R-:W-:Y:S01]  /*0360*/  IMAD.SHL.U32 R6, R12, 0x8, RZ ;  /* 0x000000080c067824 */ /* 0x000fe200078e00ff */
[--C-:B------:R-:W-:Y:S01]  /*0370*/  SHF.R.S32.HI R2, RZ, 0x5, R4.reuse ;  /* 0x00000005ff027819 */ /* 0x100fe20000011404 */
[----:B------:R-:W-:Y:S01]  /*0380*/  UIMAD UR23, UR52, 0x30, URZ ;  /* 0x00000030341778a4 */ /* 0x000fe2000f8e023f */
[----:B------:R-:W-:Y:S01]  /*0390*/  SHF.R.S32.HI R3, RZ, 0x1f, R4 ;  /* 0x0000001fff037819 */ /* 0x000fe20000011404 */
[----:B------:R-:W-:Y:S01]  /*03a0*/  UIMAD UR22, UR52, 0x38, URZ ;  /* 0x00000038341678a4 */ /* 0x000fe2000f8e023f */
[----:B------:R-:W-:Y:S01]  /*03b0*/  LOP3.LUT R6, R0, 0x18, R6, 0xf8, !PT ;  /* 0x0000001800067812 */ /* 0x000fe200078ef806 */
[----:B------:R-:W-:Y:S01]  /*03c0*/  USHF.L.U32 UR21, UR52, 0x6, URZ ;  /* 0x0000000634157899 */ /* 0x000fe2000800063f */
[----:B------:R-:W-:Y:S01]  /*03d0*/  SHF.R.U32.HI R5, RZ, 0x3, R0 ;  /* 0x00000003ff057819 */ /* 0x000fe20000011600 */
[----:B------:R-:W-:Y:S01]  /*03e0*/  UIMAD UR20, UR52, 0x48, URZ ;  /* 0x00000048341478a4 */ /* 0x000fe2000f8e023f */
[----:B------:R-:W-:Y:S01]  /*03f0*/  LOP3.LUT R4, R4, 0xffffffe0, RZ, 0xc0, !PT ;  /* 0xffffffe004047812 */ /* 0x000fe200078ec0ff */
[----:B------:R-:W-:Y:S01]  /*0400*/  UIMAD UR19, UR52, 0x50, URZ ;  /* 0x00000050341378a4 */ /* 0x000fe2000f8e023f */
[----:B------:R-:W-:Y:S01]  /*0410*/  LEA.HI R0, R3, R2, RZ, 0x2 ;  /* 0x0000000203007211 */ /* 0x000fe200078f10ff */
[----:B------:R-:W-:Y:S01]  /*0420*/  UIMAD UR18, UR52, 0x58, URZ ;  /* 0x00000058341278a4 */ /* 0x000fe2000f8e023f */
[----:B------:R-:W-:Y:S01]  /*0430*/  LOP3.LUT R5, R6, R5, RZ, 0x3c, !PT ;  /* 0x0000000506057212 */ /* 0x000fe200078e3cff */
[----:B------:R-:W-:Y:S01]  /*0440*/  IMAD.IADD R3, R20, 0x1, -R4 ;  /* 0x0000000114037824 */ /* 0x000fe200078e0a04 */
[----:B------:R-:W-:Y:S01]  /*0450*/  LOP3.LUT R0, R0, 0xfffffffc, RZ, 0xc0, !PT ;  /* 0xfffffffc00007812 */ /* 0x000fe200078ec0ff */
[----:B------:R-:W-:Y:S01]  /*0460*/  UIMAD UR17, UR52, 0x60, URZ ;  /* 0x00000060341178a4 */ /* 0x000fe2000f8e023f */
[----:B------:R-:W-:Y:S01]  /*0470*/  SHF.R.S32.HI R10, RZ, 0x4, R11 ;  /* 0x00000004ff0a7819 */ /* 0x000fe2000001140b */
[----:B------:R-:W-:Y:S01]  /*0480*/  UIMAD UR16, UR52, 0x68, URZ ;  /* 0x00000068341078a4 */ /* 0x000fe2000f8e023f */
[----:B------:R-:W-:Y:S01]  /*0490*/  LOP3.LUT R9, R21, 0xfffffff8, RZ, 0xc0, !PT ;  /* 0xfffffff815097812 */ /* 0x000fe200078ec0ff */
[C---:B------:R-:W-:Y:S01]  /*04a0*/  IMAD.IADD R162, R2.reuse, 0x1, -R0 ;  /* 0x0000000102a27824 */ /* 0x040fe200078e0a00 */
[----:B------:R-:W-:Y:S01]  /*04b0*/  SHF.R.S32.HI R6, RZ, 0x1f, R3 ;  /* 0x0000001fff067819 */ /* 0x000fe20000011403 */
[----:B------:R-:W-:Y:S01]  /*04c0*/  IMAD R0, R2, 0x8, R8 ;  /* 0x0000000802007824 */ /* 0x000fe200078e0208 */
[C---:B------:R-:W-:Y:S01]  /*04d0*/  LEA.HI R4, R11.reuse, R10, RZ, 0x1 ;  /* 0x0000000a0b047211 */ /* 0x040fe200078f08ff */
[----:B------:R-:W-:Y:S01]  /*04e0*/  UIMAD UR15, UR52, 0x70, URZ ;  /* 0x00000070340f78a4 */ /* 0x000fe2000f8e023f */
[----:B------:R-:W-:Y:S01]  /*04f0*/  LEA.HI R18, R6, R3, RZ, 0x2 ;  /* 0x0000000306127211 */ /* 0x000fe200078f10ff */
        /* <DEDUP_REMOVED lines=9> */
[----:B------:R1:W-:Y:S01]  /*0590*/  STL [R1+0x10], R2 ;  /* 0x0000100201007387 */ /* 0x0003e20000100800 */
[C---:B------:R-:W-:Y:S01]  /*05a0*/  LEA.HI R12, R7.reuse, R7, RZ, 0x1 ;  /* 0x00000007070c7211 */ /* 0x040fe200078f08ff */
[----:B------:R-:W-:Y:S01]  /*05b0*/  UIMAD UR14, UR52, 0x78, URZ ;  /* 0x00000078340e78a4 */ /* 0x000fe2000f8e023f */
[----:B------:R-:W-:Y:S01]  /*05c0*/  SHF.R.S32.HI R10, RZ, 0x7, R3 ;  /* 0x00000007ff0a7819 */ /* 0x000fe20000011403 */
[----:B------:R-:W-:Y:S01]  /*05d0*/  USHF.R.S32.HI UR56, URZ, 0x1f, UR54 ;  /* 0x0000001f3f387899 */ /* 0x000fe20008011436 */
[----:B------:R-:W-:Y:S01]  /*05e0*/  SHF.R.S32.HI R11, RZ, 0x1f, R0 ;  /* 0x0000001fff0b7819 */ /* 0x000fe20000011400 */
[----:B------:R-:W-:Y:S01]  /*05f0*/  UMOV UR51, 0xffffe000 ;  /* 0xffffe00000337882 */ /* 0x000fe20000000000 */
[----:B------:R-:W-:Y:S01]  /*0600*/  LOP3.LUT P5, RZ, R7, 0x2, RZ, 0xc0, !PT ;  /* 0x0000000207ff7812 */ /* 0x000fe200078ac0ff */
[C---:B------:R-:W-:Y:S01]  /*0610*/  IMAD R3, R10.reuse, 0x8, R14 ;  /* 0x000000080a037824 */ /* 0x040fe200078e020e */
[----:B------:R-:W-:Y:S01]  /*0620*/  LEA.HI R11, R11, R0, RZ, 0x3 ;  /* 0x000000000b0b7211 */ /* 0x000fe200078f18ff */
[----:B------:R-:W-:Y:S01]  /*0630*/  IMAD R19, R10, 0x2000, R9 ;  /* 0x000020000a137824 */ /* 0x000fe200078e0209 */
[----:B------:R-:W-:-:S02]  /*0640*/  LOP3.LUT P4, RZ, R7, 0x4, RZ, 0xc0, !PT ;  /* 0x0000000407ff7812 */ /* 0x000fc4000788c0ff */
[----:B------:R-:W-:Y:S02]  /*0650*/  SEL R177, R157, 0xffffffe0, !P5 ;  /* 0xffffffe09db17807 */ /* 0x000fe40006800000 */
[----:B-1----:R-:W-:-:S05]  /*0660*/  LOP3.LUT R2, R8, 0x3fffffe, RZ, 0xc0, !PT ;  /* 0x03fffffe08027812 */ /* 0x002fca00078ec0ff */
[----:B------:R-:W-:Y:S01]  /*0670*/  IMAD.IADD R4, R6, 0x1, -R2 ;  /* 0x0000000106047824 */ /* 0x000fe200078e0a02 */
[----:B------:R-:W-:-:S03]  /*0680*/  LEA.HI R2, R0, R0, RZ, 0x1 ;  /* 0x0000000000027211 */ /* 0x000fc600078f08ff */
[----:B------:R-:W-:Y:S01]  /*0690*/  IMAD R150, R3, 0x8, R4 ;  /* 0x0000000803967824 */ /* 0x000fe200078e0204 */
[----:B------:R-:W-:Y:S02]  /*06a0*/  LOP3.LUT R4, R2, 0x7fffffe, RZ, 0xc0, !PT ;  /* 0x07fffffe02047812 */ /* 0x000fe400078ec0ff */
[----:B------:R-:W-:Y:S02]  /*06b0*/  LOP3.LUT R3, R11, 0xfffffff8, RZ, 0xc0, !PT ;  /* 0xfffffff80b037812 */ /* 0x000fe400078ec0ff */
[----:B------:R-:W-:Y:S01]  /*06c0*/  SHF.R.S32.HI R5, RZ, 0x1, R2 ;  /* 0x00000001ff057819 */ /* 0x000fe20000011402 */
[C---:B------:R-:W-:Y:S01]  /*06d0*/  IMAD.IADD R15, R0.reuse, 0x1, -R4 ;  /* 0x00000001000f7824 */ /* 0x040fe200078e0a04 */
[----:B------:R-:W-:Y:S01]  /*06e0*/  SHF.R.S32.HI R2, RZ, 0x1f, R2 ;  /* 0x0000001fff027819 */ /* 0x000fe20000011402 */
[----:B------:R-:W-:Y:S01]  /*06f0*/  IMAD.IADD R17, R0, 0x1, -R3 ;  /* 0x0000000100117824 */ /* 0x000fe200078e0a03 */
[----:B------:R-:W-:Y:S01]  /*0700*/  SHF.R.S32.HI R4, RZ, 0x3, R11 ;  /* 0x00000003ff047819 */ /* 0x000fe2000001140b */
[----:B------:R-:W-:Y:S01]  /*0710*/  IMAD.SHL.U32 R3, R7, 0x40, RZ ;  /* 0x0000004007037824 */ /* 0x000fe200078e00ff */
[----:B------:R-:W-:-:S02]  /*0720*/  LEA.HI R0, R2, R5, RZ, 0x2 ;  /* 0x0000000502007211 */ /* 0x000fc400078f10ff */
[----:B------:R-:W-:Y:S01]  /*0730*/  LOP3.LUT R2, R7, 0x1, RZ, 0xc0, !PT ;  /* 0x0000000107027812 */ /* 0x000fe200078ec0ff */
[----:B------:R-:W-:Y:S01]  /*0740*/  IMAD R15, R4, 0x8, R15 ;  /* 0x00000008040f7824 */ /* 0x000fe200078e020f */
[----:B------:R-:W-:Y:S02]  /*0750*/  LOP3.LUT R0, R0, 0xfffffffc, RZ, 0xc0, !PT ;  /* 0xfffffffc00007812 */ /* 0x000fe400078ec0ff */
[----:B------:R-:W-:Y:S02]  /*0760*/  ISETP.NE.U32.AND P6, PT, R2, 0x1, PT ;  /* 0x000000010200780c */ /* 0x000fe40003fc5070 */
[----:B------:R-:W-:Y:S01]  /*0770*/  SHF.R.S32.HI R2, RZ, 0x1, R8 ;  /* 0x00000001ff027819 */ /* 0x000fe20000011408 */
[----:B------:R-:W-:Y:S01]  /*0780*/  IMAD.IADD R16, R5, 0x1, -R0 ;  /* 0x0000000105107824 */ /* 0x000fe200078e0a00 */
[----:B------:R-:W-:Y:S01]  /*0790*/  SEL R176, R176, 0x10, !P6 ;  /* 0x00000010b0b07807 */ /* 0x000fe20007000000 */
[----:B------:R-:W-:Y:S01]  /*07a0*/  IMAD.SHL.U32 R0, R6, 0x40, RZ ;  /* 0x0000004006007824 */ /* 0x000fe200078e00ff */
[C---:B------:R-:W-:Y:S01]  /*07b0*/  LOP3.LUT P0, RZ, R2.reuse, 0x2, RZ, 0xc0, !PT ;  /* 0x0000000202ff7812 */ /* 0x040fe2000780c0ff */
[----:B------:R-:W-:Y:S01]  /*07c0*/  IMAD.SHL.U32 R6, R2, 0x40, RZ ;  /* 0x0000004002067824 */ /* 0x000fe200078e00ff */
[----:B------:R-:W-:Y:S01]  /*07d0*/  LOP3.LUT R2, R3, 0x1c0, RZ, 0xc0, !PT ;  /* 0x000001c003027812 */ /* 0x000fe200078ec0ff */
[----:B------:R-:W-:Y:S01]  /*07e0*/  IMAD.SHL.U32 R3, R162, 0x400, RZ ;  /* 0x00000400a2037824 */ /* 0x000fe200078e00ff */
[----:B------:R-:W-:-:S02]  /*07f0*/  LOP3.LUT R8, R0, 0x1c0, RZ, 0xc0, !PT ;  /* 0x000001c000087812 */ /* 0x000fc400078ec0ff */
[----:B------:R-:W-:Y:S01]  /*0800*/  LOP3.LUT R0, R12, 0x3fffffe, RZ, 0xc0, !PT ;  /* 0x03fffffe0c007812 */ /* 0x000fe200078ec0ff */
[--C-:B------:R-:W-:Y:S01]  /*0810*/  IMAD R151, R4, 0x200, R3.reuse ;  /* 0x0000020004977824 */ /* 0x100fe200078e0203 */
[----:B------:R-:W-:Y:S02]  /*0820*/  LEA.HI R2, R2, R2, RZ, 0x1d ;  /* 0x0000000202027211 */ /* 0x000fe400078fe8ff */
[----:B------:R-:W-:Y:S01]  /*0830*/  SEL R149, R157, 0xffffffe0, !P0 ;  /* 0xffffffe09d957807 */ /* 0x000fe20004000000 */
[----:B------:R-:W-:Y:S01]  /*0840*/  IMAD.IADD R13, R7, 0x1, -R0 ;  /* 0x00000001070d7824 */ /* 0x000fe200078e0a00 */
[----:B------:R-:W-:Y:S01]  /*0850*/  IADD3 R19, R2, R19, R3 ;  /* 0x0000001302137210 */ /* 0x000fe20007ffe003 */
[----:B------:R-:W-:-:S04]  /*0860*/  IMAD.SHL.U32 R0, R162, 0x10, RZ ;  /* 0x00000010a2007824 */ /* 0x000fc800078e00ff */
[----:B------:R-:W-:Y:S01]  /*0870*/  IMAD.SHL.U32 R182, R19, 0x2, RZ ;  /* 0x0000000213b67824 */ /* 0x000fe200078e00ff */
[----:B------:R-:W-:Y:S02]  /*0880*/  LEA.HI.SX32 R18, R18, R0, 0x1e ;  /* 0x0000000012127211 */ /* 0x000fe400078ff2ff */
[----:B------:R-:W-:Y:S01]  /*0890*/  LOP3.LUT R5, R8, 0x30, R0, 0xf8, !PT ;  /* 0x0000003008057812 */ /* 0x000fe200078ef800 */
[----:B------:R-:W-:Y:S01]  /*08a0*/  IMAD.IADD R180, R182, 0x1, R176 ;  /* 0x00000001b6b47824 */ /* 0x000fe200078e02b0 */
[----:B------:R-:W-:Y:S01]  /*08b0*/  LOP3.LUT R0, R6, 0xc0, RZ, 0xc0, !PT ;  /* 0x000000c006007812 */ /* 0x000fe200078ec0ff */
[----:B------:R-:W-:Y:S01]  /*08c0*/  STL [R1+0x34], R18 ;  /* 0x0000341201007387 */ /* 0x000fe20000100800 */
[----:B------:R-:W-:Y:S01]  /*08d0*/  LOP3.LUT R3, R5, 0x8, R21, 0xf8, !PT ;  /* 0x0000000805037812 */ /* 0x000fe200078ef815 */
[----:B------:R-:W-:Y:S01]  /*08e0*/  IMAD.IADD R181, R182, 0x1, R177 ;  /* 0x00000001b6b57824 */ /* 0x000fe200078e02b1 */
[----:B------:R-:W-:Y:S01]  /*08f0*/  LOP3.LUT R4, R0, 0x8, R21, 0xf8, !PT ;  /* 0x0000000800047812 */ /* 0x000fe200078ef815 */
[----:B------:R-:W-:Y:S01]  /*0900*/  IMAD.IADD R179, R180, 0x1, R177 ;  /* 0x00000001b4b37824 */ /* 0x000fe200078e02b1 */
[----:B------:R-:W-:-:S02]  /*0910*/  SHF.R.U32.HI R2, RZ, 0x3, R0 ;  /* 0x00000003ff027819 */ /* 0x000fc40000011600 */
[----:B------:R-:W-:Y:S02]  /*0920*/  SHF.R.U32.HI R0, RZ, 0x3, R8 ;  /* 0x00000003ff007819 */ /* 0x000fe40000011608 */
[----:B------:R-:W-:Y:S02]  /*0930*/  LOP3.LUT R4, R4, R2, RZ, 0x3c, !PT ;  /* 0x0000000204047212 */ /* 0x000fe400078e3cff */
[----:B------:R-:W-:Y:S01]  /*0940*/  LOP3.LUT R5, R3, R0, RZ, 0x3c, !PT ;  /* 0x0000000003057212 */ /* 0x000fe200078e3cff */
[----:B------:R-:W-:Y:S01]  /*0950*/  IMAD R0, R162, 0x200, R9 ;  /* 0x00000200a2007824 */ /* 0x000fe200078e0209 */
[----:B------:R-:W-:Y:S01]  /*0960*/  IADD3 R2, R18, -0x80, RZ ;  /* 0xffffff8012027810 */ /* 0x000fe20007ffe0ff */
[----:B------:R-:W-:Y:S01]  /*0970*/  IMAD.U32 R150, R150, 0x20, R4 ;  /* 0x0000002096967824 */ /* 0x000fe200078e0004 */
[----:B------:R-:W-:Y:S01]  /*0980*/  IADD3 R175, R182, 0x40, RZ ;  /* 0x00000040b6af7810 */ /* 0x000fe20007ffe0ff */
[----:B------:R-:W-:Y:S01]  /*0990*/  IMAD R13, R13, 0x20, R0 ;  /* 0x000000200d0d7824 */ /* 0x000fe200078e0200 */
[----:B------:R-:W-:Y:S01]  /*09a0*/  SHF.R.S32.HI R0, RZ, 0x1f, R2 ;  /* 0x0000001fff007819 */ /* 0x000fe20000011402 */
[----:B------:R-:W-:Y:S01]  /*09b0*/  IMAD.SHL.U32 R4, R14, 0x10, RZ ;  /* 0x000000100e047824 */ /* 0x000fe200078e00ff */
[----:B------:R-:W-:Y:S01]  /*09c0*/  @P4 IADD3 R175, R182, -0x40, RZ ;  /* 0xffffffc0b6af4810 */ /* 0x000fe20007ffe0ff */
[----:B------:R-:W-:Y:S01]  /*09d0*/  IMAD R149, R150, 0x2, R149 ;  /* 0x0000000296957824 */ /* 0x000fe200078e0295 */
[----:B------:R-:W-:Y:S01]  /*09e0*/  SHF.L.U64.HI R0, R2, 0x2, R0 ;  /* 0x0000000202007819 */ /* 0x000fe20000010200 */
[----:B------:R-:W-:-:S02]  /*09f0*/  IMAD.SHL.U32 R2, R20, 0x2, RZ ;  /* 0x0000000214027824 */ /* 0x000fc400078e00ff */
[--C-:B------:R-:W-:Y:S02]  /*0a00*/  IMAD.IADD R176, R176, 0x1, R175.reuse ;  /* 0x00000001b0b07824 */ /* 0x100fe400078e02af */
[----:B------:R1:W-:Y:S01]  /*0a10*/  STL [R1+0x28], R0 ;  /* 0x0000280001007387 */ /* 0x0003e20000100800 */
[----:B------:R-:W-:Y:S01]  /*0a20*/  LOP3.LUT R2, R2, 0x6, RZ, 0xc0, !PT ;  /* 0x0000000602027812 */ /* 0x000fe200078ec0ff */
[----:B------:R-:W-:Y:S02]  /*0a30*/  IMAD.IADD R178, R177, 0x1, R175 ;  /* 0x00000001b1b27824 */ /* 0x000fe400078e02af */
[----:B------:R-:W-:Y:S02]  /*0a40*/  IMAD.SHL.U32 R150, R150, 0x2, RZ ;  /* 0x0000000296967824 */ /* 0x000fe400078e00ff */
[C---:B------:R-:W-:Y:S02]  /*0a50*/  IMAD R3, R10.reuse, 0x40, R2 ;  /* 0x000000400a037824 */ /* 0x040fe400078e0202 */
[----:B------:R-:W-:-:S02]  /*0a60*/  IMAD.SHL.U32 R2, R10, 0x8, RZ ;  /* 0x000000080a027824 */ /* 0x000fc400078e00ff */
[----:B------:R-:W-:Y:S01]  /*0a70*/  IMAD.IADD R177, R177, 0x1, R176 ;  /* 0x00000001b1b17824 */ /* 0x000fe200078e02b0 */
[----:B------:R2:W-:Y:S02]  /*0a80*/  STL [R1+0x24], R3 ;  /* 0x0000240301007387 */ /* 0x0005e40000100800 */
[----:B------:R-:W-:-:S04]  /*0a90*/  LOP3.LUT R2, R2, 0x8, RZ, 0xc0, !PT ;  /* 0x0000000802027812 */ /* 0x000fc800078ec0ff */
[----:B------:R-:W-:Y:S02]  /*0aa0*/  LOP3.LUT R7, R2, 0x10, R4, 0xf8, !PT ;  /* 0x0000001002077812 */ /* 0x000fe400078ef804 */
[----:B-1----:R-:W-:-:S04]  /*0ab0*/  SHF.R.S32.HI R0, RZ, 0x1, R12 ;  /* 0x00000001ff007819 */ /* 0x002fc8000001140c */
[C---:B------:R-:W-:Y:S01]  /*0ac0*/  LOP3.LUT P3, RZ, R0.reuse, 0x2, RZ, 0xc0, !PT ;  /* 0x0000000200ff7812 */ /* 0x040fe2000786c0ff */
[----:B------:R-:W-:-:S03]  /*0ad0*/  IMAD.SHL.U32 R0, R0, 0x40, RZ ;  /* 0x0000004000007824 */ /* 0x000fc600078e00ff */
[----:B------:R-:W-:Y:S02]  /*0ae0*/  R2P PR, R17, 0x6 ;  /* 0x0000000611007804 */ /* 0x000fe40000000000 */
[----:B------:R-:W-:Y:S02]  /*0af0*/  LOP3.LUT R0, R0, 0xc0, RZ, 0xc0, !PT ;  /* 0x000000c000007812 */ /* 0x000fe400078ec0ff */
[----:B------:R-:W-:Y:S02]  /*0b00*/  LOP3.LUT P0, RZ, R16, 0x2, RZ, 0xc0, !PT ;  /* 0x0000000210ff7812 */ /* 0x000fe4000780c0ff */
[----:B--2---:R-:W-:Y:S02]  /*0b10*/  SHF.R.U32.HI R3, RZ, 0x3, R0 ;  /* 0x00000003ff037819 */ /* 0x004fe40000011600 */
[----:B------:R-:W-:Y:S02]  /*0b20*/  SEL R152, R152, 0xffffffc0, !P2 ;  /* 0xffffffc098987807 */ /* 0x000fe40005000000 */
[----:B------:R-:W-:Y:S01]  /*0b30*/  LOP3.LUT R8, R3, R0, R2, 0x1e, !PT ;  /* 0x0000000003087212 */ /* 0x000fe200078e1e02 */
[----:B------:R-:W-:Y:S01]  /*0b40*/  IMAD.SHL.U32 R0, R17, 0x40, RZ ;  /* 0x0000004011007824 */ /* 0x000fe200078e00ff */
[----:B------:R-:W-:Y:S01]  /*0b50*/  SEL R157, R157, 0xffffffe0, !P0 ;  /* 0xffffffe09d9d7807 */ /* 0x000fe20004000000 */
[----:B------:R-:W-:-:S02]  /*0b60*/  IMAD.SHL.U32 R2, R16, 0x40, RZ ;  /* 0x0000004010027824 */ /* 0x000fc400078e00ff */
[----:B------:R-:W-:Y:S01]  /*0b70*/  IMAD R3, R14, 0x200, R5 ;  /* 0x000002000e037824 */ /* 0x000fe200078e0205 */
[----:B------:R-:W-:Y:S01]  /*0b80*/  LOP3.LUT R0, R0, 0x1c0, RZ, 0xc0, !PT ;  /* 0x000001c000007812 */ /* 0x000fe200078ec0ff */
[----:B------:R-:W-:Y:S01]  /*0b90*/  IMAD.SHL.U32 R5, R14, 0x8, RZ ;  /* 0x000000080e057824 */ /* 0x000fe200078e00ff */
[----:B------:R-:W-:Y:S01]  /*0ba0*/  LOP3.LUT R2, R2, 0xc0, RZ, 0xc0, !PT ;  /* 0x000000c002027812 */ /* 0x000fe200078ec0ff */
[----:B------:R-:W-:Y:S01]  /*0bb0*/  IMAD.IADD R8, R8, 0x1, R13 ;  /* 0x0000000108087824 */ /* 0x000fe200078e020d */
[----:B------:R-:W-:Y:S02]  /*0bc0*/  SHF.R.U32.HI R6, RZ, 0x3, R0 ;  /* 0x00000003ff067819 */ /* 0x000fe40000011600 */
[----:B------:R-:W-:Y:S02]  /*0bd0*/  LOP3.LUT R5, R5, 0x8, RZ, 0xc0, !PT ;  /* 0x0000000805057812 */ /* 0x000fe400078ec0ff */
[----:B------:R-:W-:Y:S02]  /*0be0*/  SHF.R.U32.HI R4, RZ, 0x3, R2 ;  /* 0x00000003ff047819 */ /* 0x000fe40000011602 */
[--C-:B------:R-:W-:Y:S01]  /*0bf0*/  LOP3.LUT R6, R6, R0, R5.reuse, 0x1e, !PT ;  /* 0x0000000006067212 */ /* 0x100fe200078e1e05 */
[----:B------:R-:W-:Y:S01]  /*0c00*/  IMAD.SHL.U32 R0, R15, 0x20, RZ ;  /* 0x000000200f007824 */ /* 0x000fe200078e00ff */
[----:B------:R-:W-:-:S02]  /*0c10*/  LOP3.LUT R5, R4, R2, R5, 0x1e, !PT ;  /* 0x0000000204057212 */ /* 0x000fc400078e1e05 */
[----:B------:R-:W-:Y:S01]  /*0c20*/  LOP3.LUT R2, R4, R7, R2, 0x1e, !PT ;  /* 0x0000000704027212 */ /* 0x000fe200078e1e02 */
[----:B------:R-:W-:Y:S01]  /*0c30*/  IMAD R162, R162, 0x200, R0 ;  /* 0x00000200a2a27824 */ /* 0x000fe200078e0200 */
[----:B------:R-:W-:Y:S01]  /*0c40*/  LEA R9, R8, 0x6000, 0x1 ;  /* 0x0000600008097811 */ /* 0x000fe200078e08ff */
[----:B------:R-:W-:Y:S02]  /*0c50*/  IMAD.IADD R151, R151, 0x1, R6 ;  /* 0x0000000197977824 */ /* 0x000fe400078e0206 */
[----:B------:R-:W-:Y:S01]  /*0c60*/  IMAD.IADD R156, R0, 0x1, R2 ;  /* 0x00000001009c7824 */ /* 0x000fe200078e0202 */
[C---:B------:R-:W-:Y:S01]  /*0c70*/  IADD3 R0, R9.reuse, 0x20, RZ ;  /* 0x0000002009007810 */ /* 0x040fe20007ffe0ff */
[----:B------:R1:W-:Y:S01]  /*0c80*/  STL [R1+0x2c], R9 ;  /* 0x00002c0901007387 */ /* 0x0003e20000100800 */
[----:B------:R-:W-:Y:S01]  /*0c90*/  @P3 IADD3 R0, R9, -0x20, RZ ;  /* 0xffffffe009003810 */ /* 0x000fe20007ffe0ff */
[----:B------:R-:W-:Y:S01]  /*0ca0*/  IMAD.IADD R162, R162, 0x1, R5 ;  /* 0x00000001a2a27824 */ /* 0x000fe200078e0205 */
[----:B------:R-:W-:Y:S01]  /*0cb0*/  LEA R151, R151, 0x8000, 0x1 ;  /* 0x0000800097977811 */ /* 0x000fe200078e08ff */
[----:B------:R-:W-:-:S02]  /*0cc0*/  IMAD.SHL.U32 R2, R3, 0x2, RZ ;  /* 0x0000000203027824 */ /* 0x000fc400078e00ff */
[----:B------:R1:W-:Y:S01]  /*0cd0*/  STL [R1+0x30], R0 ;  /* 0x0000300001007387 */ /* 0x0003e20000100800 */
[C---:B------:R-:W-:Y:S01]  /*0ce0*/  IADD3 R158, R151.reuse, 0x20, RZ ;  /* 0x00000020979e7810 */ /* 0x040fe20007ffe0ff */
[C---:B------:R-:W-:Y:S01]  /*0cf0*/  IMAD.IADD R153, R151.reuse, 0x1, R152 ;  /* 0x0000000197997824 */ /* 0x040fe200078e0298 */
[----:B------:R-:W-:-:S04]  /*0d00*/  @P1 IADD3 R158, R151, -0x20, RZ ;  /* 0xffffffe0979e1810 */ /* 0x000fc80007ffe0ff */
[----:B------:R-:W-:Y:S01]  /*0d10*/  IADD3 R161, R158, 0x2000, RZ ;  /* 0x000020009ea17810 */ /* 0x000fe20007ffe0ff */
[----:B------:R-:W-:Y:S01]  /*0d20*/  IMAD.IADD R152, R152, 0x1, R158 ;  /* 0x0000000198987824 */ /* 0x000fe200078e029e */
[C---:B------:R-:W-:Y:S02]  /*0d30*/  IADD3 R160, R158.reuse, 0x4000, RZ ;  /* 0x000040009ea07810 */ /* 0x040fe40007ffe0ff */
[----:B------:R-:W-:Y:S02]  /*0d40*/  IADD3 R159, R158, 0x6000, RZ ;  /* 0x000060009e9f7810 */ /* 0x000fe40007ffe0ff */
.L_x_248:
        /* <DEDUP_REMOVED lines=8> */
[----:B-1----:R-:W2:Y:S01]  /*0dd0*/  @P1 S2R R7, SR_CTAID.Y ;  /* 0x0000000000071919 */ /* 0x002ea20000002600 */
[----:B------:R-:W-:-:S06]  /*0de0*/  @P1 IMAD.MOV.U32 R6, RZ, RZ, 0x4 ;  /* 0x00000004ff061424 */ /* 0x000fcc00078e00ff */
[----:B-1----:R-:W1:Y:S01]  /*0df0*/  @P0 S2R R0, SR_CTAID.Y ;  /* 0x0000000000000919 */ /* 0x002e620000002600 */
[----:B--2---:R-:W-:-:S06]  /*0e00*/  @P1 IMAD.WIDE R6, R7, R6, c[0x0][0x250] ;  /* 0x0000940007061625 */ /* 0x004fcc00078e0206 */
[----:B------:R-:W2:Y:S01]  /*0e10*/  @P1 LDG.E R6, [R6.64] ;  /* 0x0000000406061981 */ /* 0x000ea2000c1e1900 */
[----:B-1----:R-:W1:Y:S02]  /*0e20*/  @P0 R2UR UR7, R0 ;  /* 0x00000000000703c2 */ /* 0x002e6400000e0000 */
[----:B-1----:R-:W-:-:S06]  /*0e30*/  @UP1 UIMAD.WIDE UR6, UR7, UR6, UR8 ;  /* 0x00000006070612a5 */ /* 0x002fcc000f8e0208 */
[----:B------:R-:W-:Y:S02]  /*0e40*/  IMAD.U32 R4, RZ, RZ, UR6 ;  /* 0x00000006ff047e24 */ /* 0x000fe4000f8e00ff */
[----:B------:R-:W-:Y:S01]  /*0e50*/  IMAD.U32 R5, RZ, RZ, UR7 ;  /* 0x00000007ff057e24 */ /* 0x000fe2000f8e00ff */
[----:B------:R-:W-:Y:S02]  /*0e60*/  UMOV UR31, URZ ;  /* 0x0000003f001f7c82 */ /* 0x000fe40008000000 */
[----:B------:R-:W-:Y:S02]  /*0e70*/  ULDC.64 UR6, c[0x0][0x268] ;  /* 0x00009a0000067ab9 */ /* 0x000fe40000000a00 */
[----:B------:R-:W3:Y:S01]  /*0e80*/  @P0 LDG.E R0, [R4.64] ;  /* 0x0000000404000981 */ /* 0x000ee2000c1e1900 */
[----:B------:R-:W-:-:S04]  /*0e90*/  @!UP1 UISETP.NE.U32.AND UP0, UPT, URZ, UR6, UPT ;  /* 0x000000063f00928c */ /* 0x000fc8000bf05070 */
[----:B------:R-:W-:-:S03]  /*0ea0*/  @!UP1 UISETP.NE.AND.EX UP0, UPT, URZ, UR7, UPT, UP0 ;  /* 0x000000073f00928c */ /* 0x000fc6000bf05300 */
[----:B------:R-:W-:Y:S02]  /*0eb0*/  ULDC.64 UR6, c[0x0][0x218] ;  /* 0x0000860000067ab9 */ /* 0x000fe40000000a00 */
[----:B------:R-:W-:Y:S01]  /*0ec0*/  @!UP1 USEL UR9, URZ, UR7, !UP0 ;  /* 0x000000073f099287 */ /* 0x000fe2000c000000 */
[----:B--2---:R-:W1:Y:S08]  /*0ed0*/  @P1 R2UR UR31, R6 ;  /* 0x00000000061f13c2 */ /* 0x004e7000000e0000 */
[----:B---3--:R-:W1:Y:S02]  /*0ee0*/  @P0 R2UR UR8, R0 ;  /* 0x00000000000803c2 */ /* 0x008e6400000e0000 */
[----:B-1----:R-:W-:-:S02]  /*0ef0*/  @UP1 UIADD3 UR7, UR8, -UR31, URZ ;  /* 0x8000001f08071290 */ /* 0x002fc4000fffe03f */
[----:B------:R-:W-:Y:S02]  /*0f00*/  USHF.L.U32 UR8, UR29, 0x7, URZ ;  /* 0x000000071d087899 */ /* 0x000fe4000800063f */
[----:B------:R-:W-:-:S04]  /*0f10*/  @!UP1 UIADD3 UR7, UR9, UR6, -UR31 ;  /* 0x0000000609079290 */ /* 0x000fc8000fffe81f */
[----:B------:R-:W-:-:S06]  /*0f20*/  UISETP.GE.AND UP0, UPT, UR8, UR7, UPT ;  /* 0x000000070800728c */ /* 0x000fcc000bf06270 */
[----:B------:R-:W-:-:S13]  /*0f30*/  PLOP3.LUT P0, PT, PT, PT, UP0, 0x80, 0x0 ;  /* 0x000000000000781c */ /* 0x000fda0003f0f008 */
[----:B------:R-:W-:Y:S05]  /*0f40*/  @P0 BRA `(.L_x_240) ;  /* 0x000076b000000947 */ /* 0x000fea0003800000 */
[----:B------:R-:W-:Y:S01]  /*0f50*/  IABS R6, c[0x0][0x1c8] ;  /* 0x0000720000067a13 */ /* 0x000fe20000000000 */
[----:B------:R-:W1:Y:S01]  /*0f60*/  S2R R3, SR_CTAID.Z ;  /* 0x0000000000037919 */ /* 0x000e620000002700 */
[----:B------:R-:W2:Y:S01]  /*0f70*/  S2UR UR36, SR_CTAID.Y ;  /* 0x00000000002479c3 */ /* 0x000ea20000002600 */
[----:B------:R-:W-:Y:S01]  /*0f80*/  ULDC UR9, c[0x0][0x214] ;  /* 0x0000850000097ab9 */ /* 0x000fe20000000800 */
[----:B------:R-:W3:Y:S01]  /*0f90*/  I2F.RP R4, R6 ;  /* 0x0000000600047306 */ /* 0x000ee20000209400 */
[----:B------:R-:W-:Y:S02]  /*0fa0*/  ULDC.64 UR10, c[0x0][0x240] ;  /* 0x00009000000a7ab9 */ /* 0x000fe40000000a00 */
[----:B------:R-:W-:Y:S02]  /*0fb0*/  UIADD3 UR9, UR9, 0x7f, URZ ;  /* 0x0000007f09097890 */ /* 0x000fe4000fffe03f */
[----:B------:R-:W-:Y:S01]  /*0fc0*/  UISETP.NE.U32.AND UP0, UPT, URZ, UR10, UPT ;  /* 0x0000000a3f00728c */ /* 0x000fe2000bf05070 */
[----:B------:R-:W4:Y:S01]  /*0fd0*/  S2UR UR30, SR_CTAID.Z ;  /* 0x00000000001e79c3 */ /* 0x000f220000002700 */
[----:B------:R-:W-:-:S02]  /*0fe0*/  USHF.R.S32.HI UR6, URZ, 0x1f, UR9 ;  /* 0x0000001f3f067899 */ /* 0x000fc40008011409 */
[----:B------:R-:W-:Y:S02]  /*0ff0*/  UISETP.NE.AND.EX UP0, UPT, URZ, UR11, UPT, UP0 ;  /* 0x0000000b3f00728c */ /* 0x000fe4000bf05300 */
[----:B------:R-:W-:Y:S02]  /*1000*/  ULDC UR12, c[0x0][0x1c8] ;  /* 0x00007200000c7ab9 */ /* 0x000fe40000000800 */
[----:B------:R-:W-:Y:S02]  /*1010*/  ULEA.HI UR6, UR6, UR9, URZ, 0x7 ;  /* 0x0000000906067291 */ /* 0x000fe4000f8f383f */
[----:B------:R-:W-:Y:S01]  /*1020*/  ULDC.U8 UR32, c[0x0][0x328] ;  /* 0x0000ca0000207ab9 */ /* 0x000fe20000000000 */
[----:B---3--:R-:W3:Y:S01]  /*1030*/  MUFU.RCP R4, R4 ;  /* 0x0000000400047308 */ /* 0x008ee20000001000 */
[----:B------:R-:W-:Y:S02]  /*1040*/  ULDC UR13, c[0x0][0x214] ;  /* 0x00008500000d7ab9 */ /* 0x000fe40000000800 */
[----:B------:R-:W-:Y:S01]  /*1050*/  ULDC UR35, c[0x0][0x1c0] ;  /* 0x0000700000237ab9 */ /* 0x000fe20000000800 */
[----:B-1----:R-:W-:Y:S01]  /*1060*/  IABS R3, R3 ;  /* 0x0000000300037213 */ /* 0x002fe20000000000 */
[----:B--2---:R-:W-:-:S02]  /*1070*/  UIMAD.WIDE UR10, UR36, 0x80, URZ ;  /* 0x00000080240a78a5 */ /* 0x004fc4000f8e023f */
[----:B------:R-:W-:Y:S02]  /*1080*/  ULDC UR38, c[0x0][0x22c] ;  /* 0x00008b0000267ab9 */ /* 0x000fe40000000800 */
[----:B------:R-:W-:Y:S02]  /*1090*/  USEL UR50, UR10, URZ, UP0 ;  /* 0x0000003f0a327287 */ /* 0x000fe40008000000 */
[----:B------:R-:W-:Y:S02]  /*10a0*/  USEL UR47, UR11, URZ, UP0 ;  /* 0x0000003f0b2f7287 */ /* 0x000fe40008000000 */
[----:B----4-:R-:W-:Y:S01]  /*10b0*/  ULOP3.LUT UR9, UR30, UR12, URZ, 0x3c, !UPT ;  /* 0x0000000c1e097292 */ /* 0x010fe2000f8e3c3f */
[----:B---3--:R-:W-:Y:S01]  /*10c0*/  IADD3 R4, R4, 0xffffffe, RZ ;  /* 0x0ffffffe04047810 */ /* 0x008fe20007ffe0ff */
[----:B------:R-:W-:Y:S02]  /*10d0*/  UISETP.NE.AND UP0, UPT, UR32, URZ, UPT ;  /* 0x0000003f2000728c */ /* 0x000fe4000bf05270 */
[----:B------:R-:W-:Y:S01]  /*10e0*/  ULOP3.LUT UR12, UR6, 0xffffff80, URZ, 0xc0, !UPT ;  /* 0xffffff80060c7892 */ /* 0x000fe2000f8ec03f */
[----:B------:R-:W1:Y:S01]  /*10f0*/  F2I.FTZ.U32.TRUNC.NTZ R5, R4 ;  /* 0x0000000400057305 */ /* 0x000e62000021f000 */
[----:B------:R-:W-:Y:S01]  /*1100*/  ISETP.LE.AND P2, PT, RZ, UR9, PT ;  /* 0x00000009ff007c0c */ /* 0x000fe2000bf43270 */
[----:B------:R-:W-:-:S02]  /*1110*/  ULDC UR37, c[0x0][0x234] ;  /* 0x00008d0000257ab9 */ /* 0x000fc40000000800 */
[----:B------:R-:W-:Y:S02]  /*1120*/  UIMAD UR38, UR30, UR38, URZ ;  /* 0x000000261e2672a4 */ /* 0x000fe4000f8e023f */
[----:B------:R-:W-:Y:S02]  /*1130*/  UIADD3 UR12, UR12, -0x80, URZ ;  /* 0xffffff800c0c7890 */ /* 0x000fe4000fffe03f */
[----:B------:R-:W-:Y:S02]  /*1140*/  @UP0 UIMAD UR9, UR36, UR13, URZ ;  /* 0x0000000d240902a4 */ /* 0x000fe4000f8e023f */
[----:B------:R-:W-:Y:S02]  /*1150*/  @!UP0 UIMAD UR10, UR36, UR35, UR30 ;  /* 0x00000023240a82a4 */ /* 0x000fe4000f8e021e */
[----:B------:R-:W-:Y:S02]  /*1160*/  ULDC.U8 UR33, c[0x0][0x3d0] ;  /* 0x0000f40000217ab9 */ /* 0x000fe40000000000 */
[----:B------:R-:W-:Y:S01]  /*1170*/  ULDC UR53, c[0x0][0x1c0] ;  /* 0x0000700000357ab9 */ /* 0x000fe20000000800 */
[----:B------:R-:W-:Y:S01]  /*1180*/  ISETP.NE.AND P1, PT, RZ, UR33, PT ;  /* 0x00000021ff007c0c */ /* 0x000fe2000bf25270 */
[----:B-1----:R-:W-:Y:S01]  /*1190*/  IMAD.MOV R0, RZ, RZ, -R5 ;  /* 0x000000ffff007224 */ /* 0x002fe200078e0a05 */
[----:B------:R-:W-:Y:S01]  /*11a0*/  @UP0 UIMAD UR37, UR30, UR37, UR9 ;  /* 0x000000251e2502a4 */ /* 0x000fe2000f8e0209 */
[----:B------:R-:W-:Y:S01]  /*11b0*/  IMAD.MOV.U32 R4, RZ, RZ, RZ ;  /* 0x000000ffff047224 */ /* 0x000fe200078e00ff */
[----:B------:R-:W-:Y:S01]  /*11c0*/  @!UP0 UIMAD UR37, UR10, UR13, URZ ;  /* 0x0000000d0a2582a4 */ /* 0x000fe2000f8e023f */
[----:B------:R-:W-:Y:S01]  /*11d0*/  IMAD R0, R0, R6, RZ ;  /* 0x0000000600007224 */ /* 0x000fe200078e02ff */
[----:B------:R-:W-:-:S02]  /*11e0*/  USHF.R.S32.HI UR44, URZ, 0x1f, UR31 ;  /* 0x0000001f3f2c7899 */ /* 0x000fc4000801141f */
[----:B------:R-:W-:Y:S01]  /*11f0*/  USHF.R.S32.HI UR43, URZ, 0x1f, UR8 ;  /* 0x0000001f3f2b7899 */ /* 0x000fe20008011408 */
[----:B------:R-:W-:Y:S01]  /*1200*/  IMAD.HI.U32 R0, R5, R0, R4 ;  /* 0x0000000005007227 */ /* 0x000fe200078e0004 */
[----:B------:R-:W-:Y:S02]  /*1210*/  USHF.R.S32.HI UR45, URZ, 0x1f, UR36 ;  /* 0x0000001f3f2d7899 */ /* 0x000fe40008011424 */
[----:B------:R-:W-:Y:S01]  /*1220*/  USHF.R.S32.HI UR34, URZ, 0x1f, UR30 ;  /* 0x0000001f3f227899 */ /* 0x000fe2000801141e */
[----:B------:R-:W-:Y:S01]  /*1230*/  IMAD.MOV.U32 R4, RZ, RZ, R3 ;  /* 0x000000ffff047224 */ /* 0x000fe200078e0003 */
[----:B------:R-:W-:Y:S02]  /*1240*/  USHF.R.S32.HI UR53, URZ, 0x1f, UR53 ;  /* 0x0000001f3f357899 */ /* 0x000fe40008011435 */
[----:B------:R-:W-:Y:S01]  /*1250*/  USHF.R.S32.HI UR46, URZ, 0x1f, UR38 ;  /* 0x0000001f3f2e7899 */ /* 0x000fe20008011426 */
[----:B------:R-:W-:Y:S01]  /*1260*/  IMAD.HI.U32 R0, R0, R4, RZ ;  /* 0x0000000400007227 */ /* 0x000fe200078e00ff */
[----:B------:R-:W-:-:S02]  /*1270*/  USHF.R.S32.HI UR42, URZ, 0x7, UR6 ;  /* 0x000000073f2a7899 */ /* 0x000fc40008011406 */
        /* <DEDUP_REMOVED lines=13> */
[----:B------:R-:W-:Y:S02]  /*1350*/  @P0 IADD3 R0, R0, 0x1, RZ ;  /* 0x0000000100000810 */ /* 0x000fe40007ffe0ff */
[----:B------:R-:W-:-:S03]  /*1360*/  PLOP3.LUT P0, PT, PT, PT, UP0, 0x80, 0x0 ;  /* 0x000000000000781c */ /* 0x000fc60003f0f008 */
[----:B------:R-:W-:Y:S01]  /*1370*/  @!P2 IMAD.MOV R0, RZ, RZ, -R0 ;  /* 0x000000ffff00a224 */ /* 0x000fe200078e0a00 */
[----:B------:R-:W-:-:S04]  /*1380*/  @!P3 LOP3.LUT R0, RZ, c[0x0][0x1c8], RZ, 0x33, !PT ;  /* 0x00007200ff00ba12 */ /* 0x000fc800078e33ff */
[----:B------:R-:W-:-:S05]  /*1390*/  SHF.R.S32.HI R17, RZ, 0x1f, R0 ;  /* 0x0000001fff117819 */ /* 0x000fca0000011400 */
[----:B------:R-:W-:Y:S05]  /*13a0*/  @!P0 BRA `(.L_x_241) ;  /* 0x0000003000008947 */ /* 0x000fea0003800000 */
[----:B------:R-:W-:-:S04]  /*13b0*/  UIMAD UR6, UR57, UR36, URZ ;  /* 0x00000024390672a4 */ /* 0x000fc8000f8e023f */
[----:B------:R-:W-:Y:S01]  /*13c0*/  UIMAD UR39, UR58, UR30, UR6 ;  /* 0x0000001e3a2772a4 */ /* 0x000fe2000f8e0206 */
[----:B------:R-:W-:Y:S05]  /*13d0*/  BRA `(.L_x_242) ;  /* 0x0000004000007947 */ /* 0x000fea0003800000 */
.L_x_241:
[----:B------:R-:W-:Y:S02]  /*13e0*/  ULDC UR6, c[0x0][0x1c0] ;  /* 0x0000700000067ab9 */ /* 0x000fe40000000800 */
[----:B------:R-:W-:Y:S02]  /*13f0*/  UIMAD UR6, UR36, UR6, UR30 ;  /* 0x00000006240672a4 */ /* 0x000fe4000f8e021e */
[----:B------:R-:W-:Y:S02]  /*1400*/  ULDC UR9, c[0x0][0x224] ;  /* 0x0000890000097ab9 */ /* 0x000fe40000000800 */
[----:B------:R-:W-:Y:S02]  /*1410*/  UIMAD UR39, UR6, UR9, URZ ;  /* 0x00000009062772a4 */ /* 0x000fe4000f8e023f */
.L_x_242:
[----:B------:R-:W2:Y:S01]  /*1420*/  LDL R26, [R1+0x10] ;  /* 0x00001000011a7983 */ /* 0x000ea20000100800 */
[----:B------:R-:W-:Y:S02]  /*1430*/  ULDC.64 UR32, c[0x0][0x1a8] ;  /* 0x00006a0000207ab9 */ /* 0x000fe40000000a00 */
[----:B------:R-:W-:Y:S01]  /*1440*/  ULDC.64 UR10, c[0x0][0x378] ;  /* 0x0000de00000a7ab9 */ /* 0x000fe20000000a00 */
[----:B------:R-:W3:Y:S01]  /*1450*/  LDL R25, [R1+0x34] ;  /* 0x0000340001197983 */ /* 0x000ee20000100800 */
[----:B------:R-:W-:Y:S01]  /*1460*/  UIMAD UR32, UR34, UR32, URZ ;  /* 0x00000020222072a4 */ /* 0x000fe2000f8e023f */
[----:B------:R-:W-:Y:S01]  /*1470*/  IMAD R10, R17, c[0x0][0x1b8], RZ ;  /* 0x00006e00110a7a24 */ /* 0x000fe200078e02ff */
[----:B------:R-:W-:Y:S01]  /*1480*/  UIMAD UR6, UR34, UR10, URZ ;  /* 0x0000000a220672a4 */ /* 0x000fe2000f8e023f */
[----:B------:R-:W1:Y:S01]  /*1490*/  S2R R23, SR_TID.X ;  /* 0x0000000000177919 */ /* 0x000e620000002100 */
[----:B------:R-:W-:Y:S01]  /*14a0*/  UIMAD UR41, UR30, UR33, UR32 ;  /* 0x000000211e2972a4 */ /* 0x000fe2000f8e0220 */
[----:B------:R-:W-:Y:S01]  /*14b0*/  IMAD R10, R0, c[0x0][0x1bc], R10 ;  /* 0x00006f00000a7a24 */ /* 0x000fe200078e020a */
[----:B------:R-:W-:Y:S01]  /*14c0*/  UIMAD UR40, UR30, UR11, UR6 ;  /* 0x0000000b1e2872a4 */ /* 0x000fe2000f8e0206 */
[----:B------:R-:W4:Y:S01]  /*14d0*/  S2R R14, SR_CTAID.Y ;  /* 0x00000000000e7919 */ /* 0x000f220000002600 */
[----:B------:R-:W-:-:S02]  /*14e0*/  ULDC.64 UR32, c[0x0][0x188] ;  /* 0x0000620000207ab9 */ /* 0x000fc40000000a00 */
[----:B------:R-:W-:Y:S02]  /*14f0*/  ULDC.64 UR10, c[0x0][0x178] ;  /* 0x00005e00000a7ab9 */ /* 0x000fe40000000a00 */
[----:B------:R-:W-:Y:S02]  /*1500*/  UIMAD UR6, UR45, UR10, URZ ;  /* 0x0000000a2d0672a4 */ /* 0x000fe4000f8e023f */
[----:B------:R-:W-:Y:S02]  /*1510*/  UIMAD UR32, UR45, UR32, URZ ;  /* 0x000000202d2072a4 */ /* 0x000fe4000f8e023f */
[----:B------:R-:W-:Y:S02]  /*1520*/  UIMAD UR30, UR36, UR11, UR6 ;  /* 0x0000000b241e72a4 */ /* 0x000fe4000f8e0206 */
[----:B------:R-:W-:Y:S02]  /*1530*/  UIMAD UR33, UR36, UR33, UR32 ;  /* 0x00000021242172a4 */ /* 0x000fe4000f8e0220 */
[----:B------:R-:W-:-:S02]  /*1540*/  ULDC.64 UR10, c[0x0][0x180] ;  /* 0x00006000000a7ab9 */ /* 0x000fc40000000a00 */
[----:B------:R-:W-:Y:S02]  /*1550*/  UIADD3 UR31, UP0, UR8, UR31, URZ ;  /* 0x0000001f081f7290 */ /* 0x000fe4000ff1e03f */
[----:B------:R-:W-:Y:S02]  /*1560*/  UIMAD UR6, UR45, UR10, URZ ;  /* 0x0000000a2d0672a4 */ /* 0x000fe4000f8e023f */
[----:B------:R-:W-:Y:S01]  /*1570*/  UIADD3.X UR32, UR44, UR43, URZ, UP0, !UPT ;  /* 0x0000002b2c207290 */ /* 0x000fe200087fe43f */
[----:B-1----:R-:W-:Y:S01]  /*1580*/  SHF.R.S32.HI R24, RZ, 0x1f, R23 ;  /* 0x0000001fff187819 */ /* 0x002fe20000011417 */
[----:B------:R-:W-:Y:S01]  /*1590*/  UIMAD UR9, UR36, UR11, UR6 ;  /* 0x0000000b240972a4 */ /* 0x000fe2000f8e0206 */
[----:B------:R-:W-:Y:S01]  /*15a0*/  IMAD.U32 R11, RZ, RZ, UR31 ;  /* 0x0000001fff0b7e24 */ /* 0x000fe2000f8e00ff */
[----:B------:R-:W-:Y:S01]  /*15b0*/  ULDC.64 UR34, c[0x0][0x368] ;  /* 0x0000da0000227ab9 */ /* 0x000fe20000000a00 */
[----:B------:R-:W-:Y:S01]  /*15c0*/  LEA.HI R3, R24, R23, RZ, 0x2 ;  /* 0x0000001718037211 */ /* 0x000fe200078f10ff */
[----:B------:R-:W-:-:S02]  /*15d0*/  ULDC.64 UR10, c[0x0][0x1a0] ;  /* 0x00006800000a7ab9 */ /* 0x000fc40000000a00 */
[----:B------:R-:W-:Y:S01]  /*15e0*/  UIMAD UR6, UR32, UR10, URZ ;  /* 0x0000000a200672a4 */ /* 0x000fe2000f8e023f */
[----:B------:R-:W-:Y:S01]  /*15f0*/  LOP3.LUT R4, R3, 0xfffffffc, RZ, 0xc0, !PT ;  /* 0xfffffffc03047812 */ /* 0x000fe200078ec0ff */
[----:B------:R-:W-:Y:S01]  /*1600*/  UIMAD UR34, UR45, UR34, URZ ;  /* 0x000000222d2272a4 */ /* 0x000fe2000f8e023f */
[----:B------:R-:W-:Y:S01]  /*1610*/  SHF.R.S32.HI R3, RZ, 0x2, R3 ;  /* 0x00000002ff037819 */ /* 0x000fe20000011403 */
[----:B------:R-:W-:Y:S02]  /*1620*/  UIMAD UR6, UR31, UR11, UR6 ;  /* 0x0000000b1f0672a4 */ /* 0x000fe4000f8e0206 */
[----:B------:R-:W-:Y:S01]  /*1630*/  IMAD.IADD R4, R23, 0x1, -R4 ;  /* 0x0000000117047824 */ /* 0x000fe200078e0a04 */
[----:B------:R-:W-:Y:S01]  /*1640*/  SHF.R.S32.HI R20, RZ, 0x1f, R3 ;  /* 0x0000001fff147819 */ /* 0x000fe20000011403 */
[----:B------:R-:W-:Y:S01]  /*1650*/  IMAD.WIDE.U32 R12, R3, c[0x0][0x1a0], RZ ;  /* 0x00006800030c7a25 */ /* 0x000fe200078e00ff */
[----:B------:R-:W-:Y:S02]  /*1660*/  UIMAD UR34, UR36, UR35, UR34 ;  /* 0x00000023242272a4 */ /* 0x000fe4000f8e0222 */
[----:B------:R-:W-:Y:S01]  /*1670*/  ULDC.64 UR10, c[0x0][0x198] ;  /* 0x00006600000a7ab9 */ /* 0x000fe20000000a00 */
[----:B------:R-:W-:Y:S01]  /*1680*/  IMAD.SHL.U32 R4, R4, 0x8, RZ ;  /* 0x0000000804047824 */ /* 0x000fe200078e00ff */
[----:B------:R-:W-:Y:S01]  /*1690*/  ULDC.64 UR44, c[0x0][0x200] ;  /* 0x00008000002c7ab9 */ /* 0x000fe20000000a00 */
[----:B------:R-:W-:-:S03]  /*16a0*/  IMAD R6, R20, c[0x0][0x1a0], RZ ;  /* 0x0000680014067a24 */ /* 0x000fc600078e02ff */
[----:B------:R-:W-:Y:S01]  /*16b0*/  SHF.R.S32.HI R5, RZ, 0x1f, R4 ;  /* 0x0000001fff057819 */ /* 0x000fe20000011404 */
[----:B------:R-:W-:-:S04]  /*16c0*/  IMAD R6, R3, c[0x0][0x1a4], R6 ;  /* 0x0000690003067a24 */ /* 0x000fc800078e0206 */
[----:B----4-:R-:W-:-:S04]  /*16d0*/  IMAD.WIDE.U32 R8, R14, c[0x0][0x188], R4 ;  /* 0x000062000e087a25 */ /* 0x010fc800078e0004 */
[----:B------:R-:W-:Y:S01]  /*16e0*/  IMAD.IADD R7, R13, 0x1, R6 ;  /* 0x000000010d077824 */ /* 0x000fe200078e0206 */
[----:B------:R-:W-:Y:S01]  /*16f0*/  IADD3 R9, R9, UR33, RZ ;  /* 0x0000002109097c10 */ /* 0x000fe2000fffe0ff */
[----:B------:R-:W-:-:S04]  /*1700*/  IMAD.MOV.U32 R6, RZ, RZ, R12 ;  /* 0x000000ffff067224 */ /* 0x000fc800078e000c */
[----:B------:R-:W-:-:S04]  /*1710*/  IMAD.WIDE.U32 R8, R0, c[0x0][0x1b8], R8 ;  /* 0x00006e0000087a25 */ /* 0x000fc800078e0008 */
[----:B------:R-:W-:-:S04]  /*1720*/  IMAD.WIDE.U32 R6, R11, c[0x0][0x1a0], R6 ;  /* 0x000068000b067a25 */ /* 0x000fc800078e0006 */
[----:B------:R-:W-:Y:S01]  /*1730*/  IMAD.IADD R9, R9, 0x1, R10 ;  /* 0x0000000109097824 */ /* 0x000fe200078e020a */
[----:B------:R-:W-:-:S04]  /*1740*/  IADD3 R18, P0, R8, R6, RZ ;  /* 0x0000000608127210 */ /* 0x000fc80007f1e0ff */
[----:B------:R-:W-:Y:S01]  /*1750*/  IADD3.X R19, R9, UR6, R7, P0, !PT ;  /* 0x0000000609137c10 */ /* 0x000fe200087fe407 */
[C-C-:B------:R-:W-:Y:S01]  /*1760*/  IMAD.WIDE.U32 R8, R14.reuse, c[0x0][0x368], R4.reuse ;  /* 0x0000da000e087a25 */ /* 0x140fe200078e0004 */
[----:B------:R-:W-:Y:S01]  /*1770*/  IADD3 R10, P0, R3, UR12, RZ ;  /* 0x0000000c030a7c10 */ /* 0x000fe2000ff1e0ff */
[----:B------:R-:W-:Y:S02]  /*1780*/  UIMAD UR6, UR32, UR10, URZ ;  /* 0x0000000a200672a4 */ /* 0x000fe4000f8e023f */
[--C-:B------:R-:W-:Y:S01]  /*1790*/  IMAD.WIDE.U32 R6, R14, c[0x0][0x180], R4.reuse ;  /* 0x000060000e067a25 */ /* 0x100fe200078e0004 */
[----:B------:R-:W-:Y:S01]  /*17a0*/  IADD3.X R16, R20, UR13, RZ, P0, !PT ;  /* 0x0000000d14107c10 */ /* 0x000fe200087fe4ff */
[----:B------:R-:W-:Y:S01]  /*17b0*/  UIMAD UR6, UR31, UR11, UR6 ;  /* 0x0000000b1f0672a4 */ /* 0x000fe2000f8e0206 */
[----:B------:R-:W-:Y:S01]  /*17c0*/  IADD3 R9, R9, UR34, RZ ;  /* 0x0000002209097c10 */ /* 0x000fe2000fffe0ff */
[----:B------:R-:W-:Y:S01]  /*17d0*/  IMAD.WIDE.U32 R4, R10, c[0x0][0x190], R4 ;  /* 0x000064000a047a25 */ /* 0x000fe200078e0004 */
[----:B------:R-:W-:Y:S01]  /*17e0*/  IADD3 R7, R7, UR9, RZ ;  /* 0x0000000907077c10 */ /* 0x000fe2000fffe0ff */
[----:B------:R-:W-:-:S02]  /*17f0*/  UIADD3 UR10, UR12, UR37, URZ ;  /* 0x000000250c0a7290 */ /* 0x000fc4000fffe03f */
[C---:B------:R-:W-:Y:S02]  /*1800*/  IMAD R11, R16.reuse, c[0x0][0x190], RZ ;  /* 0x00006400100b7a24 */ /* 0x040fe400078e02ff */
[----:B------:R-:W-:Y:S01]  /*1810*/  IMAD R16, R16, c[0x0][0x370], RZ ;  /* 0x0000dc0010107a24 */ /* 0x000fe200078e02ff */
[----:B------:R-:W-:Y:S01]  /*1820*/  UIMAD.WIDE UR10, UR10, UR59, UR44 ;  /* 0x0000003b0a0a72a5 */ /* 0x000fe2000f8e022c */
[C---:B------:R-:W-:Y:S02]  /*1830*/  IMAD R11, R10.reuse, c[0x0][0x194], R11 ;  /* 0x000065000a0b7a24 */ /* 0x040fe400078e020b */
[----:B------:R-:W-:-:S04]  /*1840*/  IMAD.WIDE.U32 R8, R10, c[0x0][0x370], R8 ;  /* 0x0000dc000a087a25 */ /* 0x000fc800078e0008 */
[----:B------:R-:W-:-:S04]  /*1850*/  IMAD.IADD R5, R5, 0x1, R11 ;  /* 0x0000000105057824 */ /* 0x000fc800078e020b */
[----:B------:R-:W-:-:S04]  /*1860*/  IMAD.WIDE.U32 R14, R14, c[0x0][0x178], R4 ;  /* 0x00005e000e0e7a25 */ /* 0x000fc800078e0004 */
[----:B------:R-:W-:Y:S01]  /*1870*/  IMAD R4, R20, c[0x0][0x198], RZ ;  /* 0x0000660014047a24 */ /* 0x000fe200078e02ff */
[----:B------:R-:W-:Y:S02]  /*1880*/  IADD3 R11, R15, UR30, RZ ;  /* 0x0000001e0f0b7c10 */ /* 0x000fe4000fffe0ff */
[----:B------:R-:W1:Y:S01]  /*1890*/  S2R R15, SR_CTAID.Z ;  /* 0x00000000000f7919 */ /* 0x000e620000002700 */
[C---:B------:R-:W-:Y:S02]  /*18a0*/  IMAD R12, R3.reuse, c[0x0][0x19c], R4 ;  /* 0x00006700030c7a24 */ /* 0x040fe400078e0204 */
[----:B------:R-:W-:-:S04]  /*18b0*/  IMAD.WIDE.U32 R4, R3, c[0x0][0x198], RZ ;  /* 0x0000660003047a25 */ /* 0x000fc800078e00ff */
[----:B------:R-:W-:Y:S01]  /*18c0*/  IMAD R3, R17, c[0x0][0x1b0], RZ ;  /* 0x00006c0011037a24 */ /* 0x000fe200078e02ff */
[----:B------:R-:W-:Y:S01]  /*18d0*/  IADD3 R5, R5, R12, RZ ;  /* 0x0000000c05057210 */ /* 0x000fe20007ffe0ff */
[----:B------:R-:W-:Y:S02]  /*18e0*/  IMAD.U32 R12, RZ, RZ, UR31 ;  /* 0x0000001fff0c7e24 */ /* 0x000fe4000f8e00ff */
[----:B------:R-:W-:Y:S02]  /*18f0*/  IMAD R3, R0, c[0x0][0x1b4], R3 ;  /* 0x00006d0000037a24 */ /* 0x000fe400078e0203 */
[----:B------:R-:W-:-:S04]  /*1900*/  IMAD.WIDE.U32 R12, R12, c[0x0][0x198], R4 ;  /* 0x000066000c0c7a25 */ /* 0x000fc800078e0004 */
[----:B------:R-:W-:-:S04]  /*1910*/  IMAD.WIDE.U32 R4, R0, c[0x0][0x1b0], R6 ;  /* 0x00006c0000047a25 */ /* 0x000fc800078e0006 */
[----:B------:R-:W-:Y:S01]  /*1920*/  IMAD.IADD R3, R5, 0x1, R3 ;  /* 0x0000000105037824 */ /* 0x000fe200078e0203 */
[----:B------:R-:W-:Y:S01]  /*1930*/  IADD3 R0, P0, R4, R12, RZ ;  /* 0x0000000c04007210 */ /* 0x000fe20007f1e0ff */
[----:B------:R-:W-:Y:S01]  /*1940*/  IMAD R6, R10, c[0x0][0x374], R16 ;  /* 0x0000dd000a067a24 */ /* 0x000fe200078e0210 */
[----:B------:R-:W-:Y:S01]  /*1950*/  LEA R4, P2, R18, c[0x0][0x170], 0x1 ;  /* 0x00005c0012047a11 */ /* 0x000fe200078408ff */
[----:B------:R-:W-:Y:S01]  /*1960*/  IMAD.MOV.U32 R10, RZ, RZ, R14 ;  /* 0x000000ffff0a7224 */ /* 0x000fe200078e000e */
[----:B------:R-:W-:Y:S01]  /*1970*/  IADD3.X R3, R3, UR6, R13, P0, !PT ;  /* 0x0000000603037c10 */ /* 0x000fe200087fe40d */
[----:B------:R-:W-:Y:S01]  /*1980*/  IMAD.IADD R9, R9, 0x1, R6 ;  /* 0x0000000109097824 */ /* 0x000fe200078e0206 */
[----:B------:R-:W-:Y:S01]  /*1990*/  LEA R6, P0, R0, c[0x0][0x168], 0x1 ;  /* 0x00005a0000067a11 */ /* 0x000fe200078008ff */
[----:B------:R-:W-:Y:S01]  /*19a0*/  UIADD3 UR6, UR42, -0x1, URZ ;  /* 0xffffffff2a067890 */ /* 0x000fe2000fffe03f */
[----:B------:R-:W-:Y:S01]  /*19b0*/  LEA.HI.X R5, R18, c[0x0][0x174], R19, 0x1, P2 ;  /* 0x00005d0012057a11 */ /* 0x000fe200010f0c13 */
[----:B------:R-:W-:Y:S01]  /*19c0*/  IMAD.MOV.U32 R13, RZ, RZ, c[0x0][0x1a4] ;  /* 0x00006900ff0d7624 */ /* 0x000fe200078e00ff */
[----:B------:R-:W-:Y:S01]  /*19d0*/  LEA.HI.X R7, R0, c[0x0][0x16c], R3, 0x1, P0 ;  /* 0x00005b0000077a11 */ /* 0x000fe200000f0c03 */
[----:B------:R-:W-:Y:S01]  /*19e0*/  IMAD.MOV.U32 R3, RZ, RZ, c[0x0][0x1a0] ;  /* 0x00006800ff037624 */ /* 0x000fe200078e00ff */
[----:B------:R-:W-:Y:S01]  /*19f0*/  MOV R0, c[0x0][0x198] ;  /* 0x0000660000007a02 */ /* 0x000fe20000000f00 */
[----:B-1----:R-:W-:Y:S01]  /*1a00*/  IMAD.WIDE.U32 R10, R15, c[0x0][0x1a8], R10 ;  /* 0x00006a000f0a7a25 */ /* 0x002fe200078e000a */
[----:B------:R-:W-:Y:S01]  /*1a10*/  @P1 BAR.SYNC.DEFER_BLOCKING 0x0 ;  /* 0x0000000000001b1d */ /* 0x000fe20000010000 */
[----:B------:R-:W-:Y:S01]  /*1a20*/  ULEA.HI UR9, UR6, UR6, URZ, 0x1 ;  /* 0x0000000606097291 */ /* 0x000fe2000f8f083f */
[----:B------:R-:W-:Y:S01]  /*1a30*/  LEA R12, P2, R3, R4, 0x7 ;  /* 0x00000004030c7211 */ /* 0x000fe200078438ff */
[----:B------:R-:W-:Y:S01]  /*1a40*/  IMAD.MOV.U32 R16, RZ, RZ, c[0x0][0x19c] ;  /* 0x00006700ff107624 */ /* 0x000fe200078e00ff */
[----:B------:R-:W-:Y:S01]  /*1a50*/  LEA R14, P0, R0, R6, 0x7 ;  /* 0x00000006000e7211 */ /* 0x000fe200078038ff */
[----:B------:R-:W-:Y:S01]  /*1a60*/  IMAD.WIDE.U32 R8, R15, c[0x0][0x378], R8 ;  /* 0x0000de000f087a25 */ /* 0x000fe200078e0008 */
[----:B------:R-:W-:Y:S01]  /*1a70*/  LEA.HI.X R13, R3, R5, R13, 0x7, P2 ;  /* 0x00000005030d7211 */ /* 0x000fe200010f3c0d */
[----:B------:R-:W-:Y:S01]  /*1a80*/  ULOP3.LUT UR9, UR9, 0xfffffffe, URZ, 0xc0, !UPT ;  /* 0xfffffffe09097892 */ /* 0x000fe2000f8ec03f */
[----:B------:R-:W-:-:S02]  /*1a90*/  IADD3 R3, R11, UR41, RZ ;  /* 0x000000290b037c10 */ /* 0x000fc4000fffe0ff */
[----:B------:R-:W-:Y:S01]  /*1aa0*/  LEA R186, P1, R10, c[0x0][0x160], 0x1 ;  /* 0x000058000aba7a11 */ /* 0x000fe200078208ff */
[----:B------:R-:W-:Y:S01]  /*1ab0*/  UIADD3 UR9, UR6, -UR9, URZ ;  /* 0x8000000906097290 */ /* 0x000fe2000fffe03f */
[----:B------:R-:W-:Y:S02]  /*1ac0*/  LEA.HI.X R15, R0, R7, R16, 0x7, P0 ;  /* 0x00000007000f7211 */ /* 0x000fe400000f3c10 */
[----:B------:R-:W-:Y:S01]  /*1ad0*/  LEA.HI.X R187, R10, c[0x0][0x164], R3, 0x1, P1 ;  /* 0x000059000abb7a11 */ /* 0x000fe200008f0c03 */
[----:B------:R-:W-:Y:S01]  /*1ae0*/  IMAD.MOV.U32 R3, RZ, RZ, c[0x0][0x370] ;  /* 0x0000dc00ff037624 */ /* 0x000fe200078e00ff */
[----:B------:R-:W-:Y:S01]  /*1af0*/  IADD3 R9, R9, UR40, RZ ;  /* 0x0000002809097c10 */ /* 0x000fe2000fffe0ff */
[----:B------:R-:W-:Y:S01]  /*1b00*/  UISETP.NE.AND UP0, UPT, UR9, 0x1, UPT ;  /* 0x000000010900788c */ /* 0x000fe2000bf05270 */
[----:B------:R-:W-:Y:S02]  /*1b10*/  LEA R184, P0, R8, c[0x0][0x330], 0x1 ;  /* 0x0000cc0008b87a11 */ /* 0x000fe400078008ff */
[----:B------:R-:W-:-:S02]  /*1b20*/  UMOV UR9, UR11 ;  /* 0x0000000b00097c82 */ /* 0x000fc40008000000 */
[----:B------:R-:W-:Y:S02]  /*1b30*/  LEA.HI.X R185, R8, c[0x0][0x334], R9, 0x1, P0 ;  /* 0x0000cd0008b97a11 */ /* 0x000fe400000f0c09 */
[----:B------:R-:W-:Y:S02]  /*1b40*/  LEA R10, P0, R3, R184, 0x7 ;  /* 0x000000b8030a7211 */ /* 0x000fe400078038ff */
[----:B------:R-:W-:-:S04]  /*1b50*/  MOV R9, c[0x0][0x190] ;  /* 0x0000640000097a02 */ /* 0x000fc80000000f00 */
[----:B------:R-:W-:Y:S01]  /*1b60*/  LEA R8, P2, R9, R186, 0x7 ;  /* 0x000000ba09087211 */ /* 0x000fe200078438ff */
[----:B------:R-:W-:Y:S02]  /*1b70*/  ULDC UR33, c[0x0][0x224] ;  /* 0x0000890000217ab9 */ /* 0x000fe40000000800 */
[----:B------:R-:W-:Y:S02]  /*1b80*/  ULDC UR30, c[0x0][0x22c] ;  /* 0x00008b00001e7ab9 */ /* 0x000fe40000000800 */
[----:B------:R-:W-:Y:S02]  /*1b90*/  UIMAD.WIDE UR34, UR36, UR33, UR12 ;  /* 0x00000021242272a5 */ /* 0x000fe4000f8e020c */
[----:B------:R-:W-:-:S04]  /*1ba0*/  UIMAD UR13, UR53, UR30, UR55 ;  /* 0x0000001e350d72a4 */ /* 0x000fc8000f8e0237 */
[----:B------:R-:W-:Y:S02]  /*1bb0*/  UIADD3 UR13, UR49, UR13, URZ ;  /* 0x0000000d310d7290 */ /* 0x000fe4000fffe03f */
[----:B------:R-:W-:Y:S01]  /*1bc0*/  ULDC UR30, c[0x0][0x214] ;  /* 0x00008500001e7ab9 */ /* 0x000fe20000000800 */
[----:B--2---:R-:W-:-:S05]  /*1bd0*/  IMAD.SHL.U32 R0, R26, 0x2, RZ ;  /* 0x000000021a007824 */ /* 0x004fca00078e00ff */
[----:B------:R-:W-:Y:S01]  /*1be0*/  @!PT LDS RZ, [RZ] ;  /* 0x00000000fffff984 */ /* 0x000fe20000000800 */
[----:B------:R-:W-:Y:S01]  /*1bf0*/  @!PT LDS RZ, [RZ] ;  /* 0x00000000fffff984 */ /* 0x000fe20000000800 */
[----:B------:R-:W-:Y:S01]  /*1c00*/  @!PT LDS RZ, [RZ] ;  /* 0x00000000fffff984 */ /* 0x000fe20000000800 */
[----:B------:R1:W-:Y:S04]  /*1c10*/  LDGSTS.E.BYPASS.LTC128B.128 [R0+0x8000], [R4.64] ;  /* 0x0800000004007fae */ /* 0x0003e8000b901d44 */
[----:B------:R2:W-:Y:S04]  /*1c20*/  LDGSTS.E.BYPASS.LTC128B.128 [R0+0x9000], [R12.64] ;  /* 0x090000000c007fae */ /* 0x0005e8000b901d44 */
[----:B------:R-:W0:Y:S04]  /*1c30*/  LDGDEPBAR ;  /* 0x00000000000079af */ /* 0x000e280000000000 */
[----:B------:R4:W-:Y:S01]  /*1c40*/  LDGSTS.E.BYPASS.LTC128B.128 [R0+0x4000], [R184.64] ;  /* 0x04000000b8007fae */ /* 0x0009e2000b901d44 */
[----:B-1----:R-:W-:-:S02]  /*1c50*/  IMAD.MOV.U32 R4, RZ, RZ, c[0x0][0x374] ;  /* 0x0000dd00ff047624 */ /* 0x002fc400078e00ff */
[----:B--2---:R-:W-:-:S03]  /*1c60*/  IMAD.MOV.U32 R13, RZ, RZ, c[0x0][0x194] ;  /* 0x00006500ff0d7624 */ /* 0x004fc600078e00ff */
[----:B------:R-:W-:Y:S01]  /*1c70*/  LEA.HI.X R11, R3, R185, R4, 0x7, P0 ;  /* 0x000000b9030b7211 */ /* 0x000fe200000f3c04 */
[----:B---3--:R-:W-:Y:S01]  /*1c80*/  IMAD.SHL.U32 R4, R25, 0x4, RZ ;  /* 0x0000000419047824 */ /* 0x008fe200078e00ff */
[----:B------:R-:W-:Y:S02]  /*1c90*/  IADD3 R3, R26, 0x1000, RZ ;  /* 0x000010001a037810 */ /* 0x000fe40007ffe0ff */
[----:B------:R-:W-:Y:S01]  /*1ca0*/  PLOP3.LUT P0, PT, PT, PT, UP0, 0x80, 0x0 ;  /* 0x000000000000781c */ /* 0x000fe20003f0f008 */
[----:B------:R1:W-:Y:S01]  /*1cb0*/  LDGSTS.E.BYPASS.LTC128B.128 [R0+0x5000], [R10.64] ;  /* 0x050000000a007fae */ /* 0x0003e2000b901d44 */
[----:B------:R-:W-:Y:S02]  /*1cc0*/  LEA.HI.X R9, R9, R187, R13, 0x7, P2 ;  /* 0x000000bb09097211 */ /* 0x000fe400010f3c0d */
[----:B------:R-:W-:Y:S02]  /*1cd0*/  SEL R3, R3, R26, !P0 ;  /* 0x0000001a03037207 */ /* 0x000fe40004000000 */
[----:B------:R-:W-:-:S02]  /*1ce0*/  SHF.R.S32.HI R12, RZ, 0x1f, R25 ;  /* 0x0000001fff0c7819 */ /* 0x000fc40000011419 */
[----:B------:R-:W-:Y:S01]  /*1cf0*/  IADD3 R4, P1, R4, UR10, RZ ;  /* 0x0000000a04047c10 */ /* 0x000fe2000ff3e0ff */
[----:B------:R-:W-:Y:S01]  /*1d00*/  IMAD.SHL.U32 R219, R3, 0x2, RZ ;  /* 0x0000000203db7824 */ /* 0x000fe200078e00ff */
[----:B------:R-:W-:-:S04]  /*1d10*/  SHF.L.U64.HI R5, R25, 0x2, R12 ;  /* 0x0000000219057819 */ /* 0x000fc8000001020c */
[----:B------:R2:W-:Y:S01]  /*1d20*/  LDGSTS.E.BYPASS.LTC128B.128 [R219], [R186.64] ;  /* 0x00000000badb7fae */ /* 0x0005e2000b901d44 */
[----:B------:R-:W-:-:S03]  /*1d30*/  IADD3.X R5, R5, UR9, RZ, P1, !PT ;  /* 0x0000000905057c10 */ /* 0x000fc60008ffe4ff */
[----:B------:R3:W-:Y:S04]  /*1d40*/  LDGSTS.E.BYPASS.LTC128B.128 [R219+0x1000], [R8.64] ;  /* 0x0100000008db7fae */ /* 0x0007e8000b901d44 */
[----:B------:R4:W-:Y:S04]  /*1d50*/  LDGSTS.E.BYPASS.LTC128B.128 [R0+0x6000], [R6.64] ;  /* 0x0600000006007fae */ /* 0x0009e8000b901d44 */
[----:B------:R4:W-:Y:S04]  /*1d60*/  LDGSTS.E.BYPASS.LTC128B.128 [R0+0x7000], [R14.64] ;  /* 0x070000000e007fae */ /* 0x0009e8000b901d44 */
[----:B------:R-:W0:Y:S04]  /*1d70*/  LDGDEPBAR ;  /* 0x00000000000079af */ /* 0x000e280000000000 */
[----:B-1----:R1:W5:Y:S04]  /*1d80*/  LDG.E R10, [R4.64+0x100] ;  /* 0x00010004040a7981 */ /* 0x002368000c1e1900 */
[----:B------:R1:W5:Y:S04]  /*1d90*/  LDG.E R11, [R4.64+0x120] ;  /* 0x00012004040b7981 */ /* 0x000368000c1e1900 */
[----:B---3--:R1:W5:Y:S04]  /*1da0*/  LDG.E R8, [R4.64] ;  /* 0x0000000404087981 */ /* 0x008368000c1e1900 */
[----:B------:R1:W5:Y:S01]  /*1db0*/  LDG.E R9, [R4.64+0x20] ;  /* 0x0000200404097981 */ /* 0x000362000c1e1900 */
[----:B----4-:R-:W-:Y:S01]  /*1dc0*/  LEA.HI R0, R24, R23, RZ, 0x5 ;  /* 0x0000001718007211 */ /* 0x010fe200078f28ff */
[----:B------:R-:W-:Y:S01]  /*1dd0*/  UIADD3 UR11, UP0, UR34, UR50, URZ ;  /* 0x00000032220b7290 */ /* 0x000fe2000ff1e03f */
[----:B------:R-:W-:Y:S01]  /*1de0*/  IMAD.U32 R6, RZ, RZ, UR48 ;  /* 0x00000030ff067e24 */ /* 0x000fe2000f8e00ff */
[----:B------:R-:W-:-:S04]  /*1df0*/  DEPBAR.LE SB0, 0x1 ;  /* 0x000080400000791a */ /* 0x000fc80000000000 */
[----:B------:R-:W-:Y:S01]  /*1e00*/  LOP3.LUT R3, R0, 0xffffffe0, RZ, 0xc0, !PT ;  /* 0xffffffe000037812 */ /* 0x000fe200078ec0ff */
[----:B-1----:R-:W-:Y:S01]  /*1e10*/  IMAD.U32 R4, RZ, RZ, UR38 ;  /* 0x00000026ff047e24 */ /* 0x002fe2000f8e00ff */
[----:B------:R-:W-:-:S03]  /*1e20*/  SHF.R.S32.HI R0, RZ, 0x5, R0 ;  /* 0x00000005ff007819 */ /* 0x000fc60000011400 */
[----:B------:R-:W-:Y:S01]  /*1e30*/  IMAD.IADD R3, R23, 0x1, -R3 ;  /* 0x0000000117037824 */ /* 0x000fe200078e0a03 */
[----:B------:R-:W-:Y:S01]  /*1e40*/  UIADD3.X UR34, UR35, UR47, URZ, UP0, !UPT ;  /* 0x0000002f23227290 */ /* 0x000fe200087fe43f */
[----:B------:R-:W-:Y:S02]  /*1e50*/  BAR.SYNC.DEFER_BLOCKING 0x0 ;  /* 0x0000000000007b1d */ /* 0x000fe40000010000 */
[----:B------:R-:W-:Y:S01]  /*1e60*/  IMAD R0, R0, UR52, R3 ;  /* 0x0000003400007c24 */ /* 0x000fe2000f8e0203 */
[----:B------:R-:W-:-:S04]  /*1e70*/  MOV R3, UR46 ;  /* 0x0000002e00037c02 */ /* 0x000fc80008000f00 */
[----:B------:R-:W-:Y:S02]  /*1e80*/  IADD3 R4, P2, P1, R0, UR54, R4 ;  /* 0x0000003600047c10 */ /* 0x000fe4000f95e004 */
[----:B------:R-:W-:-:S04]  /*1e90*/  SHF.R.S32.HI R0, RZ, 0x1f, R0 ;  /* 0x0000001fff007819 */ /* 0x000fc80000011400 */
[----:B------:R-:W-:Y:S02]  /*1ea0*/  IADD3.X R0, R0, UR56, R3, P2, P1 ;  /* 0x0000003800007c10 */ /* 0x000fe400097e2403 */
[----:B------:R-:W-:Y:S01]  /*1eb0*/  IADD3 R4, P1, R4, R22, RZ ;  /* 0x0000001604047210 */ /* 0x000fe20007f3e0ff */
[----:B------:R-:W-:-:S04]  /*1ec0*/  UIMAD UR13, UR13, UR11, URZ ;  /* 0x0000000b0d0d72a4 */ /* 0x000fc8000f8e023f */
[----:B------:R-:W-:Y:S01]  /*1ed0*/  IMAD.X R5, R0, 0x1, R21, P1 ;  /* 0x0000000100057824 */ /* 0x000fe200008e0615 */
[----:B------:R-:W-:-:S03]  /*1ee0*/  UIMAD UR13, UR34, UR48, UR13 ;  /* 0x00000030220d72a4 */ /* 0x000fc6000f8e020d */
[----:B------:R-:W-:Y:S01]  /*1ef0*/  IMAD.WIDE.U32 R4, R6, UR11, R4 ;  /* 0x0000000b06047c25 */ /* 0x000fe2000f8e0004 */
[----:B------:R-:W-:Y:S01]  /*1f00*/  UIADD3 UR11, -UR7, UR30, UR8 ;  /* 0x0000001e070b7290 */ /* 0x000fe2000fffe108 */
[----:B------:R2:W1:Y:S02]  /*1f10*/  LDSM.16.M88.4 R116, [R150+0x8000] ;  /* 0x008000009674783b */ /* 0x0004640000000200 */
[----:B------:R-:W-:Y:S02]  /*1f20*/  ULDC UR30, c[0x0][0x2e8] ;  /* 0x0000ba00001e7ab9 */ /* 0x000fe40000000800 */
[----:B------:R-:W-:Y:S01]  /*1f30*/  UIADD3 UR11, UR11, -UR30, URZ ;  /* 0x8000001e0b0b7290 */ /* 0x000fe2000fffe03f */
[----:B------:R-:W-:Y:S01]  /*1f40*/  IADD3 R0, R5, UR13, RZ ;  /* 0x0000000d05007c10 */ /* 0x000fe2000fffe0ff */
[----:B------:R-:W-:Y:S01]  /*1f50*/  IMAD.U32 R7, RZ, RZ, UR49 ;  /* 0x00000031ff077e24 */ /* 0x000fe2000f8e00ff */
[----:B------:R2:W3:Y:S01]  /*1f60*/  LDSM.16.M88.4 R120, [R150+0x8400] ;  /* 0x008400009678783b */ /* 0x0004e20000000200 */
[----:B------:R-:W-:-:S03]  /*1f70*/  USHF.R.S32.HI UR13, URZ, 0x1f, UR11 ;  /* 0x0000001f3f0d7899 */ /* 0x000fc6000801140b */
[----:B------:R2:W4:Y:S01]  /*1f80*/  LDSM.16.M88.4 R124, [R150+0x8800] ;  /* 0x00880000967c783b */ /* 0x0005220000000200 */
[----:B------:R-:W-:-:S03]  /*1f90*/  ULEA.HI UR13, UR13, UR11, URZ, 0x7 ;  /* 0x0000000b0d0d7291 */ /* 0x000fc6000f8f383f */
[----:B------:R2:W1:Y:S01]  /*1fa0*/  LDSM.16.M88.4 R128, [R150+0x8c00] ;  /* 0x008c00009680783b */ /* 0x0004620000000200 */
[----:B------:R-:W-:-:S03]  /*1fb0*/  USHF.R.S32.HI UR13, URZ, 0x7, UR13 ;  /* 0x000000073f0d7899 */ /* 0x000fc6000801140d */
[----:B------:R2:W1:Y:S01]  /*1fc0*/  LDSM.16.M88.4 R132, [R149+0x8000] ;  /* 0x008000009584783b */ /* 0x0004620000000200 */
[----:B------:R-:W-:-:S03]  /*1fd0*/  UISETP.LT.AND UP0, UPT, URZ, UR13, UPT ;  /* 0x0000000d3f00728c */ /* 0x000fc6000bf01270 */
[----:B------:R2:W1:Y:S01]  /*1fe0*/  LDSM.16.M88.4 R136, [R149+0x8400] ;  /* 0x008400009588783b */ /* 0x0004620000000200 */
[----:B------:R-:W-:Y:S01]  /*1ff0*/  USEL UR13, URZ, UR13, !UP0 ;  /* 0x0000000d3f0d7287 */ /* 0x000fe2000c000000 */
[C---:B------:R-:W-:Y:S02]  /*2000*/  LEA R164, P1, R4.reuse, c[0x0][0x350], 0x2 ;  /* 0x0000d40004a47a11 */ /* 0x040fe400078210ff */
[----:B------:R2:W1:Y:S01]  /*2010*/  LDSM.16.M88.4 R140, [R149+0x8800] ;  /* 0x00880000958c783b */ /* 0x0004620000000200 */
[----:B------:R-:W-:Y:S01]  /*2020*/  UISETP.GT.AND UP0, UPT, UR42, UR13, UPT ;  /* 0x0000000d2a00728c */ /* 0x000fe2000bf04270 */
[----:B------:R-:W-:Y:S02]  /*2030*/  LEA.HI.X R165, R4, c[0x0][0x354], R0, 0x2, P1 ;  /* 0x0000d50004a57a11 */ /* 0x000fe400008f1400 */
[----:B------:R2:W1:Y:S03]  /*2040*/  LDSM.16.M88.4 R144, [R149+0x8c00] ;  /* 0x008c00009590783b */ /* 0x0004660000000200 */
[----:B------:R-:W-:Y:S01]  /*2050*/  PLOP3.LUT P1, PT, PT, PT, UP0, 0x80, 0x0 ;  /* 0x000000000000781c */ /* 0x000fe20003f2f008 */
[----:B------:R-:W-:Y:S01]  /*2060*/  UIADD3 UR34, UR12, UR39, URZ ;  /* 0x000000270c227290 */ /* 0x000fe2000fffe03f */
[----:B------:R-:W-:-:S03]  /*2070*/  CS2R R94, SRZ ;  /* 0x00000000005e7805 */ /* 0x000fc6000001ff00 */
[----:B------:R-:W-:Y:S01]  /*2080*/  UIMAD.WIDE UR34, UR34, UR59, UR60 ;  /* 0x0000003b222272a5 */ /* 0x000fe2000f8e023c */
        /* <DEDUP_REMOVED lines=15> */
[----:B------:R-:W-:Y:S05]  /*2180*/  @!P1 BRA `(.L_x_243) ;  /* 0x00005ca000009947 */ /* 0x000fea0003800000 */
[----:B--2345:R2:W-:Y:S01]  /*2190*/  STL [R1+0xc], R8 ;  /* 0x00000c0801007387 */ /* 0x03c5e20000100800 */
[----:B------:R-:W-:Y:S01]  /*21a0*/  IADD3 R3, R156, 0x1000, RZ ;  /* 0x000010009c037810 */ /* 0x000fe20007ffe0ff */
[----:B------:R-:W-:Y:S01]  /*21b0*/  ULDC UR11, c[0x0][0x214] ;  /* 0x00008500000b7ab9 */ /* 0x000fe20000000800 */
[----:B------:R-:W-:Y:S01]  /*21c0*/  IADD3 R0, R162, 0x1000, RZ ;  /* 0x00001000a2007810 */ /* 0x000fe20007ffe0ff */
[----:B------:R2:W-:Y:S01]  /*21d0*/  STL [R1+0x8], R9 ;  /* 0x0000080901007387 */ /* 0x0005e20000100800 */
[----:B------:R-:W-:Y:S01]  /*21e0*/  SEL R3, R3, R156, !P0 ;  /* 0x0000009c03037207 */ /* 0x000fe20004000000 */
[----:B------:R-:W-:Y:S01]  /*21f0*/  UIADD3 UR30, UR8, UR11, URZ ;  /* 0x0000000b081e7290 */ /* 0x000fe2000fffe03f */
[----:B------:R-:W-:Y:S01]  /*2200*/  SEL R0, R0, R162, !P0 ;  /* 0x000000a200007207 */ /* 0x000fe20004000000 */
[----:B------:R2:W-:Y:S01]  /*2210*/  STL [R1+0x4], R10 ;  /* 0x0000040a01007387 */ /* 0x0005e20000100800 */
[----:B------:R-:W-:Y:S01]  /*2220*/  IMAD.MOV.U32 R95, RZ, RZ, RZ ;  /* 0x000000ffff5f7224 */ /* 0x000fe200078e00ff */
[----:B------:R-:W-:Y:S01]  /*2230*/  UMOV UR12, UR34 ;  /* 0x00000022000c7c82 */ /* 0x000fe20008000000 */
[----:B------:R-:W-:Y:S01]  /*2240*/  IMAD.SHL.U32 R3, R3, 0x2, RZ ;  /* 0x0000000203037824 */ /* 0x000fe200078e00ff */
[----:B------:R2:W-:Y:S01]  /*2250*/  STL [R1], R11 ;  /* 0x0000000b01007387 */ /* 0x0005e20000100800 */
[----:B------:R-:W-:Y:S01]  /*2260*/  IMAD.SHL.U32 R148, R0, 0x2, RZ ;  /* 0x0000000200947824 */ /* 0x000fe200078e00ff */
[----:B------:R-:W-:-:S02]  /*2270*/  UIADD3 UR30, -UR7, 0x80, UR30 ;  /* 0x00000080071e7890 */ /* 0x000fc4000fffe11e */
[----:B------:R-:W-:Y:S02]  /*2280*/  UMOV UR11, UR35 ;  /* 0x00000023000b7c82 */ /* 0x000fe40008000000 */
[C---:B------:R-:W-:Y:S01]  /*2290*/  SHF.L.U64.HI R4, R25.reuse, 0x2, R12 ;  /* 0x0000000219047819 */ /* 0x040fe2000001020c */
[----:B------:R-:W-:Y:S01]  /*22a0*/  IMAD.MOV.U32 R5, RZ, RZ, 0x1 ;  /* 0x00000001ff057424 */ /* 0x000fe200078e00ff */
[C---:B------:R-:W-:Y:S01]  /*22b0*/  IADD3 R0, R25.reuse, -0x80, RZ ;  /* 0xffffff8019007810 */ /* 0x040fe20007ffe0ff */
[----:B------:R-:W-:Y:S01]  /*22c0*/  IMAD.SHL.U32 R154, R162, 0x2, RZ ;  /* 0x00000002a29a7824 */ /* 0x000fe200078e00ff */
[C---:B------:R-:W-:Y:S01]  /*22d0*/  SHF.L.U32 R6, R25.reuse, 0x2, RZ ;  /* 0x0000000219067819 */ /* 0x040fe200000006ff */
[----:B------:R3:W-:Y:S02]  /*22e0*/  STL [R1+0x18], R4 ;  /* 0x0000180401007387 */ /* 0x0007e40000100800 */
[----:B------:R-:W-:Y:S01]  /*22f0*/  IMAD.SHL.U32 R0, R0, 0x4, RZ ;  /* 0x0000000400007824 */ /* 0x000fe200078e00ff */
[----:B------:R-:W-:Y:S01]  /*2300*/  IADD3 R155, R154, R157, RZ ;  /* 0x0000009d9a9b7210 */ /* 0x000fe20007ffe0ff */
[----:B------:R4:W-:Y:S01]  /*2310*/  STL [R1+0x20], R6 ;  /* 0x0000200601007387 */ /* 0x0009e20000100800 */
[----:B---3--:R-:W-:-:S05]  /*2320*/  IADD3 R4, R25, -c[0x0][0x214], R5 ;  /* 0x8000850019047a10 */ /* 0x008fca0007ffe005 */
[----:B------:R4:W-:Y:S04]  /*2330*/  STL [R1+0x1c], R4 ;  /* 0x00001c0401007387 */ /* 0x0009e80000100800 */
[----:B------:R4:W-:Y:S02]  /*2340*/  STL [R1+0x14], R0 ;  /* 0x0000140001007387 */ /* 0x0009e40000100800 */
.L_x_246:
[----:B------:R-:W3:Y:S01]  /*2350*/  LDL R168, [R1+0x1c] ;  /* 0x00001c0001a87983 */ /* 0x000ee20000100800 */
[----:B------:R-:W-:Y:S01]  /*2360*/  IADD3 R112, R157, R148, RZ ;  /* 0x000000949d707210 */ /* 0x000fe20007ffe0ff */
[----:B------:R-:W-:Y:S01]  /*2370*/  USHF.L.U32 UR8, UR6, 0x7, URZ ;  /* 0x0000000706087899 */ /* 0x000fe2000800063f */
[----:B----4-:R-:W-:Y:S01]  /*2380*/  MOV R0, UR29 ;  /* 0x0000001d00007c02 */ /* 0x010fe20008000f00 */
[----:B------:R-:W4:Y:S01]  /*2390*/  LDL R167, [R1+0x24] ;  /* 0x0000240001a77983 */ /* 0x000f220000100800 */
[----:B------:R-:W-:Y:S02]  /*23a0*/  UISETP.GT.AND UP3, UPT, UR6, UR13, UPT ;  /* 0x0000000d0600728c */ /* 0x000fe4000bf64270 */
[----:B------:R-:W-:Y:S01]  /*23b0*/  UISETP.GE.AND UP0, UPT, UR8, UR30, UPT ;  /* 0x0000001e0800728c */ /* 0x000fe2000bf06270 */
[----:B--2---:R-:W2:Y:S04]  /*23c0*/  LDL R163, [R1+0x8] ;  /* 0x0000080001a37983 */ /* 0x004ea80000100800 */
[----:B------:R-:W2:Y:S01]  /*23d0*/  LDL R166, [R1+0xc] ;  /* 0x00000c0001a67983 */ /* 0x000ea20000100800 */
[----:B------:R-:W-:Y:S03]  /*23e0*/  PLOP3.LUT P0, PT, PT, PT, UP0, 0x80, 0x0 ;  /* 0x000000000000781c */ /* 0x000fe60003f0f008 */
        /* <DEDUP_REMOVED lines=32> */
[----:B------:R-:W0:Y:S08]  /*25f0*/  LDGDEPBAR ;  /* 0x00000000000079af */ /* 0x000e300000000000 */
        /* <DEDUP_REMOVED lines=16> */
[----:B-1----:R-:W3:Y:S04]  /*2700*/  LDL R3, [R1+0x4] ;  /* 0x0000040001037983 */ /* 0x002ee80000100800 */
[----:B------:R-:W3:Y:S01]  /*2710*/  LDL R2, [R1] ;  /* 0x0000000001027983 */ /* 0x000ee20000100800 */
[----:B------:R-:W-:Y:S04]  /*2720*/  DEPBAR.LE SB0, 0x0 ;  /* 0x000080000000791a */ /* 0x000fe80000000000 */
[----:B------:R-:W-:Y:S08]  /*2730*/  BAR.SYNC.DEFER_BLOCKING 0x0 ;  /* 0x0000000000007b1d */ /* 0x000ff00000010000 */
[----:B------:R-:W-:Y:S08]  /*2740*/  LDSM.16.M88.4 R64, [R148] ;  /* 0x000000009440783b */ /* 0x000ff00000000200 */
[----:B------:R-:W1:Y:S08]  /*2750*/  LDSM.16.M88.4 R16, [R150+0x6000] ;  /* 0x006000009610783b */ /* 0x000e700000000200 */
[----:B------:R-:W1:Y:S08]  /*2760*/  LDSM.16.M88.4 R60, [R148+0x1000] ;  /* 0x00100000943c783b */ /* 0x000e700000000200 */
[----:B------:R-:W1:Y:S08]  /*2770*/  LDSM.16.M88.4 R32, [R150+0x6400] ;  /* 0x006400009620783b */ /* 0x000e700000000200 */
[----:B------:R-:W1:Y:S01]  /*2780*/  LDSM.16.M88.4 R48, [R150+0x6800] ;  /* 0x006800009630783b */ /* 0x000e620000000200 */
[----:B----4-:R-:W-:Y:S07]  /*2790*/  @!P0 LEA R0, R0, R167, 0x7 ;  /* 0x000000a700008211 */ /* 0x010fee00078e38ff */
[----:B------:R-:W4:Y:S01]  /*27a0*/  LDSM.16.M88.4 R100, [R150+0x6c00] ;  /* 0x006c00009664783b */ /* 0x000f220000000200 */
[----:B--2---:R-:W-:Y:S01]  /*27b0*/  FSETP.NEU.FTZ.AND P1, PT, R166, -INF , PT ;  /* 0xff800000a600780b */ /* 0x004fe20003f3d000 */
[-C--:B-1----:R-:W-:Y:S06]  /*27c0*/  HMMA.16816.F32.BF16 R4, R64, R16.reuse, RZ ;  /* 0x000000104004723c */ /* 0x082fec00000418ff */
[----:B------:R-:W-:Y:S02]  /*27d0*/  LDSM.16.M88.4 R104, [R112] ;  /* 0x000000007068783b */ /* 0x000fe40000000200 */
[C---:B------:R-:W-:Y:S06]  /*27e0*/  HMMA.16816.F32.BF16 R8, R60.reuse, R16, RZ ;  /* 0x000000103c08723c */ /* 0x040fec00000418ff */
[----:B------:R-:W1:Y:S02]  /*27f0*/  LDSM.16.M88.4 R108, [R149+0x6000] ;  /* 0x00600000956c783b */ /* 0x000e640000000200 */
[-C--:B------:R-:W-:Y:S06]  /*2800*/  HMMA.16816.F32.BF16 R12, R60, R18.reuse, RZ ;  /* 0x000000123c0c723c */ /* 0x080fec00000418ff */
[----:B------:R-:W2:Y:S02]  /*2810*/  LDSM.16.M88.4 R112, [R112+0x1000] ;  /* 0x001000007070783b */ /* 0x000ea40000000200 */
        /* <DEDUP_REMOVED lines=9> */
[-C--:B----4-:R-:W-:Y:S08]  /*28b0*/  HMMA.16816.F32.BF16 R52, R64, R100.reuse, RZ ;  /* 0x000000644034723c */ /* 0x090ff000000418ff */
[C---:B------:R-:W-:Y:S08]  /*28c0*/  HMMA.16816.F32.BF16 R56, R60.reuse, R100, RZ ;  /* 0x000000643c38723c */ /* 0x040ff000000418ff */
[-C--:B------:R-:W-:Y:S08]  /*28d0*/  HMMA.16816.F32.BF16 R60, R60, R102.reuse, RZ ;  /* 0x000000663c3c723c */ /* 0x080ff000000418ff */
[----:B------:R-:W-:Y:S08]  /*28e0*/  HMMA.16816.F32.BF16 R64, R64, R102, RZ ;  /* 0x000000664040723c */ /* 0x000ff000000418ff */
[-C--:B-1----:R-:W-:Y:S08]  /*28f0*/  HMMA.16816.F32.BF16 R4, R104, R108.reuse, R4 ;  /* 0x0000006c6804723c */ /* 0x082ff00000041804 */
[C---:B--2---:R-:W-:Y:S08]  /*2900*/  HMMA.16816.F32.BF16 R8, R112.reuse, R108, R8 ;  /* 0x0000006c7008723c */ /* 0x044ff00000041808 */
[-C--:B------:R-:W-:Y:S08]  /*2910*/  HMMA.16816.F32.BF16 R12, R112, R110.reuse, R12 ;  /* 0x0000006e700c723c */ /* 0x080ff0000004180c */
[----:B------:R-:W-:Y:S01]  /*2920*/  FMUL.FTZ R4, R4, c[0x0][0x2ec] ;  /* 0x0000bb0004047a20 */ /* 0x000fe20000410000 */
[C---:B------:R-:W-:Y:S03]  /*2930*/  HMMA.16816.F32.BF16 R16, R104.reuse, R110, R16 ;  /* 0x0000006e6810723c */ /* 0x040fe60000041810 */
[----:B------:R-:W1:Y:S01]  /*2940*/  MUFU.TANH R183, R4 ;  /* 0x0000000400b77308 */ /* 0x000e620000002400 */
[----:B------:R-:W-:Y:S02]  /*2950*/  FMUL.FTZ R5, R5, c[0x0][0x2ec] ;  /* 0x0000bb0005057a20 */ /* 0x000fe40000410000 */
[----:B------:R-:W-:Y:S02]  /*2960*/  FMUL.FTZ R6, R6, c[0x0][0x2ec] ;  /* 0x0000bb0006067a20 */ /* 0x000fe40000410000 */
[----:B------:R-:W-:Y:S04]  /*2970*/  FMUL.FTZ R7, R7, c[0x0][0x2ec] ;  /* 0x0000bb0007077a20 */ /* 0x000fe80000410000 */
[----:B------:R-:W-:Y:S01]  /*2980*/  FMUL.FTZ R8, R8, c[0x0][0x2ec] ;  /* 0x0000bb0008087a20 */ /* 0x000fe20000410000 */
[----:B------:R-:W2:Y:S01]  /*2990*/  MUFU.TANH R174, R5 ;  /* 0x0000000500ae7308 */ /* 0x000ea20000002400 */
        /* <DEDUP_REMOVED lines=11> */
[----:B------:R-:W1:Y:S01]  /*2a50*/  MUFU.TANH R245, R6 ;  /* 0x0000000600f57308 */ /* 0x000e620000002400 */
[----:B------:R-:W-:Y:S09]  /*2a60*/  FMUL.FTZ R18, R18, c[0x0][0x2ec] ;  /* 0x0000bb0012127a20 */ /* 0x000ff20000410000 */
[----:B------:R1:W-:Y:S01]  /*2a70*/  MUFU.TANH R151, R9 ;  /* 0x0000000900977308 */ /* 0x0003e20000002400 */
[----:B----4-:R-:W-:Y:S04]  /*2a80*/  MOV R8, UR8 ;  /* 0x0000000800087c02 */ /* 0x010fe80008000f00 */
[----:B---3--:R-:W-:Y:S05]  /*2a90*/  @!P0 IADD3 R8, R8, UR7, R168 ;  /* 0x0000000708088c10 */ /* 0x008fea000fffe0a8 */
[----:B------:R3:W4:Y:S10]  /*2aa0*/  MUFU.TANH R244, R7 ;  /* 0x0000000700f47308 */ /* 0x0007340000002400 */
[----:B------:R2:W-:Y:S01]  /*2ab0*/  MUFU.TANH R85, R11 ;  /* 0x0000000b00557308 */ /* 0x0005e20000002400 */
[----:B-1----:R-:W-:Y:S09]  /*2ac0*/  MOV R9, R183 ;  /* 0x000000b700097202 */ /* 0x002ff20000000f00 */
[----:B------:R1:W-:Y:S01]  /*2ad0*/  MUFU.TANH R83, R15 ;  /* 0x0000000f00537308 */ /* 0x0003e20000002400 */
[----:B---3--:R-:W3:Y:S09]  /*2ae0*/  LDSM.16.M88.4 R4, [R149+0x6400] ;  /* 0x006400009504783b */ /* 0x008ef20000000200 */
[----:B------:R4:W-:Y:S01]  /*2af0*/  MUFU.TANH R98, R13 ;  /* 0x0000000d00627308 */ /* 0x0009e20000002400 */
[C---:B--2---:R-:W-:Y:S04]  /*2b00*/  @!P0 IADD3 R11, R8.reuse, 0x40, RZ ;  /* 0x00000040080b8810 */ /* 0x044fe80007ffe0ff */
[----:B------:R-:W-:Y:S05]  /*2b10*/  @!P0 IMNMX R11, R11, UR7, PT ;  /* 0x000000070b0b8c17 */ /* 0x000fea000b800200 */
[----:B------:R2:W2:Y:S01]  /*2b20*/  MUFU.TANH R173, R16 ;  /* 0x0000001000ad7308 */ /* 0x0004a20000002400 */
[----:B-1----:R-:W-:Y:S04]  /*2b30*/  @!P0 IMNMX R15, R8, UR7, PT ;  /* 0x00000007080f8c17 */ /* 0x002fe8000b800200 */
[-C--:B------:R-:W-:Y:S05]  /*2b40*/  @!P0 ISETP.GE.AND P2, PT, R0, R15.reuse, PT ;  /* 0x0000000f0000820c */ /* 0x080fea0003f46270 */
[----:B------:R1:W1:Y:S01]  /*2b50*/  MUFU.TANH R86, R10 ;  /* 0x0000000a00567308 */ /* 0x0002620000002400 */
[----:B------:R-:W-:Y:S01]  /*2b60*/  @!P0 FSEL R9, R183, -INF , !P2 ;  /* 0xff800000b7098808 */ /* 0x000fe20005000000 */
[----:B----4-:R-:W-:Y:S05]  /*2b70*/  FMUL.FTZ R13, R166, 1.4426950216293334961 ;  /* 0x3fb8aa3ba60d7820 */ /* 0x010fea0000410000 */
[----:B------:R-:W-:Y:S03]  /*2b80*/  FSEL R13, R13, RZ, P1 ;  /* 0x000000ff0d0d7208 */ /* 0x000fe60000800000 */
[----:B------:R4:W-:Y:S01]  /*2b90*/  MUFU.TANH R84, R14 ;  /* 0x0000000e00547308 */ /* 0x0009e20000002400 */
[-C--:B---3--:R-:W-:Y:S01]  /*2ba0*/  HMMA.16816.F32.BF16 R20, R104, R4.reuse, R20 ;  /* 0x000000046814723c */ /* 0x088fe20000041814 */
[----:B--2---:R-:W-:Y:S04]  /*2bb0*/  @!P0 IADD3 R16, R0, 0x1, RZ ;  /* 0x0000000100108810 */ /* 0x004fe80007ffe0ff */
[----:B------:R-:W-:Y:S04]  /*2bc0*/  @!P0 ISETP.GE.AND P1, PT, R16, R15, PT ;  /* 0x0000000f1000820c */ /* 0x000fe80003f26270 */
[----:B------:R2:W3:Y:S01]  /*2bd0*/  MUFU.TANH R99, R12 ;  /* 0x0000000c00637308 */ /* 0x0004e20000002400 */
[C---:B------:R-:W-:Y:S02]  /*2be0*/  HMMA.16816.F32.BF16 R24, R112.reuse, R4, R24 ;  /* 0x000000047018723c */ /* 0x040fe40000041818 */
[--C-:B-1----:R-:W-:Y:S01]  /*2bf0*/  FFMA.FTZ R10, R9, c[0x0][0x23c], -R13.reuse ;  /* 0x00008f00090a7a23 */ /* 0x102fe2000001080d */
[----:B------:R-:W-:Y:S02]  /*2c00*/  MOV R9, R174 ;  /* 0x000000ae00097202 */ /* 0x000fe40000000f00 */
[----:B------:R-:W-:Y:S04]  /*2c10*/  @!P0 FSEL R9, R174, -INF , !P1 ;  /* 0xff800000ae098808 */ /* 0x000fe80004800000 */
[----:B------:R1:W-:Y:S01]  /*2c20*/  MUFU.EX2 R219, R10 ;  /* 0x0000000a00db7308 */ /* 0x0003e20000000800 */
[----:B------:R-:W-:Y:S01]  /*2c30*/  FSETP.NEU.FTZ.AND P1, PT, R163, -INF , PT ;  /* 0xff800000a300780b */ /* 0x000fe20003f3d000 */
[-C--:B------:R-:W-:Y:S01]  /*2c40*/  HMMA.16816.F32.BF16 R28, R112, R6.reuse, R28 ;  /* 0x00000006701c723c */ /* 0x080fe2000004181c */
[----:B------:R-:W-:Y:S01]  /*2c50*/  FFMA.FTZ R5, R9, c[0x0][0x23c], -R13 ;  /* 0x00008f0009057a23 */ /* 0x000fe2000001080d */
[----:B----4-:R-:W-:Y:S01]  /*2c60*/  @!P0 IADD3 R14, R8, 0x8, RZ ;  /* 0x00000008080e8810 */ /* 0x010fe20007ffe0ff */
[----:B------:R-:W-:Y:S01]  /*2c70*/  FMUL.FTZ R9, R3, 1.4426950216293334961 ;  /* 0x3fb8aa3b03097820 */ /* 0x000fe20000410000 */
[----:B------:R-:W-:Y:S01]  /*2c80*/  MOV R4, R245 ;  /* 0x000000f500047202 */ /* 0x000fe20000000f00 */
[----:B------:R-:W-:Y:S01]  /*2c90*/  FMUL.FTZ R20, R20, c[0x0][0x2ec] ;  /* 0x0000bb0014147a20 */ /* 0x000fe20000410000 */
[----:B------:R-:W-:Y:S02]  /*2ca0*/  @!P0 IMNMX R14, R14, UR7, PT ;  /* 0x000000070e0e8c17 */ /* 0x000fe4000b800200 */
[----:B------:R4:W-:Y:S01]  /*2cb0*/  MUFU.EX2 R187, R5 ;  /* 0x0000000500bb7308 */ /* 0x0009e20000000800 */
[C---:B------:R-:W-:Y:S01]  /*2cc0*/  HMMA.16816.F32.BF16 R32, R104.reuse, R6, R32 ;  /* 0x000000066820723c */ /* 0x040fe20000041820 */
[-C--:B------:R-:W-:Y:S02]  /*2cd0*/  @!P0 ISETP.GE.AND P2, PT, R0, R14.reuse, PT ;  /* 0x0000000e0000820c */ /* 0x080fe40003f46270 */
[----:B--2---:R-:W-:Y:S02]  /*2ce0*/  FMUL.FTZ R12, R163, 1.4426950216293334961 ;  /* 0x3fb8aa3ba30c7820 */ /* 0x004fe40000410000 */
[----:B------:R-:W-:Y:S01]  /*2cf0*/  FMUL.FTZ R25, R25, c[0x0][0x2ec] ;  /* 0x0000bb0019197a20 */ /* 0x000fe20000410000 */
[----:B------:R-:W-:Y:S01]  /*2d00*/  @!P0 FSEL R4, R245, -INF , !P2 ;  /* 0xff800000f5048808 */ /* 0x000fe20005000000 */
[----:B------:R-:W-:Y:S01]  /*2d10*/  FMUL.FTZ R24, R24, c[0x0][0x2ec] ;  /* 0x0000bb0018187a20 */ /* 0x000fe20000410000 */
[----:B------:R-:W-:Y:S01]  /*2d20*/  FSEL R12, R12, RZ, P1 ;  /* 0x000000ff0c0c7208 */ /* 0x000fe20000800000 */
[----:B------:R-:W-:Y:S01]  /*2d30*/  MUFU.TANH R92, R25 ;  /* 0x00000019005c7308 */ /* 0x000fe20000002400 */
[----:B------:R-:W-:Y:S02]  /*2d40*/  @!P0 ISETP.GE.AND P1, PT, R16, R14, PT ;  /* 0x0000000e1000820c */ /* 0x000fe40003f26270 */
[-C--:B------:R-:W-:Y:S01]  /*2d50*/  @!P0 ISETP.GE.AND P2, PT, R0, R11.reuse, PT ;  /* 0x0000000b0000820c */ /* 0x080fe20003f46270 */
[----:B------:R-:W-:Y:S01]  /*2d60*/  FMUL.FTZ R26, R26, c[0x0][0x2ec] ;  /* 0x0000bb001a1a7a20 */ /* 0x000fe20000410000 */
[----:B-1----:R-:W-:Y:S01]  /*2d70*/  @!P0 IADD3 R10, R8, 0x48, RZ ;  /* 0x00000048080a8810 */ /* 0x002fe20007ffe0ff */
[----:B------:R-:W-:Y:S02]  /*2d80*/  FMUL.FTZ R8, R2, 1.4426950216293334961 ;  /* 0x3fb8aa3b02087820 */ /* 0x000fe40000410000 */
[----:B------:R-:W-:Y:S01]  /*2d90*/  FMUL.FTZ R30, R30, c[0x0][0x2ec] ;  /* 0x0000bb001e1e7a20 */ /* 0x000fe20000410000 */
[----:B------:R-:W-:Y:S01]  /*2da0*/  @!P0 IMNMX R10, R10, UR7, PT ;  /* 0x000000070a0a8c17 */ /* 0x000fe2000b800200 */
[----:B------:R1:W2:Y:S01]  /*2db0*/  MUFU.TANH R172, R17 ;  /* 0x0000001100ac7308 */ /* 0x0002a20000002400 */
[----:B------:R-:W-:Y:S02]  /*2dc0*/  FMUL.FTZ R27, R27, c[0x0][0x2ec] ;  /* 0x0000bb001b1b7a20 */ /* 0x000fe40000410000 */
[----:B------:R-:W-:Y:S02]  /*2dd0*/  FMUL.FTZ R31, R31, c[0x0][0x2ec] ;  /* 0x0000bb001f1f7a20 */ /* 0x000fe40000410000 */
[--C-:B----4-:R-:W-:Y:S01]  /*2de0*/  FFMA.FTZ R5, R4, c[0x0][0x23c], -R12.reuse ;  /* 0x00008f0004057a23 */ /* 0x110fe2000001080c */
[----:B------:R-:W-:Y:S01]  /*2df0*/  MOV R4, R244 ;  /* 0x000000f400047202 */ /* 0x000fe20000000f00 */
[----:B------:R-:W-:Y:S01]  /*2e00*/  FMUL.FTZ R29, R29, c[0x0][0x2ec] ;  /* 0x0000bb001d1d7a20 */ /* 0x000fe20000410000 */
[----:B------:R-:W-:Y:S01]  /*2e10*/  @!P0 FSEL R4, R244, -INF , !P1 ;  /* 0xff800000f4048808 */ /* 0x000fe20004800000 */
[----:B------:R-:W-:Y:S01]  /*2e20*/  FMUL.FTZ R21, R21, c[0x0][0x2ec] ;  /* 0x0000bb0015157a20 */ /* 0x000fe20000410000 */
[----:B------:R-:W-:Y:S01]  /*2e30*/  MUFU.TANH R78, R26 ;  /* 0x0000001a004e7308 */ /* 0x000fe20000002400 */
[----:B------:R-:W-:Y:S01]  /*2e40*/  FSETP.NEU.FTZ.AND P1, PT, R3, -INF , PT ;  /* 0xff8000000300780b */ /* 0x000fe20003f3d000 */
[----:B------:R-:W-:Y:S01]  /*2e50*/  FMUL.FTZ R22, R22, c[0x0][0x2ec] ;  /* 0x0000bb0016167a20 */ /* 0x000fe20000410000 */
[----:B------:R-:W4:Y:S01]  /*2e60*/  LDL R3, [R1+0x20] ;  /* 0x0000200001037983 */ /* 0x000f220000100800 */
[----:B------:R-:W-:Y:S01]  /*2e70*/  FFMA.FTZ R4, R4, c[0x0][0x23c], -R12 ;  /* 0x00008f0004047a23 */ /* 0x000fe2000001080c */
[----:B------:R-:W-:Y:S01]  /*2e80*/  FSEL R9, R9, RZ, P1 ;  /* 0x000000ff09097208 */ /* 0x000fe20000800000 */
[----:B------:R-:W-:Y:S01]  /*2e90*/  FMUL.FTZ R23, R23, c[0x0][0x2ec] ;  /* 0x0000bb0017177a20 */ /* 0x000fe20000410000 */
[----:B------:R-:W-:Y:S01]  /*2ea0*/  @!P0 ISETP.GE.AND P1, PT, R16, R11, PT ;  /* 0x0000000b1000820c */ /* 0x000fe20003f26270 */
[----:B------:R-:W-:Y:S02]  /*2eb0*/  FMUL.FTZ R28, R28, c[0x0][0x2ec] ;  /* 0x0000bb001c1c7a20 */ /* 0x000fe40000410000 */
[----:B------:R2:W-:Y:S01]  /*2ec0*/  MUFU.EX2 R185, R4 ;  /* 0x0000000400b97308 */ /* 0x0005e20000000800 */
[----:B------:R-:W-:Y:S02]  /*2ed0*/  FMUL.FTZ R32, R32, c[0x0][0x2ec] ;  /* 0x0000bb0020207a20 */ /* 0x000fe40000410000 */
[----:B------:R-:W-:Y:S01]  /*2ee0*/  FMUL.FTZ R33, R33, c[0x0][0x2ec] ;  /* 0x0000bb0021217a20 */ /* 0x000fe20000410000 */
[----:B-1----:R-:W-:Y:S01]  /*2ef0*/  @!P0 IADD3 R17, R0, 0x9, RZ ;  /* 0x0000000900118810 */ /* 0x002fe20007ffe0ff */
[----:B------:R-:W-:Y:S02]  /*2f00*/  FMUL.FTZ R34, R34, c[0x0][0x2ec] ;  /* 0x0000bb0022227a20 */ /* 0x000fe40000410000 */
[----:B------:R-:W-:Y:S03]  /*2f10*/  FMUL.FTZ R35, R35, c[0x0][0x2ec] ;  /* 0x0000bb0023237a20 */ /* 0x000fe60000410000 */
[----:B------:R-:W-:Y:S10]  /*2f20*/  MUFU.TANH R77, R27 ;  /* 0x0000001b004d7308 */ /* 0x000ff40000002400 */
[----:B------:R1:W-:Y:S01]  /*2f30*/  MUFU.EX2 R186, R5 ;  /* 0x0000000500ba7308 */ /* 0x0003e20000000800 */
[----:B--2---:R-:W-:Y:S02]  /*2f40*/  MOV R4, R152 ;  /* 0x0000009800047202 */ /* 0x004fe40000000f00 */
[----:B------:R-:W-:Y:S02]  /*2f50*/  @!P0 FSEL R4, R152, -INF , !P2 ;  /* 0xff80000098048808 */ /* 0x000fe40005000000 */
[-C--:B------:R-:W-:Y:S05]  /*2f60*/  @!P0 ISETP.GE.AND P2, PT, R0, R10.reuse, PT ;  /* 0x0000000a0000820c */ /* 0x080fea0003f46270 */
[----:B------:R2:W2:Y:S10]  /*2f70*/  MUFU.TANH R242, R18 ;  /* 0x0000001200f27308 */ /* 0x0004b40000002400 */
[----:B------:R-:W3:Y:S01]  /*2f80*/  MUFU.TANH R240, R19 ;  /* 0x0000001300f07308 */ /* 0x000ee20000002400 */
[--C-:B-1----:R-:W-:Y:S01]  /*2f90*/  FFMA.FTZ R5, R4, c[0x0][0x23c], -R9.reuse ;  /* 0x00008f0004057a23 */ /* 0x102fe20000010809 */
[----:B------:R-:W-:Y:S02]  /*2fa0*/  MOV R4, R151 ;  /* 0x0000009700047202 */ /* 0x000fe40000000f00 */
[----:B------:R-:W-:Y:S02]  /*2fb0*/  @!P0 FSEL R4, R151, -INF , !P1 ;  /* 0xff80000097048808 */ /* 0x000fe40004800000 */
[----:B------:R-:W-:Y:S04]  /*2fc0*/  FSETP.NEU.FTZ.AND P1, PT, R2, -INF , PT ;  /* 0xff8000000200780b */ /* 0x000fe80003f3d000 */
[----:B------:R1:W-:Y:S01]  /*2fd0*/  MUFU.EX2 R159, R5 ;  /* 0x00000005009f7308 */ /* 0x0003e20000000800 */
[----:B------:R-:W4:Y:S01]  /*2fe0*/  LDL R2, [R1+0x18] ;  /* 0x0000180001027983 */ /* 0x000f220000100800 */
[--C-:B------:R-:W-:Y:S01]  /*2ff0*/  FFMA.FTZ R4, R4, c[0x0][0x23c], -R9.reuse ;  /* 0x00008f0004047a23 */ /* 0x100fe20000010809 */
[----:B------:R-:W-:Y:S02]  /*3000*/  FSEL R8, R8, RZ, P1 ;  /* 0x000000ff08087208 */ /* 0x000fe40000800000 */
[----:B------:R-:W-:Y:S02]  /*3010*/  @!P0 ISETP.GE.AND P1, PT, R16, R10, PT ;  /* 0x0000000a1000820c */ /* 0x000fe40003f26270 */
[----:B------:R-:W-:Y:S02]  /*3020*/  @!P0 IADD3 R16, R0, 0x8, RZ ;  /* 0x0000000800108810 */ /* 0x000fe40007ffe0ff */
[----:B--2---:R-:W-:Y:S01]  /*3030*/  MOV R18, R173 ;  /* 0x000000ad00127202 */ /* 0x004fe20000000f00 */
[----:B------:R2:W-:Y:S10]  /*3040*/  MUFU.EX2 R158, R4 ;  /* 0x00000004009e7308 */ /* 0x0005f40000000800 */
[----:B------:R-:W3:Y:S01]  /*3050*/  MUFU.TANH R171, R20 ;  /* 0x0000001400ab7308 */ /* 0x000ee20000002400 */
[----:B-1----:R-:W-:Y:S02]  /*3060*/  MOV R5, R86 ;  /* 0x0000005600057202 */ /* 0x002fe40000000f00 */
[----:B------:R-:W-:Y:S07]  /*3070*/  @!P0 FSEL R5, R86, -INF , !P2 ;  /* 0xff80000056058808 */ /* 0x000fee0005000000 */
[----:B------:R-:W1:Y:S01]  /*3080*/  MUFU.TANH R170, R21 ;  /* 0x0000001500aa7308 */ /* 0x000e620000002400 */
[--C-:B------:R-:W-:Y:S01]  /*3090*/  FFMA.FTZ R5, R5, c[0x0][0x23c], -R8.reuse ;  /* 0x00008f0005057a23 */ /* 0x100fe20000010808 */
[----:B--2---:R-:W-:Y:S02]  /*30a0*/  MOV R4, R85 ;  /* 0x0000005500047202 */ /* 0x004fe40000000f00 */
[----:B------:R-:W-:Y:S02]  /*30b0*/  @!P0 FSEL R4, R85, -INF , !P1 ;  /* 0xff80000055048808 */ /* 0x000fe40004800000 */
[----:B------:R-:W-:Y:S04]  /*30c0*/  @!P0 ISETP.GE.AND P1, PT, R16, R11, PT ;  /* 0x0000000b1000820c */ /* 0x000fe80003f26270 */
[----:B------:R-:W-:Y:S01]  /*30d0*/  MUFU.EX2 R90, R5 ;  /* 0x00000005005a7308 */ /* 0x000fe20000000800 */
[--C-:B------:R-:W-:Y:S09]  /*30e0*/  FFMA.FTZ R4, R4, c[0x0][0x23c], -R8.reuse ;  /* 0x00008f0004047a23 */ /* 0x100ff20000010808 */
[----:B------:R3:W-:Y:S10]  /*30f0*/  MUFU.EX2 R89, R4 ;  /* 0x0000000400597308 */ /* 0x0007f40000000800 */
[----:B------:R-:W2:Y:S10]  /*3100*/  MUFU.TANH R239, R22 ;  /* 0x0000001600ef7308 */ /* 0x000eb40000002400 */
[----:B------:R-:W-:Y:S01]  /*3110*/  MUFU.TANH R235, R23 ;  /* 0x0000001700eb7308 */ /* 0x000fe20000002400 */
[----:B---3--:R-:W-:Y:S02]  /*3120*/  MOV R4, R99 ;  /* 0x0000006300047202 */ /* 0x008fe40000000f00 */
        /* <DEDUP_REMOVED lines=10> */
[----:B---3--:R-:W-:Y:S01]  /*31d0*/  FFMA.FTZ R5, R4, c[0x0][0x23c], -R9 ;  /* 0x00008f0004057a23 */ /* 0x008fe20000010809 */
[----:B------:R-:W-:Y:S02]  /*31e0*/  MOV R4, R84 ;  /* 0x0000005400047202 */ /* 0x000fe40000000f00 */
[----:B------:R-:W-:Y:S02]  /*31f0*/  @!P0 FSEL R4, R84, -INF , !P1 ;  /* 0xff80000054048808 */ /* 0x000fe40004800000 */
[----:B------:R-:W-:Y:S04]  /*3200*/  @!P0 ISETP.GE.AND P1, PT, R17, R10, PT ;  /* 0x0000000a1100820c */ /* 0x000fe80003f26270 */
[----:B------:R3:W-:Y:S10]  /*3210*/  MUFU.EX2 R153, R5 ;  /* 0x0000000500997308 */ /* 0x0007f40000000800 */
[----:B------:R-:W-:Y:S10]  /*3220*/  MUFU.TANH R76, R30 ;  /* 0x0000001e004c7308 */ /* 0x000ff40000002400 */
[----:B------:R-:W-:Y:S01]  /*3230*/  MUFU.TANH R75, R31 ;  /* 0x0000001f004b7308 */ /* 0x000fe20000002400 */
[--C-:B---3--:R-:W-:Y:S01]  /*3240*/  FFMA.FTZ R5, R4, c[0x0][0x23c], -R8.reuse ;  /* 0x00008f0004057a23 */ /* 0x108fe20000010808 */
        /* <DEDUP_REMOVED lines=20> */
[----:B------:R2:W-:Y:S01]  /*3390*/  MUFU.EX2 R184, R17 ;  /* 0x0000001100b87308 */ /* 0x0005e20000000800 */
[--C-:B------:R-:W-:Y:S01]  /*33a0*/  FFMA.FTZ R16, R16, c[0x0][0x23c], -R12.reuse ;  /* 0x00008f0010107a23 */ /* 0x100fe2000001080c */
[----:B---3--:R-:W3:Y:S08]  /*33b0*/  LDSM.16.M88.4 R4, [R149+0x6800] ;  /* 0x006800009504783b */ /* 0x008ef00000000200 */
[----:B------:R2:W-:Y:S01]  /*33c0*/  MUFU.EX2 R162, R16 ;  /* 0x0000001000a27308 */ /* 0x0005e20000000800 */
[----:B-1----:R-:W-:Y:S09]  /*33d0*/  MOV R18, R171 ;  /* 0x000000ab00127202 */ /* 0x002ff20000000f00 */
[----:B------:R1:W-:Y:S01]  /*33e0*/  MUFU.EX2 R230, R19 ;  /* 0x0000001300e67308 */ /* 0x0003e20000000800 */
[C---:B--2---:R-:W-:Y:S09]  /*33f0*/  @!P0 IADD3 R17, R0.reuse, 0x11, RZ ;  /* 0x0000001100118810 */ /* 0x044ff20007ffe0ff */
[----:B------:R-:W2:Y:S01]  /*3400*/  MUFU.TANH R200, R32 ;  /* 0x0000002000c87308 */ /* 0x000ea20000002400 */
[----:B------:R-:W-:Y:S04]  /*3410*/  @!P0 IADD3 R16, R0, 0x10, RZ ;  /* 0x0000001000108810 */ /* 0x000fe80007ffe0ff */
[-C--:B------:R-:W-:Y:S05]  /*3420*/  @!P0 ISETP.GE.AND P1, PT, R16, R15.reuse, PT ;  /* 0x0000000f1000820c */ /* 0x080fea0003f26270 */
[----:B------:R-:W2:Y:S01]  /*3430*/  MUFU.TANH R169, R33 ;  /* 0x0000002100a97308 */ /* 0x000ea20000002400 */
[----:B------:R-:W-:Y:S01]  /*3440*/  @!P0 FSEL R18, R171, -INF , !P1 ;  /* 0xff800000ab128808 */ /* 0x000fe20004800000 */
[-C--:B---3--:R-:W-:Y:S01]  /*3450*/  HMMA.16816.F32.BF16 R36, R104, R4.reuse, R36 ;  /* 0x000000046824723c */ /* 0x088fe20000041824 */
[----:B------:R-:W-:Y:S03]  /*3460*/  @!P0 ISETP.GE.AND P1, PT, R17, R15, PT ;  /* 0x0000000f1100820c */ /* 0x000fe60003f26270 */
[--C-:B-1----:R-:W-:Y:S01]  /*3470*/  FFMA.FTZ R19, R18, c[0x0][0x23c], -R13.reuse ;  /* 0x00008f0012137a23 */ /* 0x102fe2000001080d */
[----:B------:R-:W-:Y:S03]  /*3480*/  MOV R18, R170 ;  /* 0x000000aa00127202 */ /* 0x000fe60000000f00 */
[----:B------:R-:W1:Y:S01]  /*3490*/  MUFU.TANH R217, R34 ;  /* 0x0000002200d97308 */ /* 0x000e620000002400 */
[----:B------:R-:W-:Y:S01]  /*34a0*/  @!P0 FSEL R18, R170, -INF , !P1 ;  /* 0xff800000aa128808 */ /* 0x000fe20004800000 */
[C---:B------:R-:W-:Y:S01]  /*34b0*/  HMMA.16816.F32.BF16 R40, R112.reuse, R4, R40 ;  /* 0x000000047028723c */ /* 0x040fe20000041828 */
[-C--:B------:R-:W-:Y:S06]  /*34c0*/  @!P0 ISETP.GE.AND P1, PT, R16, R14.reuse, PT ;  /* 0x0000000e1000820c */ /* 0x080fec0003f26270 */
[----:B------:R-:W-:Y:S01]  /*34d0*/  FFMA.FTZ R5, R18, c[0x0][0x23c], -R13 ;  /* 0x00008f0012057a23 */ /* 0x000fe2000001080d */
[----:B------:R-:W-:Y:S01]  /*34e0*/  MUFU.EX2 R220, R19 ;  /* 0x0000001300dc7308 */ /* 0x000fe20000000800 */
[-C--:B------:R-:W-:Y:S03]  /*34f0*/  HMMA.16816.F32.BF16 R44, R112, R6.reuse, R44 ;  /* 0x00000006702c723c */ /* 0x080fe6000004182c */
[----:B------:R-:W-:Y:S02]  /*3500*/  MOV R4, R239 ;  /* 0x000000ef00047202 */ /* 0x000fe40000000f00 */
[----:B------:R-:W-:Y:S02]  /*3510*/  @!P0 FSEL R4, R239, -INF , !P1 ;  /* 0xff800000ef048808 */ /* 0x000fe40004800000 */
[----:B------:R-:W-:Y:S01]  /*3520*/  @!P0 ISETP.GE.AND P1, PT, R17, R14, PT ;  /* 0x0000000e1100820c */ /* 0x000fe20003f26270 */
[C---:B------:R-:W-:Y:S01]  /*3530*/  HMMA.16816.F32.BF16 R48, R104.reuse, R6, R48 ;  /* 0x000000066830723c */ /* 0x040fe20000041830 */
[----:B------:R3:W-:Y:S03]  /*3540*/  MUFU.EX2 R218, R5 ;  /* 0x0000000500da7308 */ /* 0x0007e60000000800 */
[----:B------:R-:W-:Y:S01]  /*3550*/  FMUL.FTZ R36, R36, c[0x0][0x2ec] ;  /* 0x0000bb0024247a20 */ /* 0x000fe20000410000 */
[----:B--2---:R-:W-:Y:S01]  /*3560*/  MOV R18, R200 ;  /* 0x000000c800127202 */ /* 0x004fe20000000f00 */
[----:B------:R-:W-:Y:S02]  /*3570*/  FMUL.FTZ R37, R37, c[0x0][0x2ec] ;  /* 0x0000bb0025257a20 */ /* 0x000fe40000410000 */
[----:B------:R-:W-:Y:S03]  /*3580*/  FMUL.FTZ R38, R38, c[0x0][0x2ec] ;  /* 0x0000bb0026267a20 */ /* 0x000fe60000410000 */
[----:B------:R-:W-:Y:S01]  /*3590*/  MUFU.TANH R167, R36 ;  /* 0x0000002400a77308 */ /* 0x000fe20000002400 */
[----:B------:R-:W-:Y:S02]  /*35a0*/  FMUL.FTZ R39, R39, c[0x0][0x2ec] ;  /* 0x0000bb0027277a20 */ /* 0x000fe40000410000 */
[----:B------:R-:W-:Y:S02]  /*35b0*/  FMUL.FTZ R40, R40, c[0x0][0x2ec] ;  /* 0x0000bb0028287a20 */ /* 0x000fe40000410000 */
[----:B------:R-:W-:Y:S02]  /*35c0*/  FMUL.FTZ R44, R44, c[0x0][0x2ec] ;  /* 0x0000bb002c2c7a20 */ /* 0x000fe40000410000 */
[----:B------:R-:W-:Y:S02]  /*35d0*/  FMUL.FTZ R41, R41, c[0x0][0x2ec] ;  /* 0x0000bb0029297a20 */ /* 0x000fe40000410000 */
[----:B------:R-:W-:Y:S01]  /*35e0*/  FMUL.FTZ R42, R42, c[0x0][0x2ec] ;  /* 0x0000bb002a2a7a20 */ /* 0x000fe20000410000 */
[----:B------:R-:W-:Y:S01]  /*35f0*/  MUFU.TANH R234, R40 ;  /* 0x0000002800ea7308 */ /* 0x000fe20000002400 */
[----:B------:R-:W-:Y:S02]  /*3600*/  FMUL.FTZ R43, R43, c[0x0][0x2ec] ;  /* 0x0000bb002b2b7a20 */ /* 0x000fe40000410000 */
[----:B------:R-:W-:Y:S02]  /*3610*/  FMUL.FTZ R49, R49, c[0x0][0x2ec] ;  /* 0x0000bb0031317a20 */ /* 0x000fe40000410000 */
[----:B------:R-:W-:Y:S02]  /*3620*/  FMUL.FTZ R45, R45, c[0x0][0x2ec] ;  /* 0x0000bb002d2d7a20 */ /* 0x000fe40000410000 */
[--C-:B---3--:R-:W-:Y:S01]  /*3630*/  FFMA.FTZ R5, R4, c[0x0][0x23c], -R12.reuse ;  /* 0x00008f0004057a23 */ /* 0x108fe2000001080c */
[----:B------:R-:W-:Y:S01]  /*3640*/  MOV R4, R235 ;  /* 0x000000eb00047202 */ /* 0x000fe20000000f00 */
[----:B------:R-:W-:Y:S01]  /*3650*/  FMUL.FTZ R46, R46, c[0x0][0x2ec] ;  /* 0x0000bb002e2e7a20 */ /* 0x000fe20000410000 */
[----:B------:R-:W-:Y:S01]  /*3660*/  @!P0 FSEL R4, R235, -INF , !P1 ;  /* 0xff800000eb048808 */ /* 0x000fe20004800000 */
[----:B------:R-:W-:Y:S01]  /*3670*/  FMUL.FTZ R50, R50, c[0x0][0x2ec] ;  /* 0x0000bb0032327a20 */ /* 0x000fe20000410000 */
[----:B------:R-:W-:Y:S01]  /*3680*/  MUFU.EX2 R161, R5 ;  /* 0x0000000500a17308 */ /* 0x000fe20000000800 */
[----:B------:R-:W-:Y:S01]  /*3690*/  FMUL.FTZ R47, R47, c[0x0][0x2ec] ;  /* 0x0000bb002f2f7a20 */ /* 0x000fe20000410000 */
[----:B------:R-:W-:Y:S01]  /*36a0*/  @!P0 ISETP.GE.AND P1, PT, R16, R11, PT ;  /* 0x0000000b1000820c */ /* 0x000fe20003f26270 */
[----:B------:R-:W-:Y:S02]  /*36b0*/  FFMA.FTZ R4, R4, c[0x0][0x23c], -R12 ;  /* 0x00008f0004047a23 */ /* 0x000fe4000001080c */
[----:B------:R-:W-:Y:S02]  /*36c0*/  FMUL.FTZ R48, R48, c[0x0][0x2ec] ;  /* 0x0000bb0030307a20 */ /* 0x000fe40000410000 */
[----:B------:R-:W-:Y:S03]  /*36d0*/  FMUL.FTZ R51, R51, c[0x0][0x2ec] ;  /* 0x0000bb0033337a20 */ /* 0x000fe60000410000 */
[----:B------:R2:W-:Y:S10]  /*36e0*/  MUFU.EX2 R160, R4 ;  /* 0x0000000400a07308 */ /* 0x0005f40000000800 */
[----:B------:R-:W3:Y:S10]  /*36f0*/  MUFU.TANH R216, R35 ;  /* 0x0000002300d87308 */ /* 0x000ef40000002400 */
[----:B------:R-:W1:Y:S01]  /*3700*/  MUFU.TANH R166, R37 ;  /* 0x0000002500a67308 */ /* 0x000e620000002400 */
[----:B--2---:R-:W-:Y:S02]  /*3710*/  MOV R4, R93 ;  /* 0x0000005d00047202 */ /* 0x004fe40000000f00 */
[----:B------:R-:W-:Y:S02]  /*3720*/  @!P0 FSEL R4, R93, -INF , !P1 ;  /* 0xff8000005d048808 */ /* 0x000fe40004800000 */
[C---:B------:R-:W-:Y:S05]  /*3730*/  @!P0 ISETP.GE.AND P1, PT, R17.reuse, R11, PT ;  /* 0x0000000b1100820c */ /* 0x040fea0003f26270 */
        /* <DEDUP_REMOVED lines=9> */
[----:B------:R-:W3:Y:S01]  /*37d0*/  MUFU.TANH R215, R38 ;  /* 0x0000002600d77308 */ /* 0x000ee20000002400 */
[----:B--2---:R-:W-:Y:S02]  /*37e0*/  MOV R5, R78 ;  /* 0x0000004e00057202 */ /* 0x004fe40000000f00 */
[----:B------:R-:W-:Y:S02]  /*37f0*/  @!P0 FSEL R5, R78, -INF , !P1 ;  /* 0xff8000004e058808 */ /* 0x000fe40004800000 */
[----:B------:R-:W-:Y:S05]  /*3800*/  @!P0 ISETP.GE.AND P1, PT, R17, R10, PT ;  /* 0x0000000a1100820c */ /* 0x000fea0003f26270 */
[----:B------:R-:W-:Y:S01]  /*3810*/  MUFU.TANH R69, R43 ;  /* 0x0000002b00457308 */ /* 0x000fe20000002400 */
[--C-:B------:R-:W-:Y:S01]  /*3820*/  FFMA.FTZ R5, R5, c[0x0][0x23c], -R8.reuse ;  /* 0x00008f0005057a23 */ /* 0x100fe20000010808 */
[----:B------:R-:W-:Y:S02]  /*3830*/  @!P0 IADD3 R17, R0, 0x19, RZ ;  /* 0x0000001900118810 */ /* 0x000fe40007ffe0ff */
[----:B-1----:R-:W-:Y:S02]  /*3840*/  MOV R4, R77 ;  /* 0x0000004d00047202 */ /* 0x002fe40000000f00 */
[----:B------:R-:W-:Y:S02]  /*3850*/  @!P0 FSEL R4, R77, -INF , !P1 ;  /* 0xff8000004d048808 */ /* 0x000fe40004800000 */
[-C--:B------:R-:W-:Y:S02]  /*3860*/  @!P0 ISETP.GE.AND P1, PT, R16, R11.reuse, PT ;  /* 0x0000000b1000820c */ /* 0x080fe40003f26270 */
[----:B------:R-:W-:Y:S01]  /*3870*/  MUFU.EX2 R82, R5 ;  /* 0x0000000500527308 */ /* 0x000fe20000000800 */
[--C-:B------:R-:W-:Y:S09]  /*3880*/  FFMA.FTZ R4, R4, c[0x0][0x23c], -R8.reuse ;  /* 0x00008f0004047a23 */ /* 0x100ff20000010808 */
[----:B------:R1:W-:Y:S10]  /*3890*/  MUFU.EX2 R81, R4 ;  /* 0x0000000400517308 */ /* 0x0003f40000000800 */
[----:B------:R-:W-:Y:S10]  /*38a0*/  MUFU.TANH R213, R39 ;  /* 0x0000002700d57308 */ /* 0x000ff40000002400 */
[----:B------:R-:W-:Y:S01]  /*38b0*/  MUFU.TANH R233, R41 ;  /* 0x0000002900e97308 */ /* 0x000fe20000002400 */
        /* <DEDUP_REMOVED lines=16> */
[----:B------:R-:W-:Y:S10]  /*39c0*/  MUFU.TANH R250, R47 ;  /* 0x0000002f00fa7308 */ /* 0x000ff40000002400 */
        /* <DEDUP_REMOVED lines=8> */
[----:B------:R-:W-:Y:S03]  /*3a50*/  @!P0 ISETP.GE.AND P1, PT, R17, R15, PT ;  /* 0x0000000f1100820c */ /* 0x000fe60003f26270 */
[--C-:B------:R-:W-:Y:S01]  /*3a60*/  FFMA.FTZ R19, R18, c[0x0][0x23c], -R13.reuse ;  /* 0x00008f0012137a23 */ /* 0x100fe2000001080d */
[----:B------:R-:W-:Y:S02]  /*3a70*/  MOV R18, R169 ;  /* 0x000000a900127202 */ /* 0x000fe40000000f00 */
[----:B------:R1:W-:Y:S01]  /*3a80*/  MUFU.EX2 R79, R4 ;  /* 0x00000004004f7308 */ /* 0x0003e20000000800 */
[----:B------:R-:W-:Y:S02]  /*3a90*/  @!P0 FSEL R18, R169, -INF , !P1 ;  /* 0xff800000a9128808 */ /* 0x000fe40004800000 */
[-C--:B------:R-:W-:Y:S02]  /*3aa0*/  @!P0 ISETP.GE.AND P1, PT, R16, R14.reuse, PT ;  /* 0x0000000e1000820c */ /* 0x080fe40003f26270 */
[----:B------:R-:W-:Y:S01]  /*3ab0*/  MOV R16, R217 ;  /* 0x000000d900107202 */ /* 0x000fe20000000f00 */
[--C-:B------:R-:W-:Y:S01]  /*3ac0*/  FFMA.FTZ R18, R18, c[0x0][0x23c], -R13.reuse ;  /* 0x00008f0012127a23 */ /* 0x100fe2000001080d */
[----:B------:R-:W-:Y:S02]  /*3ad0*/  @!P0 FSEL R16, R217, -INF , !P1 ;  /* 0xff800000d9108808 */ /* 0x000fe40004800000 */
[----:B------:R-:W-:Y:S01]  /*3ae0*/  @!P0 ISETP.GE.AND P1, PT, R17, R14, PT ;  /* 0x0000000e1100820c */ /* 0x000fe20003f26270 */
[----:B------:R2:W-:Y:S02]  /*3af0*/  MUFU.EX2 R204, R18 ;  /* 0x0000001200cc7308 */ /* 0x0005e40000000800 */
[--C-:B------:R-:W-:Y:S01]  /*3b00*/  FFMA.FTZ R17, R16, c[0x0][0x23c], -R12.reuse ;  /* 0x00008f0010117a23 */ /* 0x100fe2000001080c */
[----:B---3--:R-:W-:Y:S02]  /*3b10*/  MOV R16, R216 ;  /* 0x000000d800107202 */ /* 0x008fe40000000f00 */
        /* <DEDUP_REMOVED lines=20> */
[-C--:B------:R-:W-:Y:S05]  /*3c60*/  @!P0 ISETP.GE.AND P1, PT, R16, R14.reuse, PT ;  /* 0x0000000e1000820c */ /* 0x080fea0003f26270 */
        /* <DEDUP_REMOVED lines=60> */
[-C--:B------:R-:W-:Y:S04]  /*4030*/  @!P0 ISETP.GE.AND P1, PT, R17, R11.reuse, PT ;  /* 0x0000000b1100820c */ /* 0x080fe80003f26270 */
        /* <DEDUP_REMOVED lines=10> */
[----:B---3--:R-:W-:Y:S02]  /*40e0*/  MOV R4, R223 ;  /* 0x000000df00047202 */ /* 0x008fe40000000f00 */
[----:B------:R-:W-:Y:S02]  /*40f0*/  @!P0 FSEL R4, R223, -INF , !P1 ;  /* 0xff800000df048808 */ /* 0x000fe40004800000 */
[-C--:B------:R-:W-:Y:S04]  /*4100*/  @!P0 ISETP.GE.AND P1, PT, R17, R10.reuse, PT ;  /* 0x0000000a1100820c */ /* 0x080fe80003f26270 */
[----:B------:R1:W-:Y:S10]  /*4110*/  MUFU.EX2 R246, R5 ;  /* 0x0000000500f67308 */ /* 0x0003f40000000800 */
[----:B------:R-:W-:Y:S10]  /*4120*/  MUFU.TANH R225, R63 ;  /* 0x0000003f00e17308 */ /* 0x000ff40000002400 */
[----:B------:R-:W3:Y:S01]  /*4130*/  MUFU.TANH R198, R55 ;  /* 0x0000003700c67308 */ /* 0x000ee20000002400 */
        /* <DEDUP_REMOVED lines=10> */
[----:B------:R-:W-:Y:S04]  /*41e0*/  @!P0 ISETP.GE.AND P1, PT, R17, R15, PT ;  /* 0x0000000f1100820c */ /* 0x000fe80003f26270 */
[----:B------:R1:W-:Y:S01]  /*41f0*/  MUFU.EX2 R72, R5 ;  /* 0x0000000500487308 */ /* 0x0003e20000000800 */
[----:B------:R-:W-:Y:S09]  /*4200*/  FFMA.FTZ R4, R4, c[0x0][0x23c], -R8 ;  /* 0x00008f0004047a23 */ /* 0x000ff20000010808 */
[----:B------:R2:W-:Y:S10]  /*4210*/  MUFU.EX2 R71, R4 ;  /* 0x0000000400477308 */ /* 0x0005f40000000800 */
[----:B------:R-:W3:Y:S01]  /*4220*/  MUFU.TANH R237, R59 ;  /* 0x0000003b00ed7308 */ /* 0x000ee20000002400 */
[----:B-1----:R-:W-:Y:S02]  /*4230*/  MOV R5, R195 ;  /* 0x000000c300057202 */ /* 0x002fe40000000f00 */
[----:B------:R-:W-:Y:S05]  /*4240*/  @!P0 FSEL R5, R195, -INF , !P1 ;  /* 0xff800000c3058808 */ /* 0x000fea0004800000 */
[--C-:B------:R-:W-:Y:S01]  /*4250*/  FFMA.FTZ R7, R5, c[0x0][0x23c], -R13.reuse ;  /* 0x00008f0005077a23 */ /* 0x100fe2000001080d */
[----:B--2---:R-:W-:Y:S03]  /*4260*/  IADD3 R4, P1, R3, UR12, RZ ;  /* 0x0000000c03047c10 */ /* 0x004fe6000ff3e0ff */
[----:B------:R1:W-:Y:S01]  /*4270*/  MUFU.EX2 R193, R7 ;  /* 0x0000000700c17308 */ /* 0x0003e20000000800 */
[----:B------:R-:W-:Y:S02]  /*4280*/  IADD3.X R5, R2, UR11, RZ, P1, !PT ;  /* 0x0000000b02057c10 */ /* 0x000fe40008ffe4ff */
[-C--:B------:R-:W-:Y:S03]  /*4290*/  @!P0 ISETP.GE.AND P1, PT, R17, R14.reuse, PT ;  /* 0x0000000e1100820c */ /* 0x080fe60003f26270 */
[----:B------:R2:W2:Y:S04]  /*42a0*/  LDG.E R110, [R4.64] ;  /* 0x00000004046e7981 */ /* 0x0004a8000c1e1900 */
[----:B------:R2:W2:Y:S04]  /*42b0*/  LDG.E R109, [R4.64+0x20] ;  /* 0x00002004046d7981 */ /* 0x0004a8000c1e1900 */
[----:B------:R2:W2:Y:S01]  /*42c0*/  LDG.E R108, [R4.64+0x100] ;  /* 0x00010004046c7981 */ /* 0x0004a2000c1e1900 */
[--C-:B-1----:R-:W-:Y:S01]  /*42d0*/  FFMA.FTZ R7, R6, c[0x0][0x23c], -R13.reuse ;  /* 0x00008f0006077a23 */ /* 0x102fe2000001080d */
[----:B----4-:R-:W-:Y:S02]  /*42e0*/  MOV R6, R203 ;  /* 0x000000cb00067202 */ /* 0x010fe40000000f00 */
[----:B------:R-:W-:Y:S01]  /*42f0*/  @!P0 FSEL R6, R203, -INF , !P1 ;  /* 0xff800000cb068808 */ /* 0x000fe20004800000 */
[----:B------:R1:W4:Y:S01]  /*4300*/  MUFU.EX2 R191, R7 ;  /* 0x0000000700bf7308 */ /* 0x0003220000000800 */
[----:B------:R-:W-:Y:S03]  /*4310*/  @!P0 ISETP.GE.AND P1, PT, R16, R14, PT ;  /* 0x0000000e1000820c */ /* 0x000fe60003f26270 */
[--C-:B------:R-:W-:Y:S01]  /*4320*/  FFMA.FTZ R16, R6, c[0x0][0x23c], -R12.reuse ;  /* 0x00008f0006107a23 */ /* 0x100fe2000001080c */
[----:B------:R-:W-:Y:S05]  /*4330*/  @!P0 IADD3 R6, R0, 0x30, RZ ;  /* 0x0000003000068810 */ /* 0x000fea0007ffe0ff */
[----:B------:R3:W-:Y:S01]  /*4340*/  MUFU.EX2 R208, R16 ;  /* 0x0000001000d07308 */ /* 0x0007e20000000800 */
[----:B-1----:R-:W-:Y:S02]  /*4350*/  MOV R7, R201 ;  /* 0x000000c900077202 */ /* 0x002fe40000000f00 */
[----:B------:R-:W-:Y:S02]  /*4360*/  @!P0 FSEL R7, R201, -INF , !P1 ;  /* 0xff800000c9078808 */ /* 0x000fe40004800000 */
[----:B------:R-:W-:Y:S03]  /*4370*/  @!P0 ISETP.GE.AND P1, PT, R6, R15, PT ;  /* 0x0000000f0600820c */ /* 0x000fe60003f26270 */
[--C-:B------:R-:W-:Y:S01]  /*4380*/  FFMA.FTZ R17, R7, c[0x0][0x23c], -R12.reuse ;  /* 0x00008f0007117a23 */ /* 0x100fe2000001080c */
[----:B------:R-:W-:Y:S02]  /*4390*/  @!P0 IADD3 R7, R0, 0x31, RZ ;  /* 0x0000003100078810 */ /* 0x000fe40007ffe0ff */
[----:B---3--:R-:W-:Y:S01]  /*43a0*/  MOV R16, R189 ;  /* 0x000000bd00107202 */ /* 0x008fe20000000f00 */
[----:B------:R1:W3:Y:S01]  /*43b0*/  MUFU.EX2 R207, R17 ;  /* 0x0000001100cf7308 */ /* 0x0002e20000000800 */
[----:B------:R-:W-:Y:S02]  /*43c0*/  @!P0 FSEL R16, R189, -INF , !P1 ;  /* 0xff800000bd108808 */ /* 0x000fe40004800000 */
[----:B------:R-:W-:Y:S03]  /*43d0*/  @!P0 ISETP.GE.AND P1, PT, R7, R15, PT ;  /* 0x0000000f0700820c */ /* 0x000fe60003f26270 */
[--C-:B-1----:R-:W-:Y:S01]  /*43e0*/  FFMA.FTZ R17, R16, c[0x0][0x23c], -R13.reuse ;  /* 0x00008f0010117a23 */ /* 0x102fe2000001080d */
[----:B------:R-:W-:Y:S02]  /*43f0*/  MOV R16, R188 ;  /* 0x000000bc00107202 */ /* 0x000fe40000000f00 */
[----:B------:R-:W-:Y:S01]  /*4400*/  @!P0 FSEL R16, R188, -INF , !P1 ;  /* 0xff800000bc108808 */ /* 0x000fe20004800000 */
[----:B------:R1:W-:Y:S01]  /*4410*/  MUFU.EX2 R163, R17 ;  /* 0x0000001100a37308 */ /* 0x0003e20000000800 */
[-C--:B------:R-:W-:Y:S03]  /*4420*/  @!P0 ISETP.GE.AND P1, PT, R6, R14.reuse, PT ;  /* 0x0000000e0600820c */ /* 0x080fe60003f26270 */
[----:B-1----:R-:W-:Y:S01]  /*4430*/  FFMA.FTZ R17, R16, c[0x0][0x23c], -R13 ;  /* 0x00008f0010117a23 */ /* 0x002fe2000001080d */
[----:B------:R-:W-:Y:S02]  /*4440*/  MOV R16, R199 ;  /* 0x000000c700107202 */ /* 0x000fe40000000f00 */
[----:B------:R-:W-:Y:S03]  /*4450*/  @!P0 FSEL R16, R199, -INF , !P1 ;  /* 0xff800000c7108808 */ /* 0x000fe60004800000 */
[----:B------:R1:W-:Y:S01]  /*4460*/  MUFU.EX2 R115, R17 ;  /* 0x0000001100737308 */ /* 0x0003e20000000800 */
[C---:B------:R-:W-:Y:S01]  /*4470*/  @!P0 ISETP.GE.AND P1, PT, R7.reuse, R14, PT ;  /* 0x0000000e0700820c */ /* 0x040fe20003f26270 */
[--C-:B-1----:R-:W-:Y:S01]  /*4480*/  FFMA.FTZ R17, R16, c[0x0][0x23c], -R12.reuse ;  /* 0x00008f0010117a23 */ /* 0x102fe2000001080c */
[----:B------:R-:W-:Y:S02]  /*4490*/  MOV R16, R198 ;  /* 0x000000c600107202 */ /* 0x000fe40000000f00 */
[----:B------:R-:W-:Y:S05]  /*44a0*/  @!P0 FSEL R16, R198, -INF , !P1 ;  /* 0xff800000c6108808 */ /* 0x000fea0004800000 */
[----:B------:R1:W-:Y:S01]  /*44b0*/  MUFU.EX2 R206, R17 ;  /* 0x0000001100ce7308 */ /* 0x0003e20000000800 */
[-C--:B------:R-:W-:Y:S01]  /*44c0*/  @!P0 ISETP.GE.AND P1, PT, R6, R11.reuse, PT ;  /* 0x0000000b0600820c */ /* 0x080fe20003f26270 */
[----:B-1----:R-:W-:Y:S01]  /*44d0*/  FFMA.FTZ R17, R16, c[0x0][0x23c], -R12 ;  /* 0x00008f0010117a23 */ /* 0x002fe2000001080c */
[----:B------:R-:W-:Y:S02]  /*44e0*/  MOV R16, R214 ;  /* 0x000000d600107202 */ /* 0x000fe40000000f00 */
[----:B------:R-:W-:Y:S05]  /*44f0*/  @!P0 FSEL R16, R214, -INF , !P1 ;  /* 0xff800000d6108808 */ /* 0x000fea0004800000 */
[----:B------:R1:W1:Y:S01]  /*4500*/  MUFU.EX2 R205, R17 ;  /* 0x0000001100cd7308 */ /* 0x0002620000000800 */
[C---:B------:R-:W-:Y:S01]  /*4510*/  @!P0 ISETP.GE.AND P1, PT, R7.reuse, R11, PT ;  /* 0x0000000b0700820c */ /* 0x040fe20003f26270 */
[--C-:B-1----:R-:W-:Y:S01]  /*4520*/  FFMA.FTZ R17, R16, c[0x0][0x23c], -R9.reuse ;  /* 0x00008f0010117a23 */ /* 0x102fe20000010809 */
[----:B------:R-:W-:Y:S02]  /*4530*/  MOV R16, R212 ;  /* 0x000000d400107202 */ /* 0x000fe40000000f00 */
[----:B------:R-:W-:Y:S05]  /*4540*/  @!P0 FSEL R16, R212, -INF , !P1 ;  /* 0xff800000d4108808 */ /* 0x000fea0004800000 */
[----:B------:R-:W-:Y:S01]  /*4550*/  MUFU.EX2 R241, R17 ;  /* 0x0000001100f17308 */ /* 0x000fe20000000800 */
[----:B------:R-:W-:Y:S02]  /*4560*/  @!P0 ISETP.GE.AND P1, PT, R6, R10, PT ;  /* 0x0000000a0600820c */ /* 0x000fe40003f26270 */
        /* <DEDUP_REMOVED lines=9> */
[--C-:B-1----:R-:W-:Y:S01]  /*4600*/  FFMA.FTZ R16, R6, c[0x0][0x23c], -R8.reuse ;  /* 0x00008f0006107a23 */ /* 0x102fe20000010808 */
[C---:B------:R-:W-:Y:S02]  /*4610*/  @!P0 IADD3 R6, R0.reuse, 0x38, RZ ;  /* 0x0000003800068810 */ /* 0x040fe40007ffe0ff */
[----:B------:R-:W-:Y:S06]  /*4620*/  @!P0 IADD3 R0, R0, 0x39, RZ ;  /* 0x0000003900008810 */ /* 0x000fec0007ffe0ff */
[----:B------:R1:W-:Y:S01]  /*4630*/  MUFU.EX2 R68, R16 ;  /* 0x0000001000447308 */ /* 0x0003e20000000800 */
[C---:B------:R-:W-:Y:S02]  /*4640*/  @!P0 ISETP.GE.AND P1, PT, R6.reuse, R11, PT ;  /* 0x0000000b0600820c */ /* 0x040fe40003f26270 */
[CC--:B------:R-:W-:Y:S02]  /*4650*/  @!P0 ISETP.GE.AND P5, PT, R6.reuse, R15.reuse, PT ;  /* 0x0000000f0600820c */ /* 0x0c0fe40003fa6270 */
[----:B------:R-:W-:Y:S02]  /*4660*/  @!P0 ISETP.GE.AND P3, PT, R6, R14, PT ;  /* 0x0000000e0600820c */ /* 0x000fe40003f66270 */
[----:B---3--:R-:W-:Y:S02]  /*4670*/  MOV R7, R210 ;  /* 0x000000d200077202 */ /* 0x008fe40000000f00 */
[C---:B------:R-:W-:Y:S02]  /*4680*/  @!P0 ISETP.GE.AND P4, PT, R0.reuse, R15, PT ;  /* 0x0000000f0000820c */ /* 0x040fe40003f86270 */
[C---:B------:R-:W-:Y:S02]  /*4690*/  @!P0 ISETP.GE.AND P2, PT, R0.reuse, R14, PT ;  /* 0x0000000e0000820c */ /* 0x040fe40003f46270 */
[----:B-1----:R-:W-:Y:S02]  /*46a0*/  MOV R16, R211 ;  /* 0x000000d300107202 */ /* 0x002fe40000000f00 */
        /* <DEDUP_REMOVED lines=38> */
[----:B------:R-:W-:Y:S02]  /*4910*/  @!P0 FSEL R10, R190, -INF , !P2 ;  /* 0xff800000be0a8808 */ /* 0x000fe40005000000 */
[----:B------:R-:W-:Y:S01]  /*4920*/  PLOP3.LUT P2, PT, PT, PT, UP3, 0x80, 0x0 ;  /* 0x000000000000781c */ /* 0x000fe20003f4f038 */
[----:B------:R-:W-:Y:S02]  /*4930*/  MUFU.EX2 R197, R11 ;  /* 0x0000000b00c57308 */ /* 0x000fe40000000800 */
[----:B------:R-:W-:Y:S01]  /*4940*/  FFMA.FTZ R12, R10, c[0x0][0x23c], -R12 ;  /* 0x00008f000a0c7a23 */ /* 0x000fe2000001080c */
[----:B------:R-:W-:Y:S02]  /*4950*/  MOV R10, R225 ;  /* 0x000000e1000a7202 */ /* 0x000fe40000000f00 */
[----:B-1----:R-:W-:Y:S02]  /*4960*/  F2FP.BF16.PACK_AB R0, R218, R220 ;  /* 0x000000dcda00723e */ /* 0x002fe400000010ff */
[----:B------:R-:W-:Y:S02]  /*4970*/  @!P0 FSEL R10, R225, -INF , !P1 ;  /* 0xff800000e10a8808 */ /* 0x000fe40004800000 */
[----:B---3--:R-:W-:Y:S01]  /*4980*/  F2FP.BF16.PACK_AB R7, R153, R156 ;  /* 0x0000009c9907723e */ /* 0x008fe200000010ff */
[----:B------:R-:W1:Y:S02]  /*4990*/  MUFU.EX2 R196, R12 ;  /* 0x0000000c00c47308 */ /* 0x000e640000000800 */
        /* <DEDUP_REMOVED lines=88> */
[-C--:B------:R-:W-:Y:S07]  /*4f20*/  HMMA.16816.F32.BF16 R60, R104, R146.reuse, R60 ;  /* 0x00000092683c723c */ /* 0x080fee000004183c */
[----:B------:R-:W-:Y:S01]  /*4f30*/  MOV R107, c[0x0][0x22c] ;  /* 0x00008b00006b7a02 */ /* 0x000fe20000000f00 */
[----:B------:R-:W-:Y:S04]  /*4f40*/  HMMA.16816.F32.BF16 R64, R100, R146, R64 ;  /* 0x000000926440723c */ /* 0x000fe80000041840 */
[----:B------:R-:W-:Y:S03]  /*4f50*/  IMAD R107, R107, c[0x0][0x1c0], RZ ;  /* 0x000070006b6b7a24 */ /* 0x000fe600078e02ff */
[C---:B------:R-:W-:Y:S02]  /*4f60*/  FADD.FTZ R101, -R110.reuse, R4 ;  /* 0x000000046e657221 */ /* 0x040fe40000010100 */
[----:B------:R-:W-:Y:S03]  /*4f70*/  FADD.FTZ R100, -R110, R5 ;  /* 0x000000056e647221 */ /* 0x000fe60000010100 */
[----:B------:R-:W-:Y:S01]  /*4f80*/  FFMA.FTZ R5, -R183, R183, 1 ;  /* 0x3f800000b7057423 */ /* 0x000fe200000101b7 */
[----:B------:R-:W-:Y:S01]  /*4f90*/  LEA R107, -R107, RZ, 0x7 ;  /* 0x000000ff6b6b7211 */ /* 0x000fe200078e39ff */
[----:B------:R-:W-:Y:S02]  /*4fa0*/  FFMA.FTZ R4, -R174, R174, 1 ;  /* 0x3f800000ae047423 */ /* 0x000fe400000101ae */
[----:B------:R-:W-:Y:S01]  /*4fb0*/  FMUL.FTZ R101, R219, R101 ;  /* 0x00000065db657220 */ /* 0x000fe20000410000 */
[----:B------:R-:W-:Y:S01]  /*4fc0*/  LEA R164, P0, R107, R164, 0x2 ;  /* 0x000000a46ba47211 */ /* 0x000fe200078010ff */
[----:B------:R-:W-:Y:S01]  /*4fd0*/  FMUL.FTZ R100, R187, R100 ;  /* 0x00000064bb647220 */ /* 0x000fe20000410000 */
[----:B------:R1:W5:Y:S01]  /*4fe0*/  LDL.LU R219, [R1+0xf4] ;  /* 0x0000f40001db7983 */ /* 0x0003620000300800 */
[----:B------:R-:W-:Y:S01]  /*4ff0*/  FMUL.FTZ R5, R5, c[0x0][0x2ec] ;  /* 0x0000bb0005057a20 */ /* 0x000fe20000410000 */
[----:B------:R-:W-:Y:S01]  /*5000*/  LEA.HI.X.SX32 R165, R107, R165, 0x2, P0 ;  /* 0x000000a56ba57211 */ /* 0x000fe200000f16ff */
        /* <DEDUP_REMOVED lines=68> */
[----:B------:R-:W-:Y:S02]  /*5450*/  FADD.FTZ R16, -R109, R6 ;  /* 0x000000066d107221 */ /* 0x000fe40000010100 */
        /* <DEDUP_REMOVED lines=40> */
[C---:B------:R-:W-:Y:S02]  /*56e0*/  FADD.FTZ R18, -R109.reuse, R35 ;  /* 0x000000236d127221 */ /* 0x040fe40000010100 */
        /* <DEDUP_REMOVED lines=41> */
[C---:B------:R-:W-:Y:S02]  /*5980*/  FADD.FTZ R8, -R108.reuse, R13 ;  /* 0x0000000d6c087221 */ /* 0x040fe40000010100 */
        /* <DEDUP_REMOVED lines=23> */
[----:B------:R-:W-:Y:S02]  /*5b00*/  FFMA.FTZ R4, -R98, R98, 1 ;  /* 0x3f80000062047423 */ /* 0x000fe40000010162 */
[----:B------:R-:W-:Y:S01]  /*5b10*/  FMUL.FTZ R7, R7, c[0x0][0x2ec] ;  /* 0x0000bb0007077a20 */ /* 0x000fe20000410000 */
[----:B------:R1:W5:Y:S01]  /*5b20*/  LDL.LU R99, [R1+0xbc] ;  /* 0x0000bc0001637983 */ /* 0x0003620000300800 */
[----:B------:R-:W-:Y:S02]  /*5b30*/  FMUL.FTZ R6, R6, c[0x0][0x2ec] ;  /* 0x0000bb0006067a20 */ /* 0x000fe40000410000 */
[----:B------:R-:W-:Y:S01]  /*5b40*/  FMUL.FTZ R4, R4, c[0x0][0x2ec] ;  /* 0x0000bb0004047a20 */ /* 0x000fe20000410000 */
[----:B------:R1:W5:Y:S01]  /*5b50*/  LDL.LU R98, [R1+0xb8] ;  /* 0x0000b80001627983 */ /* 0x0003620000300800 */
[----:B------:R-:W-:Y:S02]  /*5b60*/  FMUL.FTZ R50, R13, R7 ;  /* 0x000000070d327220 */ /* 0x000fe40000410000 */
[----:B------:R-:W-:Y:S02]  /*5b70*/  FADD.FTZ R13, -R108, R24 ;  /* 0x000000186c0d7221 */ /* 0x000fe40000010100 */
[----:B------:R-:W-:Y:S02]  /*5b80*/  FMUL.FTZ R5, R5, c[0x0][0x2ec] ;  /* 0x0000bb0005057a20 */ /* 0x000fe40000410000 */
[----:B------:R-:W-:Y:S02]  /*5b90*/  FMUL.FTZ R23, R12, R6 ;  /* 0x000000060c177220 */ /* 0x000fe40000410000 */
[----:B------:R-:W-:Y:S02]  /*5ba0*/  FMUL.FTZ R19, R8, R4 ;  /* 0x0000000408137220 */ /* 0x000fe40000410000 */
[C---:B------:R-:W-:Y:S02]  /*5bb0*/  FADD.FTZ R12, -R108.reuse, R25 ;  /* 0x000000196c0c7221 */ /* 0x040fe40000010100 */
[C---:B------:R-:W-:Y:S02]  /*5bc0*/  FADD.FTZ R8, -R108.reuse, R29 ;  /* 0x0000001d6c087221 */ /* 0x040fe40000010100 */
[----:B------:R-:W-:Y:S02]  /*5bd0*/  FMUL.FTZ R13, R97, R13 ;  /* 0x0000000d610d7220 */ /* 0x000fe40000410000 */
[----:B------:R-:W-:Y:S01]  /*5be0*/  FFMA.FTZ R4, -R247, R247, 1 ;  /* 0x3f800000f7047423 */ /* 0x000fe200000101f7 */
[----:B------:R1:W5:Y:S01]  /*5bf0*/  LDL.LU R97, [R1+0xb4] ;  /* 0x0000b40001617983 */ /* 0x0003620000300800 */
[----:B------:R-:W-:Y:S02]  /*5c00*/  FMUL.FTZ R20, R9, R5 ;  /* 0x0000000509147220 */ /* 0x000fe40000410000 */
[----:B------:R-:W-:Y:S02]  /*5c10*/  FADD.FTZ R9, -R108, R28 ;  /* 0x0000001c6c097221 */ /* 0x000fe40000010100 */
[----:B------:R-:W-:Y:S02]  /*5c20*/  FMUL.FTZ R12, R96, R12 ;  /* 0x0000000c600c7220 */ /* 0x000fe40000410000 */
[----:B------:R-:W-:Y:S01]  /*5c30*/  FMUL.FTZ R8, R94, R8 ;  /* 0x000000085e087220 */ /* 0x000fe20000410000 */
[----:B------:R1:W5:Y:S01]  /*5c40*/  LDL.LU R96, [R1+0xb0] ;  /* 0x0000b00001607983 */ /* 0x0003620000300800 */
[----:B------:R-:W-:Y:S02]  /*5c50*/  FMUL.FTZ R4, R4, c[0x0][0x2ec] ;  /* 0x0000bb0004047a20 */ /* 0x000fe40000410000 */
[----:B------:R-:W-:Y:S02]  /*5c60*/  FMUL.FTZ R9, R95, R9 ;  /* 0x000000095f097220 */ /* 0x000fe40000410000 */
[----:B------:R-:W-:Y:S01]  /*5c70*/  FFMA.FTZ R6, -R92, R92, 1 ;  /* 0x3f8000005c067423 */ /* 0x000fe2000001015c */
[----:B------:R1:W5:Y:S01]  /*5c80*/  LDL.LU R95, [R1+0xac] ;  /* 0x0000ac00015f7983 */ /* 0x0003620000300800 */
[----:B------:R-:W-:Y:S02]  /*5c90*/  FFMA.FTZ R5, -R248, R248, 1 ;  /* 0x3f800000f8057423 */ /* 0x000fe400000101f8 */
[----:B------:R-:W-:Y:S01]  /*5ca0*/  FMUL.FTZ R18, R8, R4 ;  /* 0x0000000408127220 */ /* 0x000fe20000410000 */
[----:B------:R1:W5:Y:S01]  /*5cb0*/  LDL.LU R94, [R1+0xa8] ;  /* 0x0000a800015e7983 */ /* 0x0003620000300800 */
[----:B------:R-:W-:Y:S02]  /*5cc0*/  FADD.FTZ R8, -R108, R45 ;  /* 0x0000002d6c087221 */ /* 0x000fe40000010100 */
[----:B------:R-:W-:Y:S02]  /*5cd0*/  FFMA.FTZ R4, -R223, R223, 1 ;  /* 0x3f800000df047423 */ /* 0x000fe400000101df */
[----:B------:R-:W-:Y:S02]  /*5ce0*/  FFMA.FTZ R7, -R93, R93, 1 ;  /* 0x3f8000005d077423 */ /* 0x000fe4000001015d */
[----:B------:R-:W-:Y:S01]  /*5cf0*/  FMUL.FTZ R6, R6, c[0x0][0x2ec] ;  /* 0x0000bb0006067a20 */ /* 0x000fe20000410000 */
[----:B------:R1:W5:Y:S01]  /*5d00*/  LDL.LU R93, [R1+0xa4] ;  /* 0x0000a400015d7983 */ /* 0x0003620000300800 */
[----:B------:R-:W-:Y:S02]  /*5d10*/  FMUL.FTZ R5, R5, c[0x0][0x2ec] ;  /* 0x0000bb0005057a20 */ /* 0x000fe40000410000 */
[----:B------:R-:W-:Y:S01]  /*5d20*/  FMUL.FTZ R8, R243, R8 ;  /* 0x00000008f3087220 */ /* 0x000fe20000410000 */
[----:B------:R1:W5:Y:S01]  /*5d30*/  LDL.LU R92, [R1+0xa0] ;  /* 0x0000a000015c7983 */ /* 0x0003620000300800 */
[----:B------:R-:W-:Y:S02]  /*5d40*/  FMUL.FTZ R4, R4, c[0x0][0x2ec] ;  /* 0x0000bb0004047a20 */ /* 0x000fe40000410000 */
[----:B------:R-:W-:Y:S02]  /*5d50*/  FMUL.FTZ R7, R7, c[0x0][0x2ec] ;  /* 0x0000bb0007077a20 */ /* 0x000fe40000410000 */
[----:B------:R-:W-:Y:S02]  /*5d60*/  FMUL.FTZ R22, R12, R6 ;  /* 0x000000060c167220 */ /* 0x000fe40000410000 */
[----:B------:R-:W-:Y:S02]  /*5d70*/  FMUL.FTZ R16, R9, R5 ;  /* 0x0000000509107220 */ /* 0x000fe40000410000 */
[C---:B------:R-:W-:Y:S02]  /*5d80*/  FADD.FTZ R12, -R108.reuse, R41 ;  /* 0x000000296c0c7221 */ /* 0x040fe40000010100 */
[----:B------:R-:W-:Y:S02]  /*5d90*/  FADD.FTZ R9, -R108, R44 ;  /* 0x0000002c6c097221 */ /* 0x000fe40000010100 */
[----:B------:R-:W-:Y:S02]  /*5da0*/  FFMA.FTZ R5, -R224, R224, 1 ;  /* 0x3f800000e0057423 */ /* 0x000fe400000101e0 */
[----:B------:R-:W-:Y:S02]  /*5db0*/  FMUL.FTZ R41, R8, R4 ;  /* 0x0000000408297220 */ /* 0x000fe40000410000 */
[----:B------:R-:W-:Y:S02]  /*5dc0*/  FADD.FTZ R8, -R108, R61 ;  /* 0x0000003d6c087221 */ /* 0x000fe40000010100 */
[----:B------:R-:W-:Y:S02]  /*5dd0*/  FFMA.FTZ R4, -R210, R210, 1 ;  /* 0x3f800000d2047423 */ /* 0x000fe400000101d2 */
[----:B------:R-:W-:Y:S02]  /*5de0*/  FMUL.FTZ R49, R13, R7 ;  /* 0x000000070d317220 */ /* 0x000fe40000410000 */
[----:B------:R-:W-:Y:S02]  /*5df0*/  FADD.FTZ R13, -R108, R40 ;  /* 0x000000286c0d7221 */ /* 0x000fe40000010100 */
[----:B------:R-:W-:Y:S02]  /*5e00*/  FMUL.FTZ R9, R246, R9 ;  /* 0x00000009f6097220 */ /* 0x000fe40000410000 */
        /* <DEDUP_REMOVED lines=21> */
[----:B------:R-:W-:Y:S01]  /*5f60*/  FMUL.FTZ R12, R252, R12 ;  /* 0x0000000cfc0c7220 */ /* 0x000fe20000410000 */
[----:B------:R1:W5:Y:S01]  /*5f70*/  LDL.LU R89, [R1+0x94] ;  /* 0x0000940001597983 */ /* 0x0003620000300800 */
[----:B------:R-:W-:Y:S02]  /*5f80*/  FMUL.FTZ R6, R6, c[0x0][0x2ec] ;  /* 0x0000bb0006067a20 */ /* 0x000fe40000410000 */
[----:B------:R-:W-:Y:S02]  /*5f90*/  FMUL.FTZ R48, R13, R7 ;  /* 0x000000070d307220 */ /* 0x000fe40000410000 */
[----:B------:R-:W-:Y:S02]  /*5fa0*/  FADD.FTZ R13, -R108, R56 ;  /* 0x000000386c0d7221 */ /* 0x000fe40000010100 */
[----:B------:R-:W-:Y:S02]  /*5fb0*/  FFMA.FTZ R7, -R214, R214, 1 ;  /* 0x3f800000d6077423 */ /* 0x000fe400000101d6 */
[----:B------:R-:W-:Y:S02]  /*5fc0*/  FADD.FTZ R8, -R0, R15 ;  /* 0x0000000f00087221 */ /* 0x000fe40000010100 */
[----:B------:R-:W-:Y:S02]  /*5fd0*/  FMUL.FTZ R9, R88, R9 ;  /* 0x0000000958097220 */ /* 0x000fe40000410000 */
[----:B------:R-:W-:Y:S01]  /*5fe0*/  FMUL.FTZ R45, R12, R6 ;  /* 0x000000060c2d7220 */ /* 0x000fe20000410000 */
[----:B------:R1:W5:Y:S01]  /*5ff0*/  LDL.LU R88, [R1+0x90] ;  /* 0x0000900001587983 */ /* 0x0003620000300800 */
[----:B------:R-:W-:Y:S02]  /*6000*/  FADD.FTZ R12, -R108, R57 ;  /* 0x000000396c0c7221 */ /* 0x000fe40000010100 */
        /* <DEDUP_REMOVED lines=18> */
[----:B------:R-:W-:Y:S01]  /*6130*/  FMUL.FTZ R25, R8, R4 ;  /* 0x0000000408197220 */ /* 0x000fe20000410000 */
[----:B------:R1:W5:Y:S01]  /*6140*/  LDL.LU R83, [R1+0x7c] ;  /* 0x00007c0001537983 */ /* 0x0003620000300800 */
[C---:B------:R-:W-:Y:S02]  /*6150*/  FADD.FTZ R8, -R0.reuse, R26 ;  /* 0x0000001a00087221 */ /* 0x040fe40000010100 */
        /* <DEDUP_REMOVED lines=9> */
[----:B------:R-:W-:Y:S01]  /*61f0*/  FMUL.FTZ R7, R7, c[0x0][0x2ec] ;  /* 0x0000bb0007077a20 */ /* 0x000fe20000410000 */
        /* <DEDUP_REMOVED lines=16> */
[C---:B------:R-:W-:Y:S02]  /*6300*/  FADD.FTZ R8, -R0.reuse, R42 ;  /* 0x0000002a00087221 */ /* 0x040fe40000010100 */
[----:B------:R-:W-:Y:S02]  /*6310*/  FADD.FTZ R13, -R0, R43 ;  /* 0x0000002b000d7221 */ /* 0x000fe40000010100 */
[----:B------:R-:W-:Y:S02]  /*6320*/  FMUL.FTZ R8, R74, R8 ;  /* 0x000000084a087220 */ /* 0x000fe40000410000 */
[C---:B------:R-:W-:Y:S01]  /*6330*/  FADD.FTZ R9, -R0.reuse, R46 ;  /* 0x0000002e00097221 */ /* 0x040fe20000010100 */
[----:B------:R1:W5:Y:S01]  /*6340*/  LDL.LU R74, [R1+0x58] ;  /* 0x00005800014a7983 */ /* 0x0003620000300800 */
[----:B------:R-:W-:Y:S02]  /*6350*/  FMUL.FTZ R13, R73, R13 ;  /* 0x0000000d490d7220 */ /* 0x000fe40000410000 */
[----:B------:R-:W-:Y:S01]  /*6360*/  FADD.FTZ R11, -R0, R47 ;  /* 0x0000002f000b7221 */ /* 0x000fe20000010100 */
[----:B------:R1:W5:Y:S01]  /*6370*/  LDL.LU R73, [R1+0x54] ;  /* 0x0000540001497983 */ /* 0x0003620000300800 */
[----:B------:R-:W-:Y:S02]  /*6380*/  FMUL.FTZ R9, R72, R9 ;  /* 0x0000000948097220 */ /* 0x000fe40000410000 */
[----:B------:R-:W-:Y:S01]  /*6390*/  FMUL.FTZ R11, R71, R11 ;  /* 0x0000000b470b7220 */ /* 0x000fe20000410000 */
[----:B------:R1:W5:Y:S01]  /*63a0*/  LDL.LU R72, [R1+0x50] ;  /* 0x0000500001487983 */ /* 0x0003620000300800 */
[----:B------:R-:W-:Y:S02]  /*63b0*/  FMUL.FTZ R6, R6, c[0x0][0x2ec] ;  /* 0x0000bb0006067a20 */ /* 0x000fe40000410000 */
        /* <DEDUP_REMOVED lines=19> */
[----:B------:R-:W-:Y:S02]  /*64f0*/  FFMA.FTZ R5, -R251, R251, 1 ;  /* 0x3f800000fb057423 */ /* 0x000fe400000101fb */
[----:B------:R-:W-:Y:S02]  /*6500*/  FFMA.FTZ R4, -R250, R250, 1 ;  /* 0x3f800000fa047423 */ /* 0x000fe400000101fa */
[----:B------:R-:W-:Y:S02]  /*6510*/  FMUL.FTZ R7, R7, c[0x0][0x2ec] ;  /* 0x0000bb0007077a20 */ /* 0x000fe40000410000 */
[----:B------:R-:W-:Y:S02]  /*6520*/  FMUL.FTZ R6, R6, c[0x0][0x2ec] ;  /* 0x0000bb0006067a20 */ /* 0x000fe40000410000 */
        /* <DEDUP_REMOVED lines=23> */
[----:B------:R-:W-:Y:S02]  /*66a0*/  IMAD.MOV.U32 R6, RZ, RZ, c[0x0][0x194] ;  /* 0x00006500ff067624 */ /* 0x000fe400078e00ff */
[----:B------:R-:W-:Y:S01]  /*66b0*/  IMAD.U32 R0, R5, -0x80, RZ ;  /* 0xffffff8005007824 */ /* 0x000fe200078e00ff */
[----:B------:R-:W-:Y:S04]  /*66c0*/  UISETP.NE.U32.AND UP0, UPT, UR8, 0x1, UPT ;  /* 0x000000010800788c */ /* 0x000fe8000bf05070 */
[C---:B-----5:R-:W-:Y:S01]  /*66d0*/  LEA R4, P0, R0.reuse, R186, 0x1 ;  /* 0x000000ba00047211 */ /* 0x060fe200078008ff */
        /* <DEDUP_REMOVED lines=14> */
.L_x_244:
[----:B-1----:R-:W-:Y:S02]  /*67c0*/  F2FP.BF16.PACK_AB R32, R174, R183 ;  /* 0x000000b7ae20723e */ /* 0x002fe400000010ff */
        /* <DEDUP_REMOVED lines=123> */
[----:B------:R-:W2:Y:S01]  /*6f80*/  LDL R42, [R1+0x10] ;  /* 0x00001000012a7983 */ /* 0x000ea20000100800 */
[----:B------:R-:W-:Y:S02]  /*6f90*/  IMAD.MOV.U32 R7, RZ, RZ, c[0x0][0x370] ;  /* 0x0000dc00ff077624 */ /* 0x000fe400078e00ff */
[----:B------:R-:W-:Y:S02]  /*6fa0*/  IMAD.MOV.U32 R8, RZ, RZ, c[0x0][0x374] ;  /* 0x0000dd00ff087624 */ /* 0x000fe400078e00ff */
[C---:B------:R-:W-:Y:S05]  /*6fb0*/  IMAD.U32 R4, R7.reuse, -0x80, RZ ;  /* 0xffffff8007047824 */ /* 0x040fea00078e00ff */
[C---:B------:R-:W-:Y:S04]  /*6fc0*/  LEA R5, P0, R4.reuse, R184, 0x1 ;  /* 0x000000b804057211 */ /* 0x040fe800078008ff */
[----:B------:R-:W-:Y:S02]  /*6fd0*/  LEA.HI.X.SX32 R4, R4, R185, 0x1, P0 ;  /* 0x000000b904047211 */ /* 0x000fe400000f0eff */
[----:B------:R-:W-:Y:S03]  /*6fe0*/  MOV R184, R5 ;  /* 0x0000000500b87202 */ /* 0x000fe60000000f00 */
[----:B------:R-:W-:Y:S01]  /*6ff0*/  IMAD.MOV.U32 R185, RZ, RZ, R4 ;  /* 0x000000ffffb97224 */ /* 0x000fe200078e0004 */
[C---:B------:R-:W-:Y:S04]  /*7000*/  LEA R4, P0, R7.reuse, R184, 0x7 ;  /* 0x000000b807047211 */ /* 0x040fe800078038ff */
[----:B------:R-:W-:Y:S02]  /*7010*/  LEA.HI.X R5, R7, R185, R8, 0x7, P0 ;  /* 0x000000b907057211 */ /* 0x000fe400000f3c08 */
[----:B--2---:R-:W-:Y:S05]  /*7020*/  SHF.L.U32 R6, R42, 0x1, RZ ;  /* 0x000000012a067819 */ /* 0x004fea00000006ff */
[----:B------:R-:W-:Y:S01]  /*7030*/  @!PT LDS RZ, [RZ] ;  /* 0x00000000fffff984 */ /* 0x000fe20000000800 */
[----:B------:R-:W-:Y:S01]  /*7040*/  @!PT LDS RZ, [RZ] ;  /* 0x00000000fffff984 */ /* 0x000fe20000000800 */
[----:B------:R-:W-:Y:S01]  /*7050*/  @!PT LDS RZ, [RZ] ;  /* 0x00000000fffff984 */ /* 0x000fe20000000800 */
[----:B------:R1:W-:Y:S04]  /*7060*/  LDGSTS.E.BYPASS.LTC128B.128 [R6+0x4000], [R184.64] ;  /* 0x04000000b8067fae */ /* 0x0003e8000b901d44 */
[----:B------:R1:W-:Y:S04]  /*7070*/  LDGSTS.E.BYPASS.LTC128B.128 [R6+0x5000], [R4.64] ;  /* 0x0500000004067fae */ /* 0x0003e8000b901d44 */
[----:B------:R-:W0:Y:S02]  /*7080*/  LDGDEPBAR ;  /* 0x00000000000079af */ /* 0x000e240000000000 */
.L_x_245:
[----:B------:R-:W2:Y:S01]  /*7090*/  LDL R57, [R1+0x14] ;  /* 0x0000140001397983 */ /* 0x000ea20000100800 */
[----:B------:R-:W-:Y:S02]  /*70a0*/  ULOP3.LUT UR8, UR6, 0x1, URZ, 0xc0, !UPT ;  /* 0x0000000106087892 */ /* 0x000fe4000f8ec03f */
[----:B------:R-:W-:Y:S01]  /*70b0*/  UISETP.GT.AND UP2, UPT, UR6, UR13, UPT ;  /* 0x0000000d0600728c */ /* 0x000fe2000bf44270 */
[----:B------:R-:W3:Y:S01]  /*70c0*/  LDL R56, [R1+0x28] ;  /* 0x0000280001387983 */ /* 0x000ee20000100800 */
[----:B------:R-:W-:Y:S02]  /*70d0*/  UISETP.NE.U32.AND UP0, UPT, UR8, 0x1, UPT ;  /* 0x000000010800788c */ /* 0x000fe4000bf05070 */
[----:B------:R-:W-:Y:S01]  /*70e0*/  UIADD3 UR6, UR6, -0x1, URZ ;  /* 0xffffffff06067890 */ /* 0x000fe2000fffe03f */
[----:B------:R4:W5:Y:S04]  /*70f0*/  LDL R52, [R1] ;  /* 0x0000000001347983 */ /* 0x0009680000100800 */
[----:B------:R4:W3:Y:S04]  /*7100*/  LDL R53, [R1+0x4] ;  /* 0x0000040001357983 */ /* 0x0008e80000100800 */
[----:B------:R4:W4:Y:S04]  /*7110*/  LDL R54, [R1+0x8] ;  /* 0x0000080001367983 */ /* 0x0009280000100800 */
        /* <DEDUP_REMOVED lines=45> */
[C---:B-1----:R-:W-:Y:S08]  /*73f0*/  HMMA.16816.F32.BF16 R8, R32.reuse, R40, R8 ;  /* 0x000000282008723c */ /* 0x042ff00000041808 */
[-C--:B------:R-:W-:Y:S01]  /*7400*/  HMMA.16816.F32.BF16 R12, R32, R42.reuse, R12 ;  /* 0x0000002a200c723c */ /* 0x080fe2000004180c */
[----:B------:R-:W1:Y:S03]  /*7410*/  LDSM.16.M88.4 R32, [R152+0x6000] ;  /* 0x006000009820783b */ /* 0x000e660000000200 */
[----:B------:R-:W-:Y:S04]  /*7420*/  IMAD.U32 R0, RZ, RZ, UR27 ;  /* 0x0000001bff007e24 */ /* 0x000fe8000f8e00ff */
[----:B------:R-:W-:Y:S08]  /*7430*/  HMMA.16816.F32.BF16 R16, R36, R42, R16 ;  /* 0x0000002a2410723c */ /* 0x000ff00000041810 */
[-C--:B------:R-:W-:Y:S08]  /*7440*/  HMMA.16816.F32.BF16 R4, R20, R48.reuse, R4 ;  /* 0x000000301404723c */ /* 0x080ff00000041804 */
[C---:B------:R-:W-:Y:S08]  /*7450*/  HMMA.16816.F32.BF16 R8, R44.reuse, R48, R8 ;  /* 0x000000302c08723c */ /* 0x040ff00000041808 */
[-C--:B------:R-:W-:Y:S08]  /*7460*/  HMMA.16816.F32.BF16 R12, R44, R50.reuse, R12 ;  /* 0x000000322c0c723c */ /* 0x080ff0000004180c */
[----:B------:R-:W-:Y:S07]  /*7470*/  HMMA.16816.F32.BF16 R16, R20, R50, R16 ;  /* 0x000000321410723c */ /* 0x000fee0000041810 */
[----:B------:R-:W-:Y:S01]  /*7480*/  IMAD.U32 R22, RZ, RZ, UR28 ;  /* 0x0000001cff167e24 */ /* 0x000fe2000f8e00ff */
[-C--:B--2---:R-:W-:Y:S01]  /*7490*/  HMMA.16816.F32.BF16 R4, R24, R28.reuse, R4 ;  /* 0x0000001c1804723c */ /* 0x084fe20000041804 */
[----:B------:R-:W-:Y:S04]  /*74a0*/  IMAD.U32 R23, RZ, RZ, UR28 ;  /* 0x0000001cff177e24 */ /* 0x000fe8000f8e00ff */
[-C--:B------:R-:W-:Y:S03]  /*74b0*/  LEA R22, P1, R22, R164.reuse, 0x2 ;  /* 0x000000a416167211 */ /* 0x080fe600078210ff */
[C---:B-1----:R-:W-:Y:S04]  /*74c0*/  HMMA.16816.F32.BF16 R8, R32.reuse, R28, R8 ;  /* 0x0000001c2008723c */ /* 0x042fe80000041808 */
[----:B------:R-:W-:Y:S01]  /*74d0*/  @P2 IADD3 R20, P0, R57, UR10, RZ ;  /* 0x0000000a39142c10 */ /* 0x000fe2000ff1e0ff */
[----:B------:R-:W-:Y:S01]  /*74e0*/  @UP3 UIADD3 UR10, UP1, UR10, -0x200, URZ ;  /* 0xfffffe000a0a3890 */ /* 0x000fe2000ff3e03f */
[-C--:B------:R-:W-:Y:S01]  /*74f0*/  LEA.HI.X.SX32 R23, R23, R165.reuse, 0x2, P1 ;  /* 0x000000a517177211 */ /* 0x080fe200008f16ff */
[----:B------:R-:W-:Y:S01]  /*7500*/  IMAD.U32 R28, RZ, RZ, UR27 ;  /* 0x0000001bff1c7e24 */ /* 0x000fe2000f8e00ff */
[-C--:B------:R-:W-:Y:S01]  /*7510*/  HMMA.16816.F32.BF16 R12, R32, R30.reuse, R12 ;  /* 0x0000001e200c723c */ /* 0x080fe2000004180c */
[----:B------:R-:W-:Y:S03]  /*7520*/  LDSM.16.MT88.4 R32, [R2+0xd000] ;  /* 0x00d000000220783b */ /* 0x000fe60000004200 */
[----:B---3--:R-:W-:Y:S01]  /*7530*/  @P2 IADD3.X R21, R56, UR9, RZ, P0, !PT ;  /* 0x0000000938152c10 */ /* 0x008fe200087fe4ff */
[----:B------:R-:W-:Y:S01]  /*7540*/  @UP3 UIADD3.X UR9, UR9, -0x1, URZ, UP1, !UPT ;  /* 0xffffffff09093890 */ /* 0x000fe20008ffe43f */
[-C--:B------:R-:W-:Y:S02]  /*7550*/  LEA R28, P0, R28, R164.reuse, 0x2 ;  /* 0x000000a41c1c7211 */ /* 0x080fe400078010ff */
[----:B------:R-:W-:Y:S01]  /*7560*/  HMMA.16816.F32.BF16 R16, R24, R30, R16 ;  /* 0x0000001e1810723c */ /* 0x000fe20000041810 */
[----:B-----5:R1:W2:Y:S03]  /*7570*/  @P2 LDG.E R52, [R20.64+0x120] ;  /* 0x0001200414342981 */ /* 0x0202a6000c1e1900 */
[-C--:B------:R-:W-:Y:S01]  /*7580*/  LEA.HI.X.SX32 R29, R0, R165.reuse, 0x2, P0 ;  /* 0x000000a5001d7211 */ /* 0x080fe200000f16ff */
[----:B------:R1:W3:Y:S01]  /*7590*/  @P2 LDG.E R53, [R20.64+0x100] ;  /* 0x0001000414352981 */ /* 0x0002e2000c1e1900 */
[----:B------:R-:W-:Y:S02]  /*75a0*/  IMAD.U32 R0, RZ, RZ, UR26 ;  /* 0x0000001aff007e24 */ /* 0x000fe4000f8e00ff */
[----:B------:R-:W-:Y:S01]  /*75b0*/  IMAD.U32 R24, RZ, RZ, UR26 ;  /* 0x0000001aff187e24 */ /* 0x000fe2000f8e00ff */
[----:B----4-:R1:W4:Y:S04]  /*75c0*/  @P2 LDG.E R54, [R20.64+0x20] ;  /* 0x0000200414362981 */ /* 0x010328000c1e1900 */
[----:B------:R1:W5:Y:S01]  /*75d0*/  @P2 LDG.E R55, [R20.64] ;  /* 0x0000000414372981 */ /* 0x000362000c1e1900 */
[-C--:B------:R-:W-:Y:S03]  /*75e0*/  LEA R24, P0, R24, R164.reuse, 0x2 ;  /* 0x000000a418187211 */ /* 0x080fe600078010ff */
[----:B------:R1:W-:Y:S01]  /*75f0*/  RED.E.ADD.F32.FTZ.RN.STRONG.GPU [R164.64], R4 ;  /* 0x00000004a400798e */ /* 0x0003e2000c10e784 */
[-C--:B------:R-:W-:Y:S01]  /*7600*/  LEA.HI.X.SX32 R25, R0, R165.reuse, 0x2, P0 ;  /* 0x000000a500197211 */ /* 0x080fe200000f16ff */
[----:B------:R-:W-:Y:S02]  /*7610*/  IMAD.U32 R0, RZ, RZ, UR23 ;  /* 0x00000017ff007e24 */ /* 0x000fe4000f8e00ff */
[----:B------:R1:W-:Y:S04]  /*7620*/  RED.E.ADD.F32.FTZ.RN.STRONG.GPU [R22.64], R5 ;  /* 0x000000051600798e */ /* 0x0003e8000c10e784 */
[----:B------:R1:W-:Y:S04]  /*7630*/  RED.E.ADD.F32.FTZ.RN.STRONG.GPU [R28.64], R6 ;  /* 0x000000061c00798e */ /* 0x0003e8000c10e784 */
[----:B------:R1:W-:Y:S04]  /*7640*/  RED.E.ADD.F32.FTZ.RN.STRONG.GPU [R24.64], R7 ;  /* 0x000000071800798e */ /* 0x0003e8000c10e784 */
[----:B------:R-:W-:Y:S04]  /*7650*/  LDSM.16.MT88.4 R24, [R2+0xc800] ;  /* 0x00c800000218783b */ /* 0x000fe80000004200 */
[----:B------:R-:W-:Y:S01]  /*7660*/  LDSM.16.MT88.4 R28, [R3+0x800] ;  /* 0x00080000031c783b */ /* 0x000fe20000004200 */
[----:B-1----:R-:W-:Y:S05]  /*7670*/  IMAD.U32 R20, RZ, RZ, UR24 ;  /* 0x00000018ff147e24 */ /* 0x002fea000f8e00ff */
[-C--:B------:R-:W-:Y:S01]  /*7680*/  LEA R20, P1, R20, R164.reuse, 0x2 ;  /* 0x000000a414147211 */ /* 0x080fe200078210ff */
[----:B------:R-:W-:Y:S02]  /*7690*/  IMAD.U32 R4, RZ, RZ, UR23 ;  /* 0x00000017ff047e24 */ /* 0x000fe4000f8e00ff */
[----:B------:R-:W-:Y:S03]  /*76a0*/  IMAD.U32 R22, RZ, RZ, UR25 ;  /* 0x00000019ff167e24 */ /* 0x000fe6000f8e00ff */
[-C--:B------:R-:W-:Y:S01]  /*76b0*/  LEA R4, P0, R4, R164.reuse, 0x2 ;  /* 0x000000a404047211 */ /* 0x080fe200078010ff */
[----:B------:R-:W-:Y:S02]  /*76c0*/  IMAD.U32 R5, RZ, RZ, UR24 ;  /* 0x00000018ff057e24 */ /* 0x000fe4000f8e00ff */
[----:B------:R-:W-:Y:S03]  /*76d0*/  IMAD.U32 R6, RZ, RZ, UR25 ;  /* 0x00000019ff067e24 */ /* 0x000fe6000f8e00ff */
[-C--:B------:R-:W-:Y:S01]  /*76e0*/  LEA.HI.X.SX32 R21, R5, R165.reuse, 0x2, P1 ;  /* 0x000000a505157211 */ /* 0x080fe200008f16ff */
[----:B------:R-:W-:Y:S01]  /*76f0*/  IMAD.U32 R7, RZ, RZ, UR21 ;  /* 0x00000015ff077e24 */ /* 0x000fe2000f8e00ff */
[-C--:B------:R-:W-:Y:S01]  /*7700*/  LEA.HI.X.SX32 R5, R0, R165.reuse, 0x2, P0 ;  /* 0x000000a500057211 */ /* 0x080fe200000f16ff */
[----:B------:R-:W-:Y:S01]  /*7710*/  IMAD.U32 R0, RZ, RZ, UR22 ;  /* 0x00000016ff007e24 */ /* 0x000fe2000f8e00ff */
[----:B--2---:R-:W-:Y:S04]  /*7720*/  @P2 STL [R1], R52 ;  /* 0x0000003401002387 */ /* 0x004fe80000100800 */
[----:B---3--:R-:W-:Y:S04]  /*7730*/  @P2 STL [R1+0x4], R53 ;  /* 0x0000043501002387 */ /* 0x008fe80000100800 */
[----:B----4-:R-:W-:Y:S04]  /*7740*/  @P2 STL [R1+0x8], R54 ;  /* 0x0000083601002387 */ /* 0x010fe80000100800 */
[----:B-----5:R-:W-:Y:S01]  /*7750*/  @P2 STL [R1+0xc], R55 ;  /* 0x00000c3701002387 */ /* 0x020fe20000100800 */
[-C--:B------:R-:W-:Y:S04]  /*7760*/  LEA R22, P2, R22, R164.reuse, 0x2 ;  /* 0x000000a416167211 */ /* 0x080fe800078410ff */
[-C--:B------:R-:W-:Y:S01]  /*7770*/  LEA.HI.X.SX32 R23, R6, R165.reuse, 0x2, P2 ;  /* 0x000000a506177211 */ /* 0x080fe200010f16ff */
[----:B------:R-:W-:Y:S04]  /*7780*/  IMAD.U32 R6, RZ, RZ, UR20 ;  /* 0x00000014ff067e24 */ /* 0x000fe8000f8e00ff */
[----:B------:R1:W-:Y:S01]  /*7790*/  RED.E.ADD.F32.FTZ.RN.STRONG.GPU [R22.64], R8 ;  /* 0x000000081600798e */ /* 0x0003e2000c10e784 */
[-C--:B------:R-:W-:Y:S03]  /*77a0*/  LEA R6, P1, R6, R164.reuse, 0x2 ;  /* 0x000000a406067211 */ /* 0x080fe600078210ff */
[----:B------:R2:W-:Y:S04]  /*77b0*/  RED.E.ADD.F32.FTZ.RN.STRONG.GPU [R20.64], R9 ;  /* 0x000000091400798e */ /* 0x0005e8000c10e784 */
[----:B------:R3:W-:Y:S01]  /*77c0*/  RED.E.ADD.F32.FTZ.RN.STRONG.GPU [R4.64], R10 ;  /* 0x0000000a0400798e */ /* 0x0007e2000c10e784 */
[----:B-1----:R-:W-:Y:S02]  /*77d0*/  IMAD.U32 R8, RZ, RZ, UR21 ;  /* 0x00000015ff087e24 */ /* 0x002fe4000f8e00ff */
[----:B--2---:R-:W-:Y:S03]  /*77e0*/  IMAD.U32 R20, RZ, RZ, UR22 ;  /* 0x00000016ff147e24 */ /* 0x004fe6000f8e00ff */
[-C--:B------:R-:W-:Y:S01]  /*77f0*/  LEA R8, P2, R8, R164.reuse, 0x2 ;  /* 0x000000a408087211 */ /* 0x080fe200078410ff */
[----:B---3--:R-:W-:Y:S01]  /*7800*/  IMAD.U32 R5, RZ, RZ, UR20 ;  /* 0x00000014ff057e24 */ /* 0x008fe2000f8e00ff */
[-C--:B------:R-:W-:Y:S01]  /*7810*/  LEA R20, P0, R20, R164.reuse, 0x2 ;  /* 0x000000a414147211 */ /* 0x080fe200078010ff */
[----:B------:R-:W-:Y:S01]  /*7820*/  IMAD.U32 R4, RZ, RZ, UR19 ;  /* 0x00000013ff047e24 */ /* 0x000fe2000f8e00ff */
[-C--:B------:R-:W-:Y:S01]  /*7830*/  LEA.HI.X.SX32 R9, R7, R165.reuse, 0x2, P2 ;  /* 0x000000a507097211 */ /* 0x080fe200010f16ff */
[----:B------:R-:W-:Y:S01]  /*7840*/  IMAD.U32 R10, RZ, RZ, UR17 ;  /* 0x00000011ff0a7e24 */ /* 0x000fe2000f8e00ff */
[-C--:B------:R-:W-:Y:S01]  /*7850*/  LEA.HI.X.SX32 R21, R0, R165.reuse, 0x2, P0 ;  /* 0x000000a500157211 */ /* 0x080fe200000f16ff */
[----:B------:R-:W-:Y:S01]  /*7860*/  IMAD.U32 R0, RZ, RZ, UR19 ;  /* 0x00000013ff007e24 */ /* 0x000fe2000f8e00ff */
[-C--:B------:R-:W-:Y:S02]  /*7870*/  LEA.HI.X.SX32 R7, R5, R165.reuse, 0x2, P1 ;  /* 0x000000a505077211 */ /* 0x080fe400008f16ff */
[-C--:B------:R-:W-:Y:S01]  /*7880*/  LEA R4, P0, R4, R164.reuse, 0x2 ;  /* 0x000000a404047211 */ /* 0x080fe200078010ff */
[----:B------:R1:W-:Y:S01]  /*7890*/  RED.E.ADD.F32.FTZ.RN.STRONG.GPU [R20.64], R11 ;  /* 0x0000000b1400798e */ /* 0x0003e2000c10e784 */
[-C--:B------:R-:W-:Y:S02]  /*78a0*/  LEA R10, P3, R10, R164.reuse, 0x2 ;  /* 0x000000a40a0a7211 */ /* 0x080fe400078610ff */
[-C--:B------:R-:W-:Y:S01]  /*78b0*/  LEA.HI.X.SX32 R5, R0, R165.reuse, 0x2, P0 ;  /* 0x000000a500057211 */ /* 0x080fe200000f16ff */
[----:B------:R2:W-:Y:S01]  /*78c0*/  RED.E.ADD.F32.FTZ.RN.STRONG.GPU [R8.64], R16 ;  /* 0x000000100800798e */ /* 0x0005e2000c10e784 */
[----:B------:R-:W-:Y:S03]  /*78d0*/  IMAD.U32 R0, RZ, RZ, UR18 ;  /* 0x00000012ff007e24 */ /* 0x000fe6000f8e00ff */
[----:B------:R3:W-:Y:S04]  /*78e0*/  RED.E.ADD.F32.FTZ.RN.STRONG.GPU [R6.64], R17 ;  /* 0x000000110600798e */ /* 0x0007e8000c10e784 */
[----:B------:R4:W-:Y:S04]  /*78f0*/  RED.E.ADD.F32.FTZ.RN.STRONG.GPU [R4.64], R18 ;  /* 0x000000120400798e */ /* 0x0009e8000c10e784 */
[----:B------:R-:W-:Y:S01]  /*7900*/  LDSM.16.MT88.4 R20, [R3+0x400] ;  /* 0x000400000314783b */ /* 0x000fe20000004200 */
[----:B-1----:R-:W-:Y:S02]  /*7910*/  IMAD.U32 R11, RZ, RZ, UR17 ;  /* 0x00000011ff0b7e24 */ /* 0x002fe4000f8e00ff */
[----:B--2---:R-:W-:Y:S03]  /*7920*/  IMAD.U32 R16, RZ, RZ, UR18 ;  /* 0x00000012ff107e24 */ /* 0x004fe6000f8e00ff */
[-C--:B------:R-:W-:Y:S01]  /*7930*/  LEA.HI.X.SX32 R11, R11, R165.reuse, 0x2, P3 ;  /* 0x000000a50b0b7211 */ /* 0x080fe200018f16ff */
[----:B------:R-:W-:Y:S02]  /*7940*/  IMAD.U32 R8, RZ, RZ, UR16 ;  /* 0x00000010ff087e24 */ /* 0x000fe4000f8e00ff */
[----:B---3--:R-:W-:Y:S01]  /*7950*/  IMAD.U32 R6, RZ, RZ, UR15 ;  /* 0x0000000fff067e24 */ /* 0x008fe2000f8e00ff */
[-C--:B------:R-:W-:Y:S01]  /*7960*/  LEA R16, P0, R16, R164.reuse, 0x2 ;  /* 0x000000a410107211 */ /* 0x080fe200078010ff */
[----:B------:R-:W-:Y:S01]  /*7970*/  IMAD.U32 R9, RZ, RZ, UR16 ;  /* 0x00000010ff097e24 */ /* 0x000fe2000f8e00ff */
[-C--:B------:R-:W-:Y:S01]  /*7980*/  LEA R8, P2, R8, R164.reuse, 0x2 ;  /* 0x000000a408087211 */ /* 0x080fe200078410ff */
[----:B----4-:R-:W-:Y:S01]  /*7990*/  IMAD.U32 R4, RZ, RZ, UR14 ;  /* 0x0000000eff047e24 */ /* 0x010fe2000f8e00ff */
[-C--:B------:R-:W-:Y:S01]  /*79a0*/  LEA.HI.X.SX32 R17, R0, R165.reuse, 0x2, P0 ;  /* 0x000000a500117211 */ /* 0x080fe200000f16ff */
[----:B------:R-:W-:Y:S01]  /*79b0*/  IMAD.U32 R7, RZ, RZ, UR15 ;  /* 0x0000000fff077e24 */ /* 0x000fe2000f8e00ff */
[-C--:B------:R-:W-:Y:S01]  /*79c0*/  LEA R6, P1, R6, R164.reuse, 0x2 ;  /* 0x000000a406067211 */ /* 0x080fe200078210ff */
[----:B------:R-:W-:Y:S01]  /*79d0*/  IMAD.U32 R5, RZ, RZ, UR14 ;  /* 0x0000000eff057e24 */ /* 0x000fe2000f8e00ff */
[-C--:B------:R-:W-:Y:S01]  /*79e0*/  LEA.HI.X.SX32 R9, R9, R165.reuse, 0x2, P2 ;  /* 0x000000a509097211 */ /* 0x080fe200010f16ff */
[----:B------:R-:W-:Y:S01]  /*79f0*/  RED.E.ADD.F32.FTZ.RN.STRONG.GPU [R16.64], R19 ;  /* 0x000000131000798e */ /* 0x000fe2000c10e784 */
[----:B------:R-:W-:Y:S02]  /*7a00*/  LEA R4, P0, R4, R164, 0x2 ;  /* 0x000000a404047211 */ /* 0x000fe400078010ff */
[-C--:B------:R-:W-:Y:S01]  /*7a10*/  LEA.HI.X.SX32 R7, R7, R165.reuse, 0x2, P1 ;  /* 0x000000a507077211 */ /* 0x080fe200008f16ff */
[----:B------:R-:W-:Y:S01]  /*7a20*/  RED.E.ADD.F32.FTZ.RN.STRONG.GPU [R10.64], R12 ;  /* 0x0000000c0a00798e */ /* 0x000fe2000c10e784 */
[----:B------:R-:W-:Y:S02]  /*7a30*/  LEA.HI.X.SX32 R5, R5, R165, 0x2, P0 ;  /* 0x000000a505057211 */ /* 0x000fe400000f16ff */
[----:B------:R-:W-:Y:S01]  /*7a40*/  PLOP3.LUT P1, PT, PT, PT, UP0, 0x80, 0x0 ;  /* 0x000000000000781c */ /* 0x000fe20003f2f008 */
[----:B------:R-:W-:Y:S01]  /*7a50*/  RED.E.ADD.F32.FTZ.RN.STRONG.GPU [R8.64], R13 ;  /* 0x0000000d0800798e */ /* 0x000fe2000c10e784 */
[----:B------:R-:W-:Y:S01]  /*7a60*/  PLOP3.LUT P0, PT, PT, PT, UP2, 0x80, 0x0 ;  /* 0x000000000000781c */ /* 0x000fe20003f0f028 */
[----:B------:R-:W-:Y:S01]  /*7a70*/  @UP3 UIADD3 UR12, UP0, UR12, -0x200, URZ ;  /* 0xfffffe000c0c3890 */ /* 0x000fe2000ff1e03f */
[C---:B------:R-:W-:Y:S01]  /*7a80*/  IADD3 R0, R3.reuse, -0x2000, RZ ;  /* 0xffffe00003007810 */ /* 0x040fe20007ffe0ff */
[----:B------:R-:W-:Y:S02]  /*7a90*/  RED.E.ADD.F32.FTZ.RN.STRONG.GPU [R6.64], R14 ;  /* 0x0000000e0600798e */ /* 0x000fe4000c10e784 */
[----:B------:R-:W-:Y:S02]  /*7aa0*/  @UP3 UIADD3.X UR11, UR11, -0x1, URZ, UP0, !UPT ;  /* 0xffffffff0b0b3890 */ /* 0x000fe400087fe43f */
[----:B------:R-:W-:Y:S04]  /*7ab0*/  LDSM.16.MT88.4 R8, [R3] ;  /* 0x000000000308783b */ /* 0x000fe80000004200 */
[----:B------:R-:W-:Y:S01]  /*7ac0*/  RED.E.ADD.F32.FTZ.RN.STRONG.GPU [R4.64], R15 ;  /* 0x0000000f0400798e */ /* 0x000fe2000c10e784 */
[----:B------:R-:W-:Y:S03]  /*7ad0*/  @P1 IADD3 R0, R3, 0x2000, RZ ;  /* 0x0000200003001810 */ /* 0x000fe60007ffe0ff */
[----:B------:R-:W1:Y:S04]  /*7ae0*/  LDSM.16.MT88.4 R4, [R2+0x8000] ;  /* 0x008000000204783b */ /* 0x000e680000004200 */
[----:B------:R-:W2:Y:S04]  /*7af0*/  LDSM.16.MT88.4 R12, [R2+0xc000] ;  /* 0x00c00000020c783b */ /* 0x000ea80000004200 */
[----:B------:R-:W3:Y:S01]  /*7b00*/  LDSM.16.MT88.4 R16, [R2+0x8800] ;  /* 0x008800000210783b */ /* 0x000ee20000004200 */
[-C--:B-1----:R-:W-:Y:S08]  /*7b10*/  HMMA.16816.F32.BF16 R84, R4, R8.reuse, R84 ;  /* 0x000000080454723c */ /* 0x082ff00000041854 */
[C---:B--2---:R-:W-:Y:S08]  /*7b20*/  HMMA.16816.F32.BF16 R88, R12.reuse, R8, R88 ;  /* 0x000000080c58723c */ /* 0x044ff00000041858 */
[-C--:B------:R-:W-:Y:S01]  /*7b30*/  HMMA.16816.F32.BF16 R92, R12, R10.reuse, R92 ;  /* 0x0000000a0c5c723c */ /* 0x080fe2000004185c */
[----:B------:R-:W1:Y:S07]  /*7b40*/  LDSM.16.MT88.4 R12, [R2+0x9000] ;  /* 0x00900000020c783b */ /* 0x000e6e0000004200 */
[----:B------:R-:W-:Y:S01]  /*7b50*/  HMMA.16816.F32.BF16 R96, R4, R10, R96 ;  /* 0x0000000a0460723c */ /* 0x000fe20000041860 */
[----:B------:R-:W-:Y:S04]  /*7b60*/  LDSM.16.MT88.4 R4, [R2+0x9800] ;  /* 0x009800000204783b */ /* 0x000fe80000004200 */
[----:B------:R-:W2:Y:S03]  /*7b70*/  LDSM.16.MT88.4 R8, [R3+0xc00] ;  /* 0x000c00000308783b */ /* 0x000ea60000004200 */
[-C--:B---3--:R-:W-:Y:S08]  /*7b80*/  HMMA.16816.F32.BF16 R84, R16, R20.reuse, R84 ;  /* 0x000000141054723c */ /* 0x088ff00000041854 */
[C---:B------:R-:W-:Y:S08]  /*7b90*/  HMMA.16816.F32.BF16 R88, R24.reuse, R20, R88 ;  /* 0x000000141858723c */ /* 0x040ff00000041858 */
[-C--:B------:R-:W-:Y:S01]  /*7ba0*/  HMMA.16816.F32.BF16 R92, R24, R22.reuse, R92 ;  /* 0x00000016185c723c */ /* 0x080fe2000004185c */
[----:B------:R-:W3:Y:S07]  /*7bb0*/  LDSM.16.MT88.4 R24, [R2+0xd800] ;  /* 0x00d800000218783b */ /* 0x000eee0000004200 */
[----:B------:R-:W-:Y:S01]  /*7bc0*/  HMMA.16816.F32.BF16 R96, R16, R22, R96 ;  /* 0x000000161060723c */ /* 0x000fe20000041860 */
[----:B------:R-:W-:Y:S04]  /*7bd0*/  LDSM.16.MT88.4 R16, [R2+0xa000] ;  /* 0x00a000000210783b */ /* 0x000fe80000004200 */
[----:B------:R-:W4:Y:S03]  /*7be0*/  LDSM.16.MT88.4 R20, [R3+0x1000] ;  /* 0x001000000314783b */ /* 0x000f260000004200 */
[-C--:B-1----:R-:W-:Y:S08]  /*7bf0*/  HMMA.16816.F32.BF16 R84, R12, R28.reuse, R84 ;  /* 0x0000001c0c54723c */ /* 0x082ff00000041854 */
[C---:B------:R-:W-:Y:S08]  /*7c00*/  HMMA.16816.F32.BF16 R88, R32.reuse, R28, R88 ;  /* 0x0000001c2058723c */ /* 0x040ff00000041858 */
[-C--:B------:R-:W-:Y:S01]  /*7c10*/  HMMA.16816.F32.BF16 R92, R32, R30.reuse, R92 ;  /* 0x0000001e205c723c */ /* 0x080fe2000004185c */
[----:B------:R-:W1:Y:S07]  /*7c20*/  LDSM.16.MT88.4 R32, [R2+0xe000] ;  /* 0x00e000000220783b */ /* 0x000e6e0000004200 */
[----:B------:R-:W-:Y:S01]  /*7c30*/  HMMA.16816.F32.BF16 R96, R12, R30, R96 ;  /* 0x0000001e0c60723c */ /* 0x000fe20000041860 */
[----:B------:R-:W-:Y:S04]  /*7c40*/  LDSM.16.MT88.4 R12, [R2+0xa800] ;  /* 0x00a80000020c783b */ /* 0x000fe80000004200 */
[----:B------:R-:W-:Y:S03]  /*7c50*/  LDSM.16.MT88.4 R28, [R2+0xe800] ;  /* 0x00e80000021c783b */ /* 0x000fe60000004200 */
[-C--:B--2---:R-:W-:Y:S08]  /*7c60*/  HMMA.16816.F32.BF16 R84, R4, R8.reuse, R84 ;  /* 0x000000080454723c */ /* 0x084ff00000041854 */
[C---:B---3--:R-:W-:Y:S08]  /*7c70*/  HMMA.16816.F32.BF16 R88, R24.reuse, R8, R88 ;  /* 0x000000081858723c */ /* 0x048ff00000041858 */
[-C--:B------:R-:W-:Y:S01]  /*7c80*/  HMMA.16816.F32.BF16 R92, R24, R10.reuse, R92 ;  /* 0x0000000a185c723c */ /* 0x080fe2000004185c */
[----:B------:R-:W2:Y:S07]  /*7c90*/  LDSM.16.MT88.4 R24, [R3+0x1400] ;  /* 0x001400000318783b */ /* 0x000eae0000004200 */
[----:B------:R-:W-:Y:S01]  /*7ca0*/  HMMA.16816.F32.BF16 R96, R4, R10, R96 ;  /* 0x0000000a0460723c */ /* 0x000fe20000041860 */
[----:B------:R-:W-:Y:S04]  /*7cb0*/  LDSM.16.MT88.4 R4, [R2+0xb000] ;  /* 0x00b000000204783b */ /* 0x000fe80000004200 */
[----:B------:R-:W3:Y:S03]  /*7cc0*/  LDSM.16.MT88.4 R8, [R3+0x1800] ;  /* 0x001800000308783b */ /* 0x000ee60000004200 */
[-C--:B----4-:R-:W-:Y:S08]  /*7cd0*/  HMMA.16816.F32.BF16 R84, R16, R20.reuse, R84 ;  /* 0x000000141054723c */ /* 0x090ff00000041854 */
[C---:B-1----:R-:W-:Y:S08]  /*7ce0*/  HMMA.16816.F32.BF16 R88, R32.reuse, R20, R88 ;  /* 0x000000142058723c */ /* 0x042ff00000041858 */
[-C--:B------:R-:W-:Y:S01]  /*7cf0*/  HMMA.16816.F32.BF16 R92, R32, R22.reuse, R92 ;  /* 0x00000016205c723c */ /* 0x080fe2000004185c */
[----:B------:R-:W1:Y:S07]  /*7d00*/  LDSM.16.MT88.4 R32, [R2+0xf000] ;  /* 0x00f000000220783b */ /* 0x000e6e0000004200 */
[----:B------:R-:W-:Y:S01]  /*7d10*/  HMMA.16816.F32.BF16 R96, R16, R22, R96 ;  /* 0x000000161060723c */ /* 0x000fe20000041860 */
[----:B------:R-:W-:Y:S04]  /*7d20*/  LDSM.16.MT88.4 R16, [R2+0xb800] ;  /* 0x00b800000210783b */ /* 0x000fe80000004200 */
[----:B------:R4:W5:Y:S03]  /*7d30*/  LDSM.16.MT88.4 R20, [R3+0x1c00] ;  /* 0x001c00000314783b */ /* 0x0009660000004200 */
[-C--:B--2---:R-:W-:Y:S08]  /*7d40*/  HMMA.16816.F32.BF16 R84, R12, R24.reuse, R84 ;  /* 0x000000180c54723c */ /* 0x084ff00000041854 */
[C---:B------:R-:W-:Y:S08]  /*7d50*/  HMMA.16816.F32.BF16 R88, R28.reuse, R24, R88 ;  /* 0x000000181c58723c */ /* 0x040ff00000041858 */
[-C--:B------:R-:W-:Y:S01]  /*7d60*/  HMMA.16816.F32.BF16 R92, R28, R26.reuse, R92 ;  /* 0x0000001a1c5c723c */ /* 0x080fe2000004185c */
[----:B------:R-:W2:Y:S03]  /*7d70*/  LDSM.16.MT88.4 R28, [R2+0xf800] ;  /* 0x00f80000021c783b */ /* 0x000ea60000004200 */
[----:B----4-:R-:W-:Y:S04]  /*7d80*/  IMAD.MOV.U32 R3, RZ, RZ, R0 ;  /* 0x000000ffff037224 */ /* 0x010fe800078e0000 */
[----:B------:R-:W-:Y:S08]  /*7d90*/  HMMA.16816.F32.BF16 R96, R12, R26, R96 ;  /* 0x0000001a0c60723c */ /* 0x000ff00000041860 */
[-C--:B---3--:R-:W-:Y:S08]  /*7da0*/  HMMA.16816.F32.BF16 R84, R4, R8.reuse, R84 ;  /* 0x000000080454723c */ /* 0x088ff00000041854 */
[C---:B-1----:R-:W-:Y:S08]  /*7db0*/  HMMA.16816.F32.BF16 R88, R32.reuse, R8, R88 ;  /* 0x000000082058723c */ /* 0x042ff00000041858 */
[-C--:B------:R-:W-:Y:S08]  /*7dc0*/  HMMA.16816.F32.BF16 R92, R32, R10.reuse, R92 ;  /* 0x0000000a205c723c */ /* 0x080ff0000004185c */
[----:B------:R-:W-:Y:S08]  /*7dd0*/  HMMA.16816.F32.BF16 R96, R4, R10, R96 ;  /* 0x0000000a0460723c */ /* 0x000ff00000041860 */
[-C--:B-----5:R-:W-:Y:S08]  /*7de0*/  HMMA.16816.F32.BF16 R84, R16, R20.reuse, R84 ;  /* 0x000000141054723c */ /* 0x0a0ff00000041854 */
[C---:B--2---:R-:W-:Y:S08]  /*7df0*/  HMMA.16816.F32.BF16 R88, R28.reuse, R20, R88 ;  /* 0x000000141c58723c */ /* 0x044ff00000041858 */
[-C--:B------:R-:W-:Y:S08]  /*7e00*/  HMMA.16816.F32.BF16 R92, R28, R22.reuse, R92 ;  /* 0x000000161c5c723c */ /* 0x080ff0000004185c */
[----:B------:R-:W-:Y:S01]  /*7e10*/  HMMA.16816.F32.BF16 R96, R16, R22, R96 ;  /* 0x000000161060723c */ /* 0x000fe20000041860 */
[----:B------:R-:W-:-:S07]  /*7e20*/  @P0 BRA `(.L_x_246) ;  /* 0xffffa52000000947 */ /* 0x000fce000383ffff */
.L_x_243:
[----:B--234-:R-:W2:Y:S04]  /*7e30*/  LDL R13, [R1+0x2c] ;  /* 0x00002c00010d7983 */ /* 0x01cea80000100800 */
[----:B------:R-:W3:Y:S04]  /*7e40*/  LDL R16, [R1+0x30] ;  /* 0x0000300001107983 */ /* 0x000ee80000100800 */
[----:B------:R-:W4:Y:S04]  /*7e50*/  LDL R15, [R1+0x10] ;  /* 0x00001000010f7983 */ /* 0x000f280000100800 */
[----:B-----5:R-:W1:Y:S01]  /*7e60*/  S2R R11, SR_TID.X ;  /* 0x00000000000b7919 */ /* 0x020e620000002100 */
[----:B------:R-:W-:Y:S01]  /*7e70*/  FMUL.FTZ R84, R84, c[0x0][0x2e0] ;  /* 0x0000b80054547a20 */ /* 0x000fe20000410000 */
[----:B------:R-:W-:Y:S01]  /*7e80*/  F2FP.BF16.PACK_AB R68, R69, R68 ;  /* 0x000000444544723e */ /* 0x000fe200000010ff */
[----:B------:R-:W-:-:S02]  /*7e90*/  FMUL.FTZ R7, R85, c[0x0][0x2e0] ;  /* 0x0000b80055077a20 */ /* 0x000fc40000410000 */
[----:B------:R-:W-:Y:S02]  /*7ea0*/  FMUL.FTZ R86, R86, c[0x0][0x2e0] ;  /* 0x0000b80056567a20 */ /* 0x000fe40000410000 */
[----:B------:R-:W-:Y:S02]  /*7eb0*/  FMUL.FTZ R6, R87, c[0x0][0x2e0] ;  /* 0x0000b80057067a20 */ /* 0x000fe40000410000 */
[----:B------:R-:W-:Y:S02]  /*7ec0*/  FMUL.FTZ R96, R96, c[0x0][0x2e0] ;  /* 0x0000b80060607a20 */ /* 0x000fe40000410000 */
[----:B------:R-:W-:Y:S01]  /*7ed0*/  FMUL.FTZ R3, R97, c[0x0][0x2e0] ;  /* 0x0000b80061037a20 */ /* 0x000fe20000410000 */
[----:B------:R-:W2:Y:S01]  /*7ee0*/  S2R R12, SR_CTAID.Y ;  /* 0x00000000000c7919 */ /* 0x000ea20000002600 */
[----:B------:R-:W-:Y:S02]  /*7ef0*/  FMUL.FTZ R98, R98, c[0x0][0x2e0] ;  /* 0x0000b80062627a20 */ /* 0x000fe40000410000 */
[----:B------:R-:W-:Y:S01]  /*7f00*/  FMUL.FTZ R0, R99, c[0x0][0x2e0] ;  /* 0x0000b80063007a20 */ /* 0x000fe20000410000 */
[----:B------:R-:W-:Y:S01]  /*7f10*/  F2FP.BF16.PACK_AB R7, R7, R84 ;  /* 0x000000540707723e */ /* 0x000fe200000010ff */
[----:B------:R-:W-:Y:S01]  /*7f20*/  BAR.SYNC.DEFER_BLOCKING 0x0 ;  /* 0x0000000000007b1d */ /* 0x000fe20000010000 */
[----:B------:R-:W-:Y:S01]  /*7f30*/  FMUL.FTZ R88, R88, c[0x0][0x2e0] ;  /* 0x0000b80058587a20 */ /* 0x000fe20000410000 */
[----:B------:R-:W-:Y:S01]  /*7f40*/  F2FP.BF16.PACK_AB R6, R6, R86 ;  /* 0x000000560606723e */ /* 0x000fe200000010ff */
[----:B------:R-:W-:Y:S01]  /*7f50*/  FMUL.FTZ R5, R89, c[0x0][0x2e0] ;  /* 0x0000b80059057a20 */ /* 0x000fe20000410000 */
[----:B------:R-:W-:Y:S01]  /*7f60*/  F2FP.BF16.PACK_AB R3, R3, R96 ;  /* 0x000000600303723e */ /* 0x000fe200000010ff */
[----:B------:R-:W-:-:S02]  /*7f70*/  FMUL.FTZ R90, R90, c[0x0][0x2e0] ;  /* 0x0000b8005a5a7a20 */ /* 0x000fc40000410000 */
[----:B------:R-:W-:Y:S01]  /*7f80*/  FMUL.FTZ R4, R91, c[0x0][0x2e0] ;  /* 0x0000b8005b047a20 */ /* 0x000fe20000410000 */
[----:B-1----:R-:W-:Y:S01]  /*7f90*/  SHF.R.S32.HI R10, RZ, 0x1f, R11 ;  /* 0x0000001fff0a7819 */ /* 0x002fe2000001140b */
[----:B------:R-:W-:Y:S01]  /*7fa0*/  FMUL.FTZ R92, R92, c[0x0][0x2e0] ;  /* 0x0000b8005c5c7a20 */ /* 0x000fe20000410000 */
[----:B------:R-:W-:Y:S01]  /*7fb0*/  F2FP.BF16.PACK_AB R0, R0, R98 ;  /* 0x000000620000723e */ /* 0x000fe200000010ff */
[----:B------:R-:W-:Y:S01]  /*7fc0*/  FMUL.FTZ R9, R93, c[0x0][0x2e0] ;  /* 0x0000b8005d097a20 */ /* 0x000fe20000410000 */
[----:B------:R-:W-:Y:S01]  /*7fd0*/  LEA.HI R10, R10, R11, RZ, 0x2 ;  /* 0x0000000b0a0a7211 */ /* 0x000fe200078f10ff */
[----:B------:R-:W-:Y:S02]  /*7fe0*/  FMUL.FTZ R94, R94, c[0x0][0x2e0] ;  /* 0x0000b8005e5e7a20 */ /* 0x000fe40000410000 */
[----:B------:R-:W-:Y:S01]  /*7ff0*/  FMUL.FTZ R8, R95, c[0x0][0x2e0] ;  /* 0x0000b8005f087a20 */ /* 0x000fe20000410000 */
[----:B------:R-:W-:Y:S02]  /*8000*/  F2FP.BF16.PACK_AB R5, R5, R88 ;  /* 0x000000580505723e */ /* 0x000fe400000010ff */
[----:B------:R-:W-:-:S02]  /*8010*/  F2FP.BF16.PACK_AB R70, R71, R70 ;  /* 0x000000464746723e */ /* 0x000fc400000010ff */
[----:B------:R-:W-:Y:S02]  /*8020*/  F2FP.BF16.PACK_AB R80, R81, R80 ;  /* 0x000000505150723e */ /* 0x000fe400000010ff */
[----:B------:R-:W-:Y:S02]  /*8030*/  F2FP.BF16.PACK_AB R82, R83, R82 ;  /* 0x000000525352723e */ /* 0x000fe400000010ff */
[----:B------:R-:W-:Y:S02]  /*8040*/  F2FP.BF16.PACK_AB R72, R73, R72 ;  /* 0x000000484948723e */ /* 0x000fe400000010ff */
[----:B------:R-:W-:Y:S02]  /*8050*/  F2FP.BF16.PACK_AB R74, R75, R74 ;  /* 0x0000004a4b4a723e */ /* 0x000fe400000010ff */
[----:B------:R-:W-:Y:S02]  /*8060*/  F2FP.BF16.PACK_AB R76, R77, R76 ;  /* 0x0000004c4d4c723e */ /* 0x000fe400000010ff */
[----:B------:R-:W-:Y:S01]  /*8070*/  F2FP.BF16.PACK_AB R78, R79, R78 ;  /* 0x0000004e4f4e723e */ /* 0x000fe200000010ff */
[----:B------:R-:W1:Y:S01]  /*8080*/  S2R R14, SR_CTAID.Z ;  /* 0x00000000000e7919 */ /* 0x000e620000002700 */
[----:B------:R-:W-:Y:S01]  /*8090*/  F2FP.BF16.PACK_AB R4, R4, R90 ;  /* 0x0000005a0404723e */ /* 0x000fe200000010ff */
[----:B------:R-:W-:Y:S01]  /*80a0*/  ULDC.64 UR6, c[0x0][0x3a0] ;  /* 0x0000e80000067ab9 */ /* 0x000fe20000000a00 */
[----:B------:R-:W-:Y:S01]  /*80b0*/  F2FP.BF16.PACK_AB R9, R9, R92 ;  /* 0x0000005c0909723e */ /* 0x000fe200000010ff */
[----:B------:R-:W-:Y:S01]  /*80c0*/  ULDC.64 UR8, c[0x0][0x3a8] ;  /* 0x0000ea0000087ab9 */ /* 0x000fe20000000a00 */
[----:B------:R-:W-:Y:S01]  /*80d0*/  F2FP.BF16.PACK_AB R8, R8, R94 ;  /* 0x0000005e0808723e */ /* 0x000fe200000010ff */
[----:B------:R-:W-:-:S02]  /*80e0*/  UIMAD UR6, UR32, UR6, URZ ;  /* 0x00000006200672a4 */ /* 0x000fc4000f8e023f */
[----:B------:R-:W-:Y:S02]  /*80f0*/  UIMAD UR32, UR32, UR8, URZ ;  /* 0x00000008202072a4 */ /* 0x000fe4000f8e023f */
[----:B------:R-:W-:Y:S01]  /*8100*/  UIMAD UR6, UR31, UR7, UR6 ;  /* 0x000000071f0672a4 */ /* 0x000fe2000f8e0206 */
[----:B--2---:R-:W-:Y:S04]  /*8110*/  STS [R13], R7 ;  /* 0x000000070d007388 */ /* 0x004fe80000000800 */
[----:B------:R-:W-:Y:S04]  /*8120*/  STS [R13+0x200], R6 ;  /* 0x000200060d007388 */ /* 0x000fe80000000800 */
[----:B---3--:R2:W-:Y:S04]  /*8130*/  STS [R16], R3 ;  /* 0x0000000310007388 */ /* 0x0085e80000000800 */
[----:B------:R3:W-:Y:S04]  /*8140*/  STS [R16+0x200], R0 ;  /* 0x0002000010007388 */ /* 0x0007e80000000800 */
[----:B------:R1:W-:Y:S04]  /*8150*/  STS [R13+0x1000], R5 ;  /* 0x001000050d007388 */ /* 0x0003e80000000800 */
[----:B------:R4:W-:Y:S04]  /*8160*/  STS [R13+0x1200], R4 ;  /* 0x001200040d007388 */ /* 0x0009e80000000800 */
[----:B------:R-:W-:Y:S04]  /*8170*/  STS [R16+0x1000], R9 ;  /* 0x0010000910007388 */ /* 0x000fe80000000800 */
[----:B------:R4:W-:Y:S01]  /*8180*/  STS [R16+0x1200], R8 ;  /* 0x0012000810007388 */ /* 0x0009e20000000800 */
[----:B--2---:R-:W-:-:S02]  /*8190*/  LOP3.LUT R3, R10, 0xfffffffc, RZ, 0xc0, !PT ;  /* 0xfffffffc0a037812 */ /* 0x004fc400078ec0ff */
[----:B---3--:R-:W-:Y:S01]  /*81a0*/  SHF.R.S32.HI R0, RZ, 0x2, R10 ;  /* 0x00000002ff007819 */ /* 0x008fe2000001140a */
[----:B------:R-:W-:Y:S03]  /*81b0*/  STS [R13+0x2000], R68 ;  /* 0x002000440d007388 */ /* 0x000fe60000000800 */
[----:B-1----:R-:W-:Y:S01]  /*81c0*/  SHF.R.S32.HI R5, RZ, 0x1f, R0 ;  /* 0x0000001fff057819 */ /* 0x002fe20000011400 */
[----:B------:R-:W-:Y:S01]  /*81d0*/  STS [R13+0x2200], R70 ;  /* 0x002200460d007388 */ /* 0x000fe20000000800 */
[----:B----4-:R-:W-:-:S03]  /*81e0*/  IADD3 R4, -R3, R11, RZ ;  /* 0x0000000b03047210 */ /* 0x010fc60007ffe1ff */
[----:B------:R-:W-:Y:S01]  /*81f0*/  STS [R16+0x2000], R80 ;  /* 0x0020005010007388 */ /* 0x000fe20000000800 */
[----:B------:R-:W-:-:S03]  /*8200*/  IMAD R3, R5, c[0x0][0x3a0], RZ ;  /* 0x0000e80005037a24 */ /* 0x000fc600078e02ff */
[----:B------:R-:W-:Y:S01]  /*8210*/  STS [R16+0x2200], R82 ;  /* 0x0022005210007388 */ /* 0x000fe20000000800 */
[----:B------:R-:W-:-:S03]  /*8220*/  IMAD R3, R0, c[0x0][0x3a4], R3 ;  /* 0x0000e90000037a24 */ /* 0x000fc600078e0203 */
[----:B------:R-:W-:Y:S01]  /*8230*/  STS [R13+0x3000], R72 ;  /* 0x003000480d007388 */ /* 0x000fe20000000800 */
[----:B------:R-:W-:-:S03]  /*8240*/  IMAD.WIDE.U32 R8, R0, c[0x0][0x3a0], RZ ;  /* 0x0000e80000087a25 */ /* 0x000fc600078e00ff */
[----:B------:R1:W-:Y:S01]  /*8250*/  STS [R13+0x3200], R74 ;  /* 0x0032004a0d007388 */ /* 0x0003e20000000800 */
[----:B------:R-:W-:Y:S01]  /*8260*/  SHF.R.S32.HI R10, RZ, 0x1f, R12 ;  /* 0x0000001fff0a7819 */ /* 0x000fe2000001140c */
[----:B------:R-:W-:Y:S02]  /*8270*/  IMAD R5, R5, c[0x0][0x3a8], RZ ;  /* 0x0000ea0005057a24 */ /* 0x000fe400078e02ff */
[----:B------:R-:W-:Y:S01]  /*8280*/  STS [R16+0x3000], R76 ;  /* 0x0030004c10007388 */ /* 0x000fe20000000800 */
[----:B------:R-:W-:-:S03]  /*8290*/  SHF.L.U32 R4, R4, 0x3, RZ ;  /* 0x0000000304047819 */ /* 0x000fc600000006ff */
[----:B------:R-:W-:Y:S01]  /*82a0*/  STS [R16+0x3200], R78 ;  /* 0x0032004e10007388 */ /* 0x000fe20000000800 */
[----:B------:R-:W-:Y:S02]  /*82b0*/  IMAD.IADD R9, R9, 0x1, R3 ;  /* 0x0000000109097824 */ /* 0x000fe400078e0203 */
[C---:B------:R-:W-:Y:S02]  /*82c0*/  IMAD R3, R0.reuse, c[0x0][0x3ac], R5 ;  /* 0x0000eb0000037a24 */ /* 0x040fe400078e0205 */
[----:B------:R-:W-:Y:S01]  /*82d0*/  IMAD.WIDE.U32 R6, R0, c[0x0][0x3a8], RZ ;  /* 0x0000ea0000067a25 */ /* 0x000fe200078e00ff */
[----:B------:R-:W-:-:S04]  /*82e0*/  SHF.R.S32.HI R5, RZ, 0x1f, R4 ;  /* 0x0000001fff057819 */ /* 0x000fc80000011404 */
[----:B------:R-:W-:Y:S01]  /*82f0*/  IADD3 R7, R7, R3, RZ ;  /* 0x0000000307077210 */ /* 0x000fe20007ffe0ff */
[C---:B-1----:R-:W-:Y:S02]  /*8300*/  IMAD R13, R10.reuse, c[0x0][0x388], RZ ;  /* 0x0000e2000a0d7a24 */ /* 0x042fe400078e02ff */
[----:B------:R-:W-:Y:S01]  /*8310*/  IMAD R10, R10, c[0x0][0x390], RZ ;  /* 0x0000e4000a0a7a24 */ /* 0x000fe200078e02ff */
[----:B------:R-:W-:Y:S01]  /*8320*/  MOV R0, UR31 ;  /* 0x0000001f00007c02 */ /* 0x000fe20008000f00 */
[C---:B------:R-:W-:Y:S02]  /*8330*/  IMAD R13, R12.reuse, c[0x0][0x38c], R13 ;  /* 0x0000e3000c0d7a24 */ /* 0x040fe400078e020d */
[C---:B------:R-:W-:Y:S02]  /*8340*/  IMAD R3, R12.reuse, c[0x0][0x394], R10 ;  /* 0x0000e5000c037a24 */ /* 0x040fe400078e020a */
[----:B------:R-:W-:-:S04]  /*8350*/  IMAD.WIDE.U32 R10, R12, c[0x0][0x388], R4 ;  /* 0x0000e2000c0a7a25 */ /* 0x000fc800078e0004 */
[----:B------:R-:W-:-:S04]  /*8360*/  IMAD.WIDE.U32 R4, R12, c[0x0][0x390], R4 ;  /* 0x0000e4000c047a25 */ /* 0x000fc800078e0004 */
[----:B------:R-:W-:Y:S02]  /*8370*/  IMAD.U32 R12, RZ, RZ, UR31 ;  /* 0x0000001fff0c7e24 */ /* 0x000fe4000f8e00ff */
[----:B------:R-:W-:Y:S02]  /*8380*/  IMAD.IADD R11, R11, 0x1, R13 ;  /* 0x000000010b0b7824 */ /* 0x000fe400078e020d */
[----:B------:R-:W-:-:S04]  /*8390*/  IMAD.WIDE.U32 R12, R12, c[0x0][0x3a0], R8 ;  /* 0x0000e8000c0c7a25 */ /* 0x000fc800078e0008 */
[----:B------:R-:W-:Y:S01]  /*83a0*/  IMAD.WIDE.U32 R8, R0, c[0x0][0x3a8], R6 ;  /* 0x0000ea0000087a25 */ /* 0x000fe200078e0006 */
[----:B------:R-:W-:Y:S01]  /*83b0*/  SHF.L.U32 R0, R15, 0x1, RZ ;  /* 0x000000010f007819 */ /* 0x000fe200000006ff */
[----:B------:R-:W-:Y:S01]  /*83c0*/  BAR.SYNC.DEFER_BLOCKING 0x0 ;  /* 0x0000000000007b1d */ /* 0x000fe20000010000 */
[----:B------:R-:W-:Y:S01]  /*83d0*/  SHF.R.S32.HI R6, RZ, 0x1f, R14 ;  /* 0x0000001fff067819 */ /* 0x000fe2000001140e */
[----:B------:R-:W-:-:S04]  /*83e0*/  IMAD.IADD R5, R5, 0x1, R3 ;  /* 0x0000000105057824 */ /* 0x000fc800078e0203 */
[----:B------:R-:W-:Y:S02]  /*83f0*/  IMAD R3, R6, c[0x0][0x3b8], RZ ;  /* 0x0000ee0006037a24 */ /* 0x000fe400078e02ff */
[----:B------:R-:W-:-:S04]  /*8400*/  IMAD.WIDE.U32 R4, R14, c[0x0][0x3c0], R4 ;  /* 0x0000f0000e047a25 */ /* 0x000fc800078e0004 */
[----:B------:R-:W-:Y:S01]  /*8410*/  IMAD R3, R14, c[0x0][0x3bc], R3 ;  /* 0x0000ef000e037a24 */ /* 0x000fe200078e0203 */
[----:B------:R-:W1:Y:S04]  /*8420*/  LDS.128 R28, [R0+0x6000] ;  /* 0x00600000001c7984 */ /* 0x000e680000000c00 */
[----:B------:R-:W2:Y:S04]  /*8430*/  LDS.128 R24, [R0+0x7000] ;  /* 0x0070000000187984 */ /* 0x000ea80000000c00 */
[----:B------:R-:W3:Y:S04]  /*8440*/  LDS.128 R20, [R0+0x8000] ;  /* 0x0080000000147984 */ /* 0x000ee80000000c00 */
[----:B------:R4:W1:Y:S01]  /*8450*/  LDS.128 R16, [R0+0x9000] ;  /* 0x0090000000107984 */ /* 0x0008620000000c00 */
[----:B------:R-:W-:Y:S01]  /*8460*/  UIMAD UR31, UR31, UR9, UR32 ;  /* 0x000000091f1f72a4 */ /* 0x000fe2000f8e0220 */
[----:B----4-:R-:W-:-:S02]  /*8470*/  IMAD R0, R6, c[0x0][0x3c0], RZ ;  /* 0x0000f00006007a24 */ /* 0x010fc400078e02ff */
[----:B------:R-:W-:-:S04]  /*8480*/  IMAD.WIDE.U32 R6, R14, c[0x0][0x3b8], R10 ;  /* 0x0000ee000e067a25 */ /* 0x000fc800078e000a */
[----:B------:R-:W-:Y:S01]  /*8490*/  IMAD R0, R14, c[0x0][0x3c4], R0 ;  /* 0x0000f1000e007a24 */ /* 0x000fe200078e0200 */
[----:B------:R-:W-:Y:S02]  /*84a0*/  IADD3 R7, R7, R3, RZ ;  /* 0x0000000307077210 */ /* 0x000fe40007ffe0ff */
[----:B------:R-:W-:Y:S01]  /*84b0*/  IADD3 R3, P1, R6, R12, RZ ;  /* 0x0000000c06037210 */ /* 0x000fe20007f3e0ff */
[----:B------:R-:W-:Y:S01]  /*84c0*/  IMAD.IADD R5, R5, 0x1, R0 ;  /* 0x0000000105057824 */ /* 0x000fe200078e0200 */
[----:B------:R-:W-:Y:S02]  /*84d0*/  IADD3 R0, P0, R4, R8, RZ ;  /* 0x0000000804007210 */ /* 0x000fe40007f1e0ff */
[----:B------:R-:W-:Y:S02]  /*84e0*/  IADD3.X R12, R7, UR6, R13, P1, !PT ;  /* 0x00000006070c7c10 */ /* 0x000fe40008ffe40d */
[----:B------:R-:W-:Y:S02]  /*84f0*/  LEA R6, P1, R3, c[0x0][0x340], 0x1 ;  /* 0x0000d00003067a11 */ /* 0x000fe400078208ff */
[----:B------:R-:W-:-:S02]  /*8500*/  IADD3.X R5, R5, UR31, R9, P0, !PT ;  /* 0x0000001f05057c10 */ /* 0x000fc400087fe409 */
[C---:B------:R-:W-:Y:S02]  /*8510*/  LEA R4, P0, R0.reuse, c[0x0][0x348], 0x1 ;  /* 0x0000d20000047a11 */ /* 0x040fe400078008ff */
[----:B------:R-:W-:Y:S02]  /*8520*/  LEA.HI.X R7, R3, c[0x0][0x344], R12, 0x1, P1 ;  /* 0x0000d10003077a11 */ /* 0x000fe400008f0c0c */
[----:B------:R-:W-:Y:S02]  /*8530*/  MOV R3, c[0x0][0x3a0] ;  /* 0x0000e80000037a02 */ /* 0x000fe40000000f00 */
[----:B------:R-:W-:Y:S01]  /*8540*/  LEA.HI.X R5, R0, c[0x0][0x34c], R5, 0x1, P0 ;  /* 0x0000d30000057a11 */ /* 0x000fe200000f0c05 */
[----:B------:R-:W-:Y:S01]  /*8550*/  IMAD.MOV.U32 R0, RZ, RZ, c[0x0][0x3a8] ;  /* 0x0000ea00ff007624 */ /* 0x000fe200078e00ff */
[----:B------:R-:W-:Y:S01]  /*8560*/  MOV R11, c[0x0][0x3a4] ;  /* 0x0000e900000b7a02 */ /* 0x000fe20000000f00 */
[----:B------:R-:W-:Y:S01]  /*8570*/  IMAD.MOV.U32 R9, RZ, RZ, c[0x0][0x3ac] ;  /* 0x0000eb00ff097624 */ /* 0x000fe200078e00ff */
[----:B------:R-:W-:-:S02]  /*8580*/  LEA R10, P1, R3, R6, 0x7 ;  /* 0x00000006030a7211 */ /* 0x000fc400078238ff */
[C---:B------:R-:W-:Y:S02]  /*8590*/  LEA R8, P0, R0.reuse, R4, 0x7 ;  /* 0x0000000400087211 */ /* 0x040fe400078038ff */
[----:B------:R-:W-:Y:S02]  /*85a0*/  LEA.HI.X R11, R3, R7, R11, 0x7, P1 ;  /* 0x00000007030b7211 */ /* 0x000fe400008f3c0b */
[----:B------:R-:W-:Y:S01]  /*85b0*/  LEA.HI.X R9, R0, R5, R9, 0x7, P0 ;  /* 0x0000000500097211 */ /* 0x000fe200000f3c09 */
[----:B-1----:R1:W-:Y:S04]  /*85c0*/  STG.E.128 [R6.64], R28 ;  /* 0x0000001c06007986 */ /* 0x0023e8000c101d04 */
[----:B--2---:R1:W-:Y:S04]  /*85d0*/  STG.E.128 [R10.64], R24 ;  /* 0x000000180a007986 */ /* 0x0043e8000c101d04 */
[----:B---3--:R1:W-:Y:S04]  /*85e0*/  STG.E.128 [R4.64], R20 ;  /* 0x0000001404007986 */ /* 0x0083e8000c101d04 */
[----:B------:R1:W-:Y:S02]  /*85f0*/  STG.E.128 [R8.64], R16 ;  /* 0x0000001008007986 */ /* 0x0003e4000c101d04 */
.L_x_240:
        /* <DEDUP_REMOVED lines=11> */
.L_x_247:
[----:B------:R-:W-:Y:S05]  /*86b0*/  EXIT ;  /* 0x000000000000794d */ /* 0x000fea0003800000 */
.L_x_249:
        /* <DEDUP_REMOVED lines=12> */
.L_x_692:


//--------------------- .text._ZN5flash44flash_bwd_dq_dk_dv_loop_seqk_parallel_kernelI23Flash_bwd_kernel_traitsILi32ELi128ELi128ELi8ELi4ELi4ELi4ELb1ELb0EN7cutlass10bfloat16_tE19Flash_kernel_traitsILi32ELi128ELi128ELi8ES3_EELb1ELb1ELb0ELb0ELb0ELb1ELb0EEEvNS_16Flash_bwd_paramsE --------------------------
	.section	.text._ZN5flash44flash_bwd_dq_dk_dv_loop_seqk_parallel_kernelI23Flash_bwd_kernel_traitsILi32ELi128ELi128ELi8ELi4ELi4ELi4ELb1ELb0EN7cutlass10bfloat16_tE19Flash_kernel_traitsILi32ELi128ELi128ELi8ES3_EELb1ELb1ELb0ELb0ELb0ELb1ELb0EEEvNS_16Flash_bwd_paramsE,"ax",@progbits
	.sectioninfo	@"SHI_REGISTERS=255"
	.align	128
        .global         _ZN5flash44flash_bwd_dq_dk_dv_loop_seqk_parallel_kernelI23Flash_bwd_kernel_traitsILi32ELi128ELi128ELi8ELi4ELi4ELi4ELb1ELb0EN7cutlass10bfloat16_tE19Flash_kernel_traitsILi32ELi128ELi128ELi8ES3_EELb1ELb1ELb0ELb0ELb0ELb1ELb0EEEvNS_16Flash_bwd_paramsE
        .type           _ZN5flash44flash_bwd_dq_dk_dv_loop_seqk_parallel_kernelI23Flash_bwd_kernel_traitsILi32ELi128ELi128ELi8ELi4ELi4ELi4ELb1ELb0EN7cutlass10bfloat16_tE19Flash_kernel_traitsILi32ELi128ELi128ELi8ES3_EELb1ELb1ELb0ELb0ELb0ELb1ELb0EEEvNS_16Flash_bwd_paramsE,@function
        .size           _ZN5flash44flash_bwd_dq_dk_dv_loop_seqk_parallel_kernelI23Flash_bwd_kernel_traitsILi32ELi128ELi128ELi8ELi4ELi4ELi4ELb1ELb0EN7cutlass10bfloat16_tE19Flash_kernel_traitsILi32ELi128ELi128ELi8ES3_EELb1ELb1ELb0ELb0ELb0ELb1ELb0EEEvNS_16Flash_bwd_paramsE,(.L_x_693 - _ZN5flash44flash_bwd_dq_dk_dv_loop_seqk_parallel_kernelI23Flash_bwd_kernel_traitsILi32ELi128ELi128ELi8ELi4ELi4ELi4ELb1ELb0EN7cutlass10bfloat16_tE19Flash_kernel_traitsILi32ELi128ELi128ELi8ES3_EELb1ELb1ELb0ELb0ELb0ELb1ELb0EEEvNS_16Flash_bwd_paramsE)
        .other          _ZN5flash44flash_bwd_dq_dk_dv_loop_seqk_parallel_kernelI23Flash_bwd_kernel_traitsILi32ELi128ELi128ELi8ELi4ELi4ELi4ELb1ELb0EN7cutlass10bfloat16_tE19Flash_kernel_traitsILi32ELi128ELi128ELi8ES3_EELb1ELb1ELb0ELb0ELb0ELb1ELb0EEEvNS_16Flash_bwd_paramsE,@"STO_CUDA_ENTRY STV_DEFAULT"
_ZN5flash44flash_bwd_dq_dk_dv_loop_seqk_parallel_kernelI23Flash_bwd_kernel_traitsILi32ELi128ELi128ELi8ELi4ELi4ELi4ELb1ELb0EN7cutlass10bfloat16_tE19Flash_kernel_traitsILi32ELi128ELi128ELi8ES3_EELb1ELb1ELb0ELb0ELb0ELb1ELb0EEEvNS_16Flash_bwd_paramsE:
.text._ZN5flash44flash_bwd_dq_dk_dv_loop_seqk_parallel_kernelI23Flash_bwd_kernel_traitsILi32ELi128ELi128ELi8ELi4ELi4ELi4ELb1ELb0EN7cutlass10bfloat16_tE19Flash_kernel_traitsILi32ELi128ELi128ELi8ES3_EELb1ELb1ELb0ELb0ELb0ELb1ELb0EEEvNS_16Flash_bwd_paramsE:
        /* <DEDUP_REMOVED lines=26> */
[----:B------:R-:W-:Y:S02]  /*01a0*/  ULDC.U8 UR9, c[0x0][0x3d0] ;  /* 0x0000f40000097ab9 */ /* 0x000fe40000000000 */
[----:B------:R-:W-:Y:S01]  /*01b0*/  ULDC UR15, c[0x0][0x214] ;  /* 0x00008500000f7ab9 */ /* 0x000fe20000000800 */
[----:B-1----:R-:W-:Y:S01]  /*01c0*/  SHF.R.S32.HI R5, RZ, 0x1f, R6 ;  /* 0x0000001fff057819 */ /* 0x002fe20000011406 */
[----:B--2---:R-:W-:-:S02]  /*01d0*/  UIMAD UR19, UR52, UR58, URZ ;  /* 0x0000003a341372a4 */ /* 0x004fc4000f8e023f */
[----:B------:R-:W-:Y:S01]  /*01e0*/  ULDC UR18, c[0x0][0x224] ;  /* 0x0000890000127ab9 */ /* 0x000fe20000000800 */
[CC--:B------:R-:W-:Y:S01]  /*01f0*/  LEA.HI R3, R5.reuse, R6.reuse, RZ, 0x2 ;  /* 0x0000000605037211 */ /* 0x0c0fe200078f10ff */
[----:B------:R-:W-:Y:S01]  /*0200*/  UISETP.NE.AND UP6, UPT, UR9, URZ, UPT ;  /* 0x0000003f0900728c */ /* 0x000fe2000bfc5270 */
[-C--:B------:R-:W-:Y:S01]  /*0210*/  LEA.HI R9, R5, R6.reuse, RZ, 0x5 ;  /* 0x0000000605097211 */ /* 0x080fe200078f28ff */
[----:B------:R-:W-:Y:S01]  /*0220*/  ULDC UR20, c[0x0][0x224] ;  /* 0x0000890000147ab9 */ /* 0x000fe20000000800 */
[----:B------:R-:W-:Y:S01]  /*0230*/  LOP3.LUT R4, R3, 0xfffffffc, RZ, 0xc0, !PT ;  /* 0xfffffffc03047812 */ /* 0x000fe200078ec0ff */
[----:B---3--:R-:W-:Y:S01]  /*0240*/  UIMAD UR5, UR45, UR7, UR52 ;  /* 0x000000072d0572a4 */ /* 0x008fe2000f8e0234 */
[--C-:B------:R-:W-:Y:S01]  /*0250*/  SHF.R.S32.HI R0, RZ, 0x2, R3.reuse ;  /* 0x00000002ff007819 */ /* 0x100fe20000011403 */
[----:B------:R-:W-:Y:S01]  /*0260*/  USHF.R.S32.HI UR7, URZ, 0x1f, UR52 ;  /* 0x0000001f3f077899 */ /* 0x000fe20008011434 */
[CC--:B------:R-:W-:Y:S01]  /*0270*/  LEA.HI R145, R5.reuse, R6.reuse, RZ, 0x3 ;  /* 0x0000000605917211 */ /* 0x0c0fe200078f18ff */
[----:B------:R-:W-:Y:S01]  /*0280*/  IMAD.IADD R12, R6, 0x1, -R4 ;  /* 0x00000001060c7824 */ /* 0x000fe200078e0a04 */
[CC--:B------:R-:W-:Y:S01]  /*0290*/  LEA.HI R250, R5.reuse, R6.reuse, RZ, 0x7 ;  /* 0x0000000605fa7211 */ /* 0x0c0fe200078f38ff */
[----:B------:R-:W-:Y:S01]  /*02a0*/  USHF.L.U32 UR8, UR45, 0x7, URZ ;  /* 0x000000072d087899 */ /* 0x000fe2000800063f */
[----:B------:R-:W-:Y:S01]  /*02b0*/  SHF.R.S32.HI R2, RZ, 0x1f, R3 ;  /* 0x0000001fff027819 */ /* 0x000fe20000011403 */
[----:B------:R-:W-:Y:S01]  /*02c0*/  @UP5 UIMAD UR9, UR45, UR15, URZ ;  /* 0x0000000f2d0952a4 */ /* 0x000fe2000f8e023f */
[----:B------:R-:W-:Y:S01]  /*02d0*/  LEA.HI R5, R5, R6, RZ, 0x4 ;  /* 0x0000000605057211 */ /* 0x000fe200078f20ff */
[----:B------:R-:W-:Y:S01]  /*02e0*/  USHF.R.S32.HI UR6, URZ, 0x1f, UR20 ;  /* 0x0000001f3f067899 */ /* 0x000fe20008011414 */
[----:B------:R-:W-:Y:S01]  /*02f0*/  LOP3.LUT R7, R9, 0xffffffe0, RZ, 0xc0, !PT ;  /* 0xffffffe009077812 */ /* 0x000fe200078ec0ff */
[----:B------:R-:W-:Y:S01]  /*0300*/  ULDC UR16, c[0x0][0x1c0] ;  /* 0x0000700000107ab9 */ /* 0x000fe20000000800 */
[-C--:B------:R-:W-:Y:S01]  /*0310*/  LEA.HI R4, R3, R0.reuse, RZ, 0x1 ;  /* 0x0000000003047211 */ /* 0x080fe200078f08ff */
[----:B------:R-:W-:Y:S01]  /*0320*/  ULDC UR50, c[0x0][0x1c0] ;  /* 0x0000700000327ab9 */ /* 0x000fe20000000800 */
[----:B------:R-:W-:Y:S01]  /*0330*/  LEA.HI R3, R2, R0, RZ, 0x3 ;  /* 0x0000000002037211 */ /* 0x000fe200078f18ff */
[----:B------:R-:W-:Y:S01]  /*0340*/  IMAD.IADD R2, R6, 0x1, -R7 ;  /* 0x0000000106027824 */ /* 0x000fe200078e0a07 */
[----:B------:R-:W-:Y:S01]  /*0350*/  LOP3.LUT R8, R5, 0xfffffff0, RZ, 0xc0, !PT ;  /* 0xfffffff005087812 */ /* 0x000fe200078ec0ff */
[----:B------:R-:W-:Y:S01]  /*0360*/  UIMAD.WIDE UR50, UR58, UR50, URZ ;  /* 0x000000323a3272a5 */ /* 0x000fe2000f8e023f */
[----:B------:R-:W-:Y:S01]  /*0370*/  LOP3.LUT R10, R145, 0xfffffff8, RZ, 0xc0, !PT ;  /* 0xfffffff8910a7812 */ /* 0x000fe200078ec0ff */
[----:B------:R-:W-:Y:S01]  /*0380*/  UIMAD.WIDE.U32 UR60, UR45, UR20, URZ ;  /* 0x000000142d3c72a5 */ /* 0x000fe2000f8e003f */
[----:B------:R-:W-:Y:S01]  /*0390*/  LOP3.LUT R4, R4, 0x7fffffe, RZ, 0xc0, !PT ;  /* 0x07fffffe04047812 */ /* 0x000fe200078ec0ff */
[C---:B------:R-:W-:Y:S01]  /*03a0*/  IMAD.IADD R8, R6.reuse, 0x1, -R8 ;  /* 0x0000000106087824 */ /* 0x040fe200078e0a08 */
[----:B------:R-:W-:Y:S01]  /*03b0*/  LOP3.LUT R3, R3, 0xfffffff8, RZ, 0xc0, !PT ;  /* 0xfffffff803037812 */ /* 0x000fe200078ec0ff */
[----:B------:R-:W-:Y:S01]  /*03c0*/  IMAD.IADD R10, R6, 0x1, -R10 ;  /* 0x00000001060a7824 */ /* 0x000fe200078e0a0a */
[----:B------:R-:W-:Y:S01]  /*03d0*/  SHF.R.S32.HI R6, RZ, 0x1f, R2 ;  /* 0x0000001fff067819 */ /* 0x000fe20000011402 */
[C---:B------:R-:W-:Y:S01]  /*03e0*/  IMAD.IADD R11, R0.reuse, 0x1, -R4 ;  /* 0x00000001000b7824 */ /* 0x040fe200078e0a04 */
[----:B------:R-:W-:Y:S01]  /*03f0*/  SHF.R.S32.HI R4, RZ, 0x1f, R9 ;  /* 0x0000001fff047819 */ /* 0x000fe20000011409 */
[----:B------:R-:W-:Y:S01]  /*0400*/  IMAD.IADD R7, R0, 0x1, -R3 ;  /* 0x0000000100077824 */ /* 0x000fe200078e0a03 */
[----:B------:R-:W-:Y:S01]  /*0410*/  SHF.R.S32.HI R0, RZ, 0x4, R5 ;  /* 0x00000004ff007819 */ /* 0x000fe20000011405 */
[----:B------:R-:W-:Y:S01]  /*0420*/  ULDC UR10, c[0x0][0x1c0] ;  /* 0x00007000000a7ab9 */ /* 0x000fe20000000800 */
[----:B------:R-:W-:Y:S01]  /*0430*/  LEA.HI R243, R6, R2, RZ, 0x2 ;  /* 0x0000000206f37211 */ /* 0x000fe200078f10ff */
[----:B------:R-:W-:Y:S01]  /*0440*/  UIMAD UR58, UR58, UR10, URZ ;  /* 0x0000000a3a3a72a4 */ /* 0x000fe2000f8e023f */
[----:B------:R-:W-:Y:S01]  /*0450*/  SHF.R.S32.HI R6, RZ, 0x3, R145 ;  /* 0x00000003ff067819 */ /* 0x000fe20000011491 */
[----:B------:R-:W-:Y:S01]  /*0460*/  ULDC UR17, c[0x0][0x1c0] ;  /* 0x0000700000117ab9 */ /* 0x000fe20000000800 */
[----:B------:R-:W-:Y:S01]  /*0470*/  LEA.HI R2, R5, R0, RZ, 0x1 ;  /* 0x0000000005027211 */ /* 0x000fe200078f08ff */
[----:B------:R-:W-:Y:S01]  /*0480*/  USHF.L.U32 UR59, UR58, 0x7, URZ ;  /* 0x000000073a3b7899 */ /* 0x000fe2000800063f */
[----:B------:R-:W-:Y:S01]  /*0490*/  SHF.R.S32.HI R5, RZ, 0x5, R9 ;  /* 0x00000005ff057819 */ /* 0x000fe20000011409 */
[----:B------:R-:W-:Y:S01]  /*04a0*/  IMAD.SHL.U32 R6, R6, 0x40, RZ ;  /* 0x0000004006067824 */ /* 0x000fe200078e00ff */
[----:B------:R-:W-:Y:S01]  /*04b0*/  LOP3.LUT R3, R2, 0xfffffffe, RZ, 0xc0, !PT ;  /* 0xfffffffe02037812 */ /* 0x000fe200078ec0ff */
[----:B------:R-:W-:Y:S01]  /*04c0*/  ULDC.64 UR12, c[0x0][0x118] ;  /* 0x00004600000c7ab9 */ /* 0x000fe20000000a00 */
[----:B------:R-:W-:Y:S01]  /*04d0*/  SHF.R.S32.HI R250, RZ, 0x7, R250 ;  /* 0x00000007fffa7819 */ /* 0x000fe200000114fa */
[----:B------:R-:W-:Y:S01]  /*04e0*/  UIMAD.WIDE.U32 UR56, UR50, UR60, URZ ;  /* 0x0000003c323872a5 */ /* 0x000fe2000f8e003f */
[----:B------:R-:W-:Y:S01]  /*04f0*/  LOP3.LUT R2, R6, 0xc0, RZ, 0xc0, !PT ;  /* 0x000000c006027812 */ /* 0x000fe200078ec0ff */
[----:B------:R-:W-:Y:S01]  /*0500*/  IMAD.SHL.U32 R6, R12, 0x8, RZ ;  /* 0x000000080c067824 */ /* 0x000fe200078e00ff */
[C---:B------:R-:W-:Y:S01]  /*0510*/  LOP3.LUT P5, RZ, R7.reuse, 0x2, RZ, 0xc0, !PT ;  /* 0x0000000207ff7812 */ /* 0x040fe200078ac0ff */
[----:B------:R-:W-:Y:S01]  /*0520*/  IMAD.IADD R13, R0, 0x1, -R3 ;  /* 0x00000001000d7824 */ /* 0x000fe200078e0a03 */
[----:B------:R-:W-:Y:S01]  /*0530*/  LEA.HI R0, R4, R5, RZ, 0x2 ;  /* 0x0000000504007211 */ /* 0x000fe200078f10ff */
[----:B------:R-:W-:Y:S01]  /*0540*/  IMAD.U32 R4, RZ, RZ, UR4 ;  /* 0x00000004ff047e24 */ /* 0x000fe2000f8e00ff */
[----:B------:R-:W-:Y:S01]  /*0550*/  LOP3.LUT R3, R2, 0x18, R6, 0xf8, !PT ;  /* 0x0000001802037812 */ /* 0x000fe200078ef806 */
[----:B------:R-:W-:Y:S01]  /*0560*/  ULOP3.LUT UR4, UR52, UR14, URZ, 0x3c, !UPT ;  /* 0x0000000e34047292 */ /* 0x000fe2000f8e3c3f */
[----:B------:R-:W-:Y:S01]  /*0570*/  LOP3.LUT R0, R0, 0xfffffffc, RZ, 0xc0, !PT ;  /* 0xfffffffc00007812 */ /* 0x000fe200078ec0ff */
[----:B------:R-:W-:Y:S01]  /*0580*/  IMAD.SHL.U32 R6, R12, 0x2, RZ ;  /* 0x000000020c067824 */ /* 0x000fe200078e00ff */
[----:B------:R-:W-:Y:S01]  /*0590*/  SHF.R.U32.HI R2, RZ, 0x3, R2 ;  /* 0x00000003ff027819 */ /* 0x000fe20000011602 */
[----:B------:R1:W-:Y:S01]  /*05a0*/  STL [R1+0x30], R4 ;  /* 0x0000300401007387 */ /* 0x0003e20000100800 */
[----:B------:R-:W-:Y:S01]  /*05b0*/  LOP3.LUT P4, RZ, R7, 0x4, RZ, 0xc0, !PT ;  /* 0x0000000407ff7812 */ /* 0x000fe2000788c0ff */
[----:B------:R-:W-:Y:S01]  /*05c0*/  IMAD.IADD R18, R5, 0x1, -R0 ;  /* 0x0000000105127824 */ /* 0x000fe200078e0a00 */
[----:B------:R-:W-:Y:S01]  /*05d0*/  LOP3.LUT R2, R3, R2, RZ, 0x3c, !PT ;  /* 0x0000000203027212 */ /* 0x000fe200078e3cff */
[----:B------:R-:W-:Y:S01]  /*05e0*/  IMAD R0, R5, 0x8, R11 ;  /* 0x0000000805007824 */ /* 0x000fe200078e020b */
[----:B------:R-:W-:Y:S01]  /*05f0*/  LEA.HI R5, R10, R10, RZ, 0x1 ;  /* 0x0000000a0a057211 */ /* 0x000fe200078f08ff */
[----:B------:R-:W-:Y:S01]  /*0600*/  IMAD R234, R250, 0x2000, R6 ;  /* 0x00002000faea7824 */ /* 0x000fe200078e0206 */
[----:B------:R-:W-:Y:S01]  /*0610*/  STL [R1], R18 ;  /* 0x0000001201007387 */ /* 0x000fe20000100800 */
[----:B------:R-:W-:Y:S01]  /*0620*/  IMAD.U32 R252, R0, 0x20, R2 ;  /* 0x0000002000fc7824 */ /* 0x000fe200078e0002 */
[----:B------:R-:W-:Y:S01]  /*0630*/  LOP3.LUT R0, R5, 0x7fffffe, RZ, 0xc0, !PT ;  /* 0x07fffffe05007812 */ /* 0x000fe200078ec0ff */
[----:B------:R-:W-:Y:S01]  /*0640*/  IMAD.U32 R2, RZ, RZ, UR19 ;  /* 0x00000013ff027e24 */ /* 0x000fe2000f8e00ff */
[----:B------:R-:W-:Y:S01]  /*0650*/  SHF.R.S32.HI R11, RZ, 0x1f, R8 ;  /* 0x0000001fff0b7819 */ /* 0x000fe20000011408 */
[----:B------:R-:W-:Y:S01]  /*0660*/  USHF.L.U32 UR35, UR58, 0x3, URZ ;  /* 0x000000033a237899 */ /* 0x000fe2000800063f */
[----:B------:R-:W-:Y:S01]  /*0670*/  SEL R230, R153, 0xffffffe0, !P5 ;  /* 0xffffffe099e67807 */ /* 0x000fe20006800000 */
[----:B------:R-:W-:Y:S01]  /*0680*/  IMAD.IADD R3, R10, 0x1, -R0 ;  /* 0x000000010a037824 */ /* 0x000fe200078e0a00 */
[----:B------:R2:W-:Y:S01]  /*0690*/  STL [R1+0x2c], R2 ;  /* 0x00002c0201007387 */ /* 0x0005e20000100800 */
[-C--:B------:R-:W-:Y:S01]  /*06a0*/  LEA.HI R0, R8, R8.reuse, RZ, 0x1 ;  /* 0x0000000808007211 */ /* 0x080fe200078f08ff */
[----:B------:R-:W-:Y:S01]  /*06b0*/  USHF.L.U32 UR34, UR58, 0x4, URZ ;  /* 0x000000043a227899 */ /* 0x000fe2000800063f */
[----:B------:R-:W-:Y:S01]  /*06c0*/  LEA.HI R11, R11, R8, RZ, 0x3 ;  /* 0x000000080b0b7211 */ /* 0x000fe200078f18ff */
[----:B------:R-:W-:-:S02]  /*06d0*/  UIMAD UR33, UR58, 0x18, URZ ;  /* 0x000000183a2178a4 */ /* 0x000fc4000f8e023f */
[----:B------:R-:W-:Y:S02]  /*06e0*/  USHF.L.U32 UR32, UR58, 0x5, URZ ;  /* 0x000000053a207899 */ /* 0x000fe4000800063f */
[----:B------:R-:W-:Y:S01]  /*06f0*/  UIMAD UR31, UR58, 0x28, URZ ;  /* 0x000000283a1f78a4 */ /* 0x000fe2000f8e023f */
[----:B-1----:R-:W-:Y:S01]  /*0700*/  IMAD.U32 R4, RZ, RZ, UR4 ;  /* 0x00000004ff047e24 */ /* 0x002fe2000f8e00ff */
[----:B------:R-:W-:Y:S02]  /*0710*/  UIMAD UR4, UR45, UR16, UR52 ;  /* 0x000000102d0472a4 */ /* 0x000fe4000f8e0234 */
[----:B------:R-:W-:Y:S02]  /*0720*/  UIMAD UR30, UR58, 0x30, URZ ;  /* 0x000000303a1e78a4 */ /* 0x000fe4000f8e023f */
[----:B------:R1:W-:Y:S01]  /*0730*/  STL [R1+0x28], R4 ;  /* 0x0000280401007387 */ /* 0x0003e20000100800 */
[----:B------:R-:W-:Y:S02]  /*0740*/  USHF.L.U32 UR4, UR4, 0x5, URZ ;  /* 0x0000000504047899 */ /* 0x000fe4000800063f */
[----:B------:R-:W-:-:S02]  /*0750*/  UIMAD UR29, UR58, 0x38, URZ ;  /* 0x000000383a1d78a4 */ /* 0x000fc4000f8e023f */
[----:B------:R-:W-:Y:S02]  /*0760*/  USHF.L.U32 UR28, UR58, 0x6, URZ ;  /* 0x000000063a1c7899 */ /* 0x000fe4000800063f */
[----:B------:R-:W-:Y:S02]  /*0770*/  UIMAD UR27, UR58, 0x48, URZ ;  /* 0x000000483a1b78a4 */ /* 0x000fe4000f8e023f */
[----:B------:R-:W-:Y:S01]  /*0780*/  UIMAD UR26, UR58, 0x50, URZ ;  /* 0x000000503a1a78a4 */ /* 0x000fe2000f8e023f */
[----:B--2---:R-:W-:Y:S01]  /*0790*/  IMAD R2, R250, 0x8, R13 ;  /* 0x00000008fa027824 */ /* 0x004fe200078e020d */
[----:B------:R-:W-:Y:S02]  /*07a0*/  UIMAD UR25, UR58, 0x58, URZ ;  /* 0x000000583a1978a4 */ /* 0x000fe4000f8e023f */
[----:B------:R-:W-:Y:S01]  /*07b0*/  UIMAD UR24, UR58, 0x60, URZ ;  /* 0x000000603a1878a4 */ /* 0x000fe2000f8e023f */
[----:B------:R-:W-:Y:S01]  /*07c0*/  IMAD R17, R2, 0x8, R3 ;  /* 0x0000000802117824 */ /* 0x000fe200078e0203 */
[----:B------:R-:W-:Y:S01]  /*07d0*/  LOP3.LUT R3, R0, 0x7fffffe, RZ, 0xc0, !PT ;  /* 0x07fffffe00037812 */ /* 0x000fe200078ec0ff */
[----:B------:R-:W-:Y:S01]  /*07e0*/  UIMAD UR23, UR58, 0x68, URZ ;  /* 0x000000683a1778a4 */ /* 0x000fe2000f8e023f */
[----:B------:R-:W-:Y:S01]  /*07f0*/  LOP3.LUT R2, R11, 0xfffffff8, RZ, 0xc0, !PT ;  /* 0xfffffff80b027812 */ /* 0x000fe200078ec0ff */
[----:B------:R-:W-:-:S02]  /*0800*/  UIMAD UR22, UR58, 0x70, URZ ;  /* 0x000000703a1678a4 */ /* 0x000fc4000f8e023f */
[C---:B------:R-:W-:Y:S01]  /*0810*/  IMAD.IADD R16, R8.reuse, 0x1, -R3 ;  /* 0x0000000108107824 */ /* 0x040fe200078e0a03 */
[----:B------:R-:W-:Y:S01]  /*0820*/  UIMAD UR21, UR58, 0x78, URZ ;  /* 0x000000783a1578a4 */ /* 0x000fe2000f8e023f */
[----:B------:R-:W-:Y:S01]  /*0830*/  IMAD.IADD R15, R8, 0x1, -R2 ;  /* 0x00000001080f7824 */ /* 0x000fe200078e0a02 */
[C---:B------:R-:W-:Y:S01]  /*0840*/  LOP3.LUT R2, R7.reuse, 0x1, RZ, 0xc0, !PT ;  /* 0x0000000107027812 */ /* 0x040fe200078ec0ff */
[----:B------:R-:W-:Y:S01]  /*0850*/  IMAD.U32 R3, RZ, RZ, UR7 ;  /* 0x00000007ff037e24 */ /* 0x000fe2000f8e00ff */
[--C-:B-1----:R-:W-:Y:S01]  /*0860*/  SHF.R.S32.HI R4, RZ, 0x1, R0.reuse ;  /* 0x00000001ff047819 */ /* 0x102fe20000011400 */
[----:B------:R-:W-:Y:S01]  /*0870*/  USHF.R.S32.HI UR7, URZ, 0x1f, UR45 ;  /* 0x0000001f3f077899 */ /* 0x000fe2000801142d */
[----:B------:R-:W-:Y:S01]  /*0880*/  SHF.R.S32.HI R0, RZ, 0x1f, R0 ;  /* 0x0000001fff007819 */ /* 0x000fe20000011400 */
[----:B------:R-:W-:Y:S01]  /*0890*/  UIADD3 UR20, -UR59, URZ, URZ ;  /* 0x0000003f3b147290 */ /* 0x000fe2000fffe13f */
[----:B------:R-:W-:Y:S01]  /*08a0*/  ISETP.NE.U32.AND P6, PT, R2, 0x1, PT ;  /* 0x000000010200780c */ /* 0x000fe20003fc5070 */
[----:B------:R-:W-:Y:S01]  /*08b0*/  IMAD.U32 R2, RZ, RZ, UR8 ;  /* 0x00000008ff027e24 */ /* 0x000fe2000f8e00ff */
[----:B------:R-:W-:Y:S01]  /*08c0*/  LEA.HI R0, R0, R4, RZ, 0x2 ;  /* 0x0000000400007211 */ /* 0x000fe200078f10ff */
[----:B------:R-:W-:Y:S01]  /*08d0*/  IMAD.SHL.U32 R2, R10, 0x40, RZ ;  /* 0x000000400a027824 */ /* 0x000fe200078e00ff */
[----:B------:R-:W-:Y:S01]  /*08e0*/  LEA.HI R10, R7, R7, RZ, 0x1 ;  /* 0x00000007070a7211 */ /* 0x000fe200078f08ff */
[----:B------:R-:W-:Y:S01]  /*08f0*/  USHF.R.S32.HI UR8, URZ, 0x1f, UR52 ;  /* 0x0000001f3f087899 */ /* 0x000fe20008011434 */
[----:B------:R-:W-:Y:S01]  /*0900*/  LOP3.LUT R0, R0, 0xfffffffc, RZ, 0xc0, !PT ;  /* 0xfffffffc00007812 */ /* 0x000fe200078ec0ff */
[----:B------:R-:W-:Y:S01]  /*0910*/  UMOV UR55, 0xffffe000 ;  /* 0xffffe00000377882 */ /* 0x000fe20000000000 */
[----:B------:R-:W-:-:S02]  /*0920*/  LOP3.LUT R8, R2, 0x1c0, RZ, 0xc0, !PT ;  /* 0x000001c002087812 */ /* 0x000fc400078ec0ff */
[----:B------:R-:W-:Y:S01]  /*0930*/  LOP3.LUT R2, R10, 0x3fffffe, RZ, 0xc0, !PT ;  /* 0x03fffffe0a027812 */ /* 0x000fe200078ec0ff */
[----:B------:R-:W-:Y:S01]  /*0940*/  IMAD.IADD R14, R4, 0x1, -R0 ;  /* 0x00000001040e7824 */ /* 0x000fe200078e0a00 */
[----:B------:R-:W-:Y:S01]  /*0950*/  SEL R228, R228, 0x10, !P6 ;  /* 0x00000010e4e47807 */ /* 0x000fe20007000000 */
[----:B------:R-:W-:Y:S01]  /*0960*/  IMAD.U32 R0, RZ, RZ, UR7 ;  /* 0x00000007ff007e24 */ /* 0x000fe2000f8e00ff */
[----:B------:R-:W-:Y:S01]  /*0970*/  SHF.R.S32.HI R0, RZ, 0x1, R5 ;  /* 0x00000001ff007819 */ /* 0x000fe20000011405 */
[C---:B------:R-:W-:Y:S01]  /*0980*/  IMAD.IADD R12, R7.reuse, 0x1, -R2 ;  /* 0x00000001070c7824 */ /* 0x040fe200078e0a02 */
[----:B------:R-:W-:Y:S01]  /*0990*/  SHF.R.S32.HI R5, RZ, 0x3, R11 ;  /* 0x00000003ff057819 */ /* 0x000fe2000001140b */
[----:B------:R-:W-:Y:S01]  /*09a0*/  IMAD.SHL.U32 R2, R7, 0x40, RZ ;  /* 0x0000004007027824 */ /* 0x000fe200078e00ff */
[C---:B------:R-:W-:Y:S01]  /*09b0*/  LOP3.LUT P0, RZ, R0.reuse, 0x2, RZ, 0xc0, !PT ;  /* 0x0000000200ff7812 */ /* 0x040fe2000780c0ff */
[----:B------:R-:W-:Y:S01]  /*09c0*/  IMAD.SHL.U32 R9, R0, 0x40, RZ ;  /* 0x0000004000097824 */ /* 0x000fe200078e00ff */
[----:B------:R-:W-:Y:S01]  /*09d0*/  @!UP5 UIMAD UR7, UR45, UR17, UR52 ;  /* 0x000000112d07d2a4 */ /* 0x000fe2000f8e0234 */
[----:B------:R-:W-:Y:S01]  /*09e0*/  IMAD.SHL.U32 R0, R18, 0x10, RZ ;  /* 0x0000001012007824 */ /* 0x000fe200078e00ff */
[----:B------:R-:W-:Y:S01]  /*09f0*/  LOP3.LUT R2, R2, 0x1c0, RZ, 0xc0, !PT ;  /* 0x000001c002027812 */ /* 0x000fe200078ec0ff */
[----:B------:R-:W-:Y:S01]  /*0a00*/  IMAD.U32 R3, RZ, RZ, UR8 ;  /* 0x00000008ff037e24 */ /* 0x000fe2000f8e00ff */
[----:B------:R-:W-:Y:S01]  /*0a10*/  UIMAD UR8, UR5, UR18, URZ ;  /* 0x00000012050872a4 */ /* 0x000fe2000f8e023f */
[----:B------:R-:W-:Y:S01]  /*0a20*/  IMAD.SHL.U32 R4, R18, 0x400, RZ ;  /* 0x0000040012047824 */ /* 0x000fe200078e00ff */
[----:B------:R-:W-:Y:S01]  /*0a30*/  LEA.HI.SX32 R243, R243, R0, 0x1e ;  /* 0x00000000f3f37211 */ /* 0x000fe200078ff2ff */
[----:B------:R-:W-:Y:S01]  /*0a40*/  UIMAD UR5, UR6, UR45, URZ ;  /* 0x0000002d060572a4 */ /* 0x000fe2000f8e023f */
[----:B------:R-:W-:Y:S01]  /*0a50*/  LOP3.LUT R3, R8, 0x30, R0, 0xf8, !PT ;  /* 0x0000003008037812 */ /* 0x000fe200078ef800 */
[----:B------:R-:W-:Y:S01]  /*0a60*/  IMAD R147, R5, 0x200, R4 ;  /* 0x0000020005937824 */ /* 0x000fe200078e0204 */
[----:B------:R-:W-:Y:S01]  /*0a70*/  LOP3.LUT R0, R9, 0xc0, RZ, 0xc0, !PT ;  /* 0x000000c009007812 */ /* 0x000fe200078ec0ff */
[----:B------:R-:W-:Y:S01]  /*0a80*/  IMAD R16, R5, 0x8, R16 ;  /* 0x0000000805107824 */ /* 0x000fe200078e0210 */
[--C-:B------:R-:W-:Y:S01]  /*0a90*/  LOP3.LUT R3, R3, 0x8, R145.reuse, 0xf8, !PT ;  /* 0x0000000803037812 */ /* 0x100fe200078ef891 */
[----:B------:R-:W-:Y:S01]  /*0aa0*/  @!UP5 UIMAD UR6, UR7, UR15, URZ ;  /* 0x0000000f0706d2a4 */ /* 0x000fe2000f8e023f */
[----:B------:R-:W-:-:S02]  /*0ab0*/  LOP3.LUT R145, R0, 0x8, R145, 0xf8, !PT ;  /* 0x0000000800917812 */ /* 0x000fc400078ef891 */
[----:B------:R-:W-:Y:S02]  /*0ac0*/  SHF.R.U32.HI R0, RZ, 0x3, R0 ;  /* 0x00000003ff007819 */ /* 0x000fe40000011600 */
[----:B------:R-:W-:Y:S02]  /*0ad0*/  LEA.HI R2, R2, R2, RZ, 0x1d ;  /* 0x0000000202027211 */ /* 0x000fe400078fe8ff */
[----:B------:R-:W-:Y:S01]  /*0ae0*/  LOP3.LUT R145, R145, R0, RZ, 0x3c, !PT ;  /* 0x0000000091917212 */ /* 0x000fe200078e3cff */
[----:B------:R-:W-:Y:S01]  /*0af0*/  IMAD.U32 R0, RZ, RZ, UR9 ;  /* 0x00000009ff007e24 */ /* 0x000fe2000f8e00ff */
[----:B------:R-:W-:Y:S01]  /*0b00*/  IADD3 R234, R2, R234, R4 ;  /* 0x000000ea02ea7210 */ /* 0x000fe20007ffe004 */
[----:B------:R-:W-:Y:S01]  /*0b10*/  IMAD.U32 R4, RZ, RZ, UR8 ;  /* 0x00000008ff047e24 */ /* 0x000fe2000f8e00ff */
[----:B------:R-:W-:Y:S01]  /*0b20*/  SHF.R.U32.HI R2, RZ, 0x3, R8 ;  /* 0x00000003ff027819 */ /* 0x000fe20000011608 */
[----:B------:R-:W-:Y:S01]  /*0b30*/  IMAD.U32 R145, R17, 0x20, R145 ;  /* 0x0000002011917824 */ /* 0x000fe200078e0091 */
[----:B------:R1:W-:Y:S01]  /*0b40*/  STL [R1+0x24], R0 ;  /* 0x0000240001007387 */ /* 0x0003e20000100800 */
[----:B------:R-:W-:Y:S01]  /*0b50*/  IMAD.SHL.U32 R234, R234, 0x2, RZ ;  /* 0x00000002eaea7824 */ /* 0x000fe200078e00ff */
[----:B------:R-:W-:Y:S01]  /*0b60*/  LOP3.LUT R5, R3, R2, RZ, 0x3c, !PT ;  /* 0x0000000203057212 */ /* 0x000fe200078e3cff */
[----:B------:R-:W-:Y:S01]  /*0b70*/  IMAD.SHL.U32 R145, R145, 0x2, RZ ;  /* 0x0000000291917824 */ /* 0x000fe200078e00ff */
[----:B------:R2:W-:Y:S01]  /*0b80*/  STL [R1+0x20], R4 ;  /* 0x0000200401007387 */ /* 0x0005e20000100800 */
[----:B------:R-:W-:Y:S01]  /*0b90*/  SEL R146, R153, 0xffffffe0, !P0 ;  /* 0xffffffe099927807 */ /* 0x000fe20004000000 */
[C---:B------:R-:W-:Y:S01]  /*0ba0*/  IMAD.IADD R233, R234.reuse, 0x1, R228 ;  /* 0x00000001eae97824 */ /* 0x040fe200078e02e4 */
[C---:B------:R-:W-:Y:S01]  /*0bb0*/  IADD3 R229, R234.reuse, 0x40, RZ ;  /* 0x00000040eae57810 */ /* 0x040fe20007ffe0ff */
[C-C-:B------:R-:W-:Y:S01]  /*0bc0*/  IMAD.IADD R235, R234.reuse, 0x1, R230.reuse ;  /* 0x00000001eaeb7824 */ /* 0x140fe200078e02e6 */
[----:B------:R-:W-:Y:S01]  /*0bd0*/  @P4 IADD3 R229, R234, -0x40, RZ ;  /* 0xffffffc0eae54810 */ /* 0x000fe20007ffe0ff */
[----:B------:R-:W-:-:S02]  /*0be0*/  IMAD.IADD R232, R233, 0x1, R230 ;  /* 0x00000001e9e87824 */ /* 0x000fc400078e02e6 */
[----:B------:R-:W-:Y:S02]  /*0bf0*/  IMAD.IADD R146, R145, 0x1, R146 ;  /* 0x0000000191927824 */ /* 0x000fe400078e0292 */
[--C-:B------:R-:W-:Y:S02]  /*0c00*/  IMAD.IADD R228, R228, 0x1, R229.reuse ;  /* 0x00000001e4e47824 */ /* 0x100fe400078e02e5 */
[C---:B------:R-:W-:Y:S02]  /*0c10*/  IMAD.IADD R231, R230.reuse, 0x1, R229 ;  /* 0x00000001e6e77824 */ /* 0x040fe400078e02e5 */
[----:B------:R-:W-:Y:S02]  /*0c20*/  IMAD.IADD R230, R230, 0x1, R228 ;  /* 0x00000001e6e67824 */ /* 0x000fe400078e02e4 */
[----:B-1----:R-:W-:Y:S02]  /*0c30*/  IMAD R0, R18, 0x200, R6 ;  /* 0x0000020012007824 */ /* 0x002fe400078e0206 */
[----:B--2---:R-:W-:Y:S01]  /*0c40*/  IMAD.U32 R4, RZ, RZ, UR5 ;  /* 0x00000005ff047e24 */ /* 0x004fe2000f8e00ff */
[----:B------:R-:W-:Y:S01]  /*0c50*/  UIMAD UR5, UR51, UR60, URZ ;  /* 0x0000003c330572a4 */ /* 0x000fe2000f8e023f */
[----:B------:R-:W-:-:S02]  /*0c60*/  IMAD R12, R12, 0x20, R0 ;  /* 0x000000200c0c7824 */ /* 0x000fc400078e0200 */
[----:B------:R-:W-:Y:S01]  /*0c70*/  IMAD.U32 R0, RZ, RZ, UR4 ;  /* 0x00000004ff007e24 */ /* 0x000fe2000f8e00ff */
[----:B------:R1:W-:Y:S01]  /*0c80*/  STL [R1+0x1c], R4 ;  /* 0x00001c0401007387 */ /* 0x0003e20000100800 */
[----:B------:R-:W-:Y:S01]  /*0c90*/  USHF.R.S32.HI UR4, URZ, 0x1f, UR4 ;  /* 0x0000001f3f047899 */ /* 0x000fe20008011404 */
[----:B------:R-:W-:Y:S01]  /*0ca0*/  IMAD.U32 R2, RZ, RZ, UR5 ;  /* 0x00000005ff027e24 */ /* 0x000fe2000f8e00ff */
[----:B------:R-:W-:Y:S01]  /*0cb0*/  USHF.R.S32.HI UR5, URZ, 0x1f, UR19 ;  /* 0x0000001f3f057899 */ /* 0x000fe20008011413 */
[----:B------:R2:W-:Y:S05]  /*0cc0*/  STL [R1+0x18], R0 ;  /* 0x0000180001007387 */ /* 0x0005ea0000100800 */
[----:B------:R-:W-:Y:S01]  /*0cd0*/  IMAD.U32 R2, RZ, RZ, UR5 ;  /* 0x00000005ff027e24 */ /* 0x000fe2000f8e00ff */
[----:B------:R-:W-:-:S04]  /*0ce0*/  USHF.R.S32.HI UR5, URZ, 0x1f, UR59 ;  /* 0x0000001f3f057899 */ /* 0x000fc8000801143b */
[----:B------:R3:W-:Y:S01]  /*0cf0*/  STL [R1+0x14], R2 ;  /* 0x0000140201007387 */ /* 0x0007e20000100800 */
[----:B-1----:R-:W-:Y:S01]  /*0d00*/  IMAD.SHL.U32 R4, R13, 0x10, RZ ;  /* 0x000000100d047824 */ /* 0x002fe200078e00ff */
[----:B--2---:R-:W-:-:S04]  /*0d10*/  SHF.R.S32.HI R0, RZ, 0x1, R10 ;  /* 0x00000001ff007819 */ /* 0x004fc8000001140a */
[C---:B------:R-:W-:Y:S01]  /*0d20*/  LOP3.LUT P3, RZ, R0.reuse, 0x2, RZ, 0xc0, !PT ;  /* 0x0000000200ff7812 */ /* 0x040fe2000786c0ff */
[----:B------:R-:W-:-:S03]  /*0d30*/  IMAD.SHL.U32 R0, R0, 0x40, RZ ;  /* 0x0000004000007824 */ /* 0x000fc600078e00ff */
[----:B------:R-:W-:Y:S01]  /*0d40*/  R2P PR, R15, 0x6 ;  /* 0x000000060f007804 */ /* 0x000fe20000000000 */
[----:B---3--:R-:W-:Y:S01]  /*0d50*/  IMAD.SHL.U32 R2, R250, 0x8, RZ ;  /* 0x00000008fa027824 */ /* 0x008fe200078e00ff */
[----:B------:R-:W-:-:S03]  /*0d60*/  LOP3.LUT R0, R0, 0xc0, RZ, 0xc0, !PT ;  /* 0x000000c000007812 */ /* 0x000fc600078ec0ff */
[----:B------:R-:W-:Y:S02]  /*0d70*/  SEL R148, R148, 0xffffffc0, !P2 ;  /* 0xffffffc094947807 */ /* 0x000fe40005000000 */
[----:B------:R-:W-:Y:S02]  /*0d80*/  LOP3.LUT R2, R2, 0x8, RZ, 0xc0, !PT ;  /* 0x0000000802027812 */ /* 0x000fe400078ec0ff */
[----:B------:R-:W-:Y:S02]  /*0d90*/  SHF.R.U32.HI R3, RZ, 0x3, R0 ;  /* 0x00000003ff037819 */ /* 0x000fe40000011600 */
[----:B------:R-:W-:Y:S02]  /*0da0*/  LOP3.LUT R7, R2, 0x10, R4, 0xf8, !PT ;  /* 0x0000001002077812 */ /* 0x000fe400078ef804 */
[----:B------:R-:W-:Y:S01]  /*0db0*/  LOP3.LUT R8, R3, R0, R2, 0x1e, !PT ;  /* 0x0000000003087212 */ /* 0x000fe200078e1e02 */
[----:B------:R-:W-:Y:S01]  /*0dc0*/  IMAD.SHL.U32 R0, R15, 0x40, RZ ;  /* 0x000000400f007824 */ /* 0x000fe200078e00ff */
[C---:B------:R-:W-:Y:S01]  /*0dd0*/  LOP3.LUT P0, RZ, R14.reuse, 0x2, RZ, 0xc0, !PT ;  /* 0x000000020eff7812 */ /* 0x040fe2000780c0ff */
[----:B------:R-:W-:-:S02]  /*0de0*/  IMAD.SHL.U32 R2, R14, 0x40, RZ ;  /* 0x000000400e027824 */ /* 0x000fc400078e00ff */
[C---:B------:R-:W-:Y:S01]  /*0df0*/  IMAD R3, R13.reuse, 0x200, R5 ;  /* 0x000002000d037824 */ /* 0x040fe200078e0205 */
        /* <DEDUP_REMOVED lines=13> */
[----:B------:R-:W-:Y:S01]  /*0ed0*/  IMAD.IADD R147, R147, 0x1, R6 ;  /* 0x0000000193937824 */ /* 0x000fe200078e0206 */
[----:B------:R-:W-:Y:S01]  /*0ee0*/  SEL R153, R153, 0xffffffe0, !P0 ;  /* 0xffffffe099997807 */ /* 0x000fe20004000000 */
        /* <DEDUP_REMOVED lines=20> */
.L_x_278:
        /* <DEDUP_REMOVED lines=53> */
.L_x_250:
        /* <DEDUP_REMOVED lines=13> */
[----:B------:R-:W-:Y:S02]  /*1450*/  @!UP2 USEL UR5, URZ, UR7, !UP0 ;  /* 0x000000073f05a287 */ /* 0x000fe4000c000000 */
[----:B------:R-:W-:Y:S01]  /*1460*/  USHF.L.U32 UR37, UR11, 0x7, URZ ;  /* 0x000000070b257899 */ /* 0x000fe2000800063f */
[----:B--2---:R-:W1:Y:S02]  /*1470*/  @P0 R2UR UR9, R0 ;  /* 0x00000000000903c2 */ /* 0x004e6400000e0000 */
[----:B-1----:R-:W-:Y:S02]  /*1480*/  @UP2 UIADD3 UR9, UR9, -UR36, URZ ;  /* 0x8000002409092290 */ /* 0x002fe4000fffe03f */
[----:B------:R-:W-:-:S04]  /*1490*/  @!UP2 UIADD3 UR9, UR5, UR6, -UR36 ;  /* 0x000000060509a290 */ /* 0x000fc8000fffe824 */
        /* <DEDUP_REMOVED lines=41> */
.L_x_252:
        /* <DEDUP_REMOVED lines=18> */
.L_x_253:
        /* <DEDUP_REMOVED lines=12> */
[----:B------:R-:W-:Y:S01]  /*1910*/  UIMAD UR10, UR51, UR60, URZ ;  /* 0x0000003c330a72a4 */ /* 0x000fe2000f8e023f */
[----:B------:R-:W-:Y:S01]  /*1920*/  IABS R7, c[0x0][0x1c8] ;  /* 0x0000720000077a13 */ /* 0x000fe20000000000 */
[----:B------:R-:W-:-:S03]  /*1930*/  ULDC.64 UR14, c[0x0][0x3d8] ;  /* 0x0000f600000e7ab9 */ /* 0x000fc60000000a00 */
[----:B------:R-:W-:Y:S02]  /*1940*/  @!UP2 UMOV UR38, UR6 ;  /* 0x000000060026ac82 */ /* 0x000fe40008000000 */
[----:B------:R-:W-:Y:S01]  /*1950*/  @!UP2 UIADD3 UR39, UR7, UR8, URZ ;  /* 0x000000080727a290 */ /* 0x000fe2000fffe03f */
[----:B--2---:R1:W2:Y:S02]  /*1960*/  R2UR UR17, R0 ;  /* 0x00000000001173c2 */ /* 0x0042a400000e0000 */
[----:B-1----:R-:W5:Y:S01]  /*1970*/  LDL R0, [R1+0x24] ;  /* 0x0000240001007983 */ /* 0x002f620000100800 */
[----:B--2---:R-:W-:-:S04]  /*1980*/  UIMAD UR6, UR54, UR16, UR17 ;  /* 0x00000010360672a4 */ /* 0x004fc8000f8e0211 */
[----:B------:R-:W-:-:S04]  /*1990*/  UIADD3 UR6, UR61, UR6, URZ ;  /* 0x000000063d067290 */ /* 0x000fc8000fffe03f */
[----:B------:R-:W-:Y:S01]  /*19a0*/  UIMAD UR6, UR50, UR6, UR10 ;  /* 0x00000006320672a4 */ /* 0x000fe2000f8e020a */
[----:B------:R-:W1:Y:S08]  /*19b0*/  S2UR UR10, SR_CTAID.X ;  /* 0x00000000000a79c3 */ /* 0x000e700000002500 */
[----:B---3--:R2:W3:Y:S01]  /*19c0*/  R2UR UR41, R4 ;  /* 0x00000000042973c2 */ /* 0x0084e200000e0000 */
[----:B------:R-:W-:-:S02]  /*19d0*/  UIADD3 UR16, UR57, UR6, URZ ;  /* 0x0000000639107290 */ /* 0x000fc4000fffe03f */
[----:B------:R-:W-:Y:S02]  /*19e0*/  UIMAD UR8, UR51, UR4, URZ ;  /* 0x00000004330872a4 */ /* 0x000fe4000f8e023f */
[----:B------:R-:W-:Y:S01]  /*19f0*/  UIMAD.WIDE.U32 UR6, UR50, UR4, URZ ;  /* 0x00000004320672a5 */ /* 0x000fe2000f8e003f */
[----:B--2---:R-:W2:Y:S03]  /*1a00*/  I2F.RP R4, R7 ;  /* 0x0000000700047306 */ /* 0x004ea60000209400 */
[----:B------:R-:W-:Y:S02]  /*1a10*/  @UP2 UIADD3 UR16, UR7, UR8, URZ ;  /* 0x0000000807102290 */ /* 0x000fe4000fffe03f */
[----:B------:R-:W-:Y:S02]  /*1a20*/  USEL UR17, UR56, UR6, !UP2 ;  /* 0x0000000638117287 */ /* 0x000fe4000d000000 */
[----:B-1----:R-:W-:Y:S01]  /*1a30*/  UIMAD.WIDE.U32 UR6, UR10, UR14, URZ ;  /* 0x0000000e0a0672a5 */ /* 0x002fe2000f8e003f */
[----:B--2---:R-:W1:Y:S03]  /*1a40*/  MUFU.RCP R4, R4 ;  /* 0x0000000400047308 */ /* 0x004e660000001000 */
[----:B------:R-:W-:-:S02]  /*1a50*/  UIMAD UR14, UR10, UR15, UR7 ;  /* 0x0000000f0a0e72a4 */ /* 0x000fc4000f8e0207 */
[----:B------:R-:W-:Y:S02]  /*1a60*/  USEL UR15, UR6, URZ, UP6 ;  /* 0x0000003f060f7287 */ /* 0x000fe4000b000000 */
[----:B------:R-:W-:Y:S02]  /*1a70*/  USHF.L.U64.HI UR6, UR45, 0x7, UR54 ;  /* 0x000000072d067899 */ /* 0x000fe40008010236 */
[----:B------:R-:W-:Y:S02]  /*1a80*/  USHF.L.U32 UR10, UR45, 0x7, URZ ;  /* 0x000000072d0a7899 */ /* 0x000fe4000800063f */
[----:B------:R-:W-:Y:S02]  /*1a90*/  USEL UR7, UR6, URZ, UP1 ;  /* 0x0000003f06077287 */ /* 0x000fe40008800000 */
[----:B------:R-:W-:Y:S01]  /*1aa0*/  USEL UR6, UR10, URZ, UP1 ;  /* 0x0000003f0a067287 */ /* 0x000fe20008800000 */
[----:B-1----:R-:W-:-:S03]  /*1ab0*/  IADD3 R4, R4, 0xffffffe, RZ ;  /* 0x0ffffffe04047810 */ /* 0x002fc60007ffe0ff */
[----:B------:R-:W-:Y:S01]  /*1ac0*/  UIADD3 UR6, UP1, UR5, UR6, URZ ;  /* 0x0000000605067290 */ /* 0x000fe2000ff3e03f */
[----:B------:R1:W2:Y:S03]  /*1ad0*/  F2I.FTZ.U32.TRUNC.NTZ R5, R4 ;  /* 0x0000000400057305 */ /* 0x0002a6000021f000 */
[----:B------:R-:W-:Y:S02]  /*1ae0*/  UIADD3.X UR8, UR42, UR7, URZ, UP1, !UPT ;  /* 0x000000072a087290 */ /* 0x000fe40008ffe43f */
[----:B------:R-:W-:-:S04]  /*1af0*/  UIMAD UR7, UR51, UR6, URZ ;  /* 0x00000006330772a4 */ /* 0x000fc8000f8e023f */
[----:B------:R-:W-:Y:S01]  /*1b00*/  UIMAD UR10, UR50, UR8, UR7 ;  /* 0x00000008320a72a4 */ /* 0x000fe2000f8e0207 */
[----:B----4-:R4:W2:Y:S01]  /*1b10*/  R2UR UR19, R3 ;  /* 0x00000000031373c2 */ /* 0x0108a200000e0000 */
[----:B-1----:R-:W-:Y:S01]  /*1b20*/  IMAD.MOV.U32 R4, RZ, RZ, RZ ;  /* 0x000000ffff047224 */ /* 0x002fe200078e00ff */
[----:B----4-:R-:W-:Y:S02]  /*1b30*/  IABS R3, UR52 ;  /* 0x0000003400037c13 */ /* 0x010fe40008000000 */
[----:B------:R-:W-:Y:S01]  /*1b40*/  ISETP.NE.AND P2, PT, RZ, c[0x0][0x1c8], PT ;  /* 0x00007200ff007a0c */ /* 0x000fe20003f45270 */
[----:B------:R-:W-:-:S03]  /*1b50*/  USEL UR14, UR14, URZ, UP6 ;  /* 0x0000003f0e0e7287 */ /* 0x000fc6000b000000 */
[----:B-----5:R2:W1:Y:S02]  /*1b60*/  R2UR UR7, R0 ;  /* 0x00000000000773c2 */ /* 0x02046400000e0000 */
[----:B--2---:R-:W-:-:S04]  /*1b70*/  IMAD.MOV R0, RZ, RZ, -R5 ;  /* 0x000000ffff007224 */ /* 0x004fc800078e0a05 */
        /* <DEDUP_REMOVED lines=10> */
[----:B---3--:R-:W-:Y:S01]  /*1c20*/  ISETP.LE.AND P1, PT, RZ, UR41, PT ;  /* 0x00000029ff007c0c */ /* 0x008fe2000bf23270 */
[----:B-1----:R-:W-:-:S10]  /*1c30*/  @UP5 USEL UR7, UR7, UR4, !UP2 ;  /* 0x0000000407075287 */ /* 0x002fd4000d000000 */
[----:B------:R-:W-:Y:S01]  /*1c40*/  @P3 IADD3 R6, R6, 0x1, RZ ;  /* 0x0000000106063810 */ /* 0x000fe20007ffe0ff */
[----:B------:R-:W-:-:S04]  /*1c50*/  ULDC UR41, c[0x0][0x234] ;  /* 0x00008d0000297ab9 */ /* 0x000fc80000000800 */
[----:B------:R-:W-:Y:S01]  /*1c60*/  @!P1 IMAD.MOV R6, RZ, RZ, -R6 ;  /* 0x000000ffff069224 */ /* 0x000fe200078e0a06 */
[----:B------:R-:W-:Y:S01]  /*1c70*/  PLOP3.LUT P1, PT, PT, PT, UP5, 0x80, 0x0 ;  /* 0x000000000000781c */ /* 0x000fe20003f2f058 */
[----:B------:R-:W-:Y:S02]  /*1c80*/  @UP5 UIMAD UR8, UR52, UR41, UR7 ;  /* 0x00000029340852a4 */ /* 0x000fe4000f8e0207 */
[----:B------:R-:W-:Y:S01]  /*1c90*/  UIMAD.WIDE.U32 UR6, UR50, UR6, URZ ;  /* 0x00000006320672a5 */ /* 0x000fe2000f8e003f */
[----:B------:R-:W-:Y:S01]  /*1ca0*/  @!P2 LOP3.LUT R6, RZ, c[0x0][0x1c8], RZ, 0x33, !PT ;  /* 0x00007200ff06aa12 */ /* 0x000fe200078e33ff */
[----:B------:R-:W-:Y:S02]  /*1cb0*/  USHF.R.S32.HI UR41, URZ, 0x1f, UR37 ;  /* 0x0000001f3f297899 */ /* 0x000fe40008011425 */
[----:B------:R-:W-:Y:S02]  /*1cc0*/  UIADD3 UR10, UR7, UR10, URZ ;  /* 0x0000000a070a7290 */ /* 0x000fe4000fffe03f */
[----:B------:R-:W-:Y:S01]  /*1cd0*/  @!UP5 UMOV UR8, UR19 ;  /* 0x000000130008dc82 */ /* 0x000fe20008000000 */
[----:B------:R-:W-:-:S03]  /*1ce0*/  SHF.R.S32.HI R20, RZ, 0x1f, R6 ;  /* 0x0000001fff147819 */ /* 0x000fc60000011406 */
[----:B------:R-:W-:Y:S05]  /*1cf0*/  @!P1 BRA `(.L_x_254) ;  /* 0x0000008000009947 */ /* 0x000fea0003800000 */
[----:B------:R-:W2:Y:S01]  /*1d00*/  LDL R8, [R1+0x30] ;  /* 0x0000300001087983 */ /* 0x000ea20000100800 */
[----:B------:R-:W-:Y:S02]  /*1d10*/  ULDC UR52, c[0x0][0x224] ;  /* 0x0000890000347ab9 */ /* 0x000fe40000000800 */
[----:B------:R-:W-:Y:S02]  /*1d20*/  @!UP2 UIMAD UR4, UR45, UR52, URZ ;  /* 0x000000342d04a2a4 */ /* 0x000fe4000f8e023f */
[----:B------:R-:W1:Y:S02]  /*1d30*/  S2UR UR52, SR_CTAID.Z ;  /* 0x00000000003479c3 */ /* 0x000e640000002700 */
[----:B------:R-:W-:-:S06]  /*1d40*/  ULEA UR4, UR45, UR4, 0x7 ;  /* 0x000000042d047291 */ /* 0x000fcc000f8e383f */
[----:B--2---:R-:W1:Y:S02]  /*1d50*/  R2UR UR19, R8 ;  /* 0x00000000081373c2 */ /* 0x004e6400000e0000 */
[----:B-1----:R-:W-:Y:S01]  /*1d60*/  UIMAD UR4, UR19, UR52, UR4 ;  /* 0x00000034130472a4 */ /* 0x002fe2000f8e0204 */
[----:B------:R-:W-:Y:S05]  /*1d70*/  BRA `(.L_x_255) ;  /* 0x0000003000007947 */ /* 0x000fea0003800000 */
.L_x_254:
[----:B------:R-:W2:Y:S02]  /*1d80*/  LDL R0, [R1+0x20] ;  /* 0x0000200001007983 */ /* 0x000ea40000100800 */
[----:B--2---:R1:W2:Y:S01]  /*1d90*/  R2UR UR4, R0 ;  /* 0x00000000000473c2 */ /* 0x0042a200000e0000 */
[----:B------:R-:W-:-:S07]  /*1da0*/  DEPBAR.LE SB1, 0x0, {2} ;  /* 0x000090040000791a */ /* 0x000fce0000000000 */
.L_x_255:
[----:B------:R-:W2:Y:S04]  /*1db0*/  LDL R3, [R1+0x2c] ;  /* 0x00002c0001037983 */ /* 0x000ea80000100800 */
[----:B------:R-:W3:Y:S01]  /*1dc0*/  LDL R0, [R1+0x14] ;  /* 0x0000140001007983 */ /* 0x000ee20000100800 */
[----:B------:R-:W-:Y:S01]  /*1dd0*/  USHF.R.S32.HI UR7, URZ, 0x1f, UR59 ;  /* 0x0000001f3f077899 */ /* 0x000fe2000801143b */
[----:B------:R-:W-:Y:S01]  /*1de0*/  IMAD.U32 R12, RZ, RZ, UR5 ;  /* 0x00000005ff0c7e24 */ /* 0x000fe2000f8e00ff */
[----:B------:R-:W-:Y:S01]  /*1df0*/  UIADD3 UR4, UR5, UR4, URZ ;  /* 0x0000000405047290 */ /* 0x000fe2000fffe03f */
[----:B------:R-:W1:Y:S01]  /*1e00*/  S2R R13, SR_TID.X ;  /* 0x00000000000d7919 */ /* 0x000e620000002100 */
[----:B------:R-:W-:Y:S01]  /*1e10*/  UIADD3 UR8, UR5, UR8, URZ ;  /* 0x0000000805087290 */ /* 0x000fe2000fffe03f */
[----:B------:R-:W-:Y:S01]  /*1e20*/  BSSY B1, `(.L_x_251) ;  /* 0x0000809000017945 */ /* 0x000fe20003800000 */
[----:B-1----:R-:W-:-:S04]  /*1e30*/  SHF.R.S32.HI R14, RZ, 0x1f, R13 ;  /* 0x0000001fff0e7819 */ /* 0x002fc8000001140d */
[----:B------:R-:W-:Y:S01]  /*1e40*/  LEA.HI R4, R14, R13, RZ, 0x2 ;  /* 0x0000000d0e047211 */ /* 0x000fe200078f10ff */
[----:B--2---:R-:W1:Y:S02]  /*1e50*/  R2UR UR19, R3 ;  /* 0x00000000031373c2 */ /* 0x004e6400000e0000 */
[----:B-1----:R-:W-:-:S04]  /*1e60*/  UIADD3 UR6, UP4, UP3, UR6, UR59, UR19 ;  /* 0x0000003b06067290 */ /* 0x002fc8000fb9e013 */
[----:B------:R-:W-:Y:S02]  /*1e70*/  UIADD3 UR19, UP2, UP1, UR15, UR6, UR17 ;  /* 0x000000060f137290 */ /* 0x000fe4000f95e011 */
[----:B------:R-:W-:-:S05]  /*1e80*/  USHF.R.S32.HI UR17, URZ, 0x1f, UR52 ;  /* 0x0000001f3f117899 */ /* 0x000fca0008011434 */
[----:B---3--:R1:W2:Y:S02]  /*1e90*/  R2UR UR6, R0 ;  /* 0x00000000000673c2 */ /* 0x0082a400000e0000 */
[----:B-1----:R-:W-:Y:S01]  /*1ea0*/  SHF.R.S32.HI R0, RZ, 0x2, R4 ;  /* 0x00000002ff007819 */ /* 0x002fe20000011404 */
[----:B--2---:R-:W-:Y:S01]  /*1eb0*/  UIADD3.X UR6, UR10, UR7, UR6, UP4, UP3 ;  /* 0x000000070a067290 */ /* 0x004fe2000a7e6406 */
[----:B------:R-:W-:Y:S02]  /*1ec0*/  LOP3.LUT R4, R4, 0xfffffffc, RZ, 0xc0, !PT ;  /* 0xfffffffc04047812 */ /* 0x000fe400078ec0ff */
[----:B------:R-:W-:Y:S01]  /*1ed0*/  SHF.R.S32.HI R21, RZ, 0x1f, R0 ;  /* 0x0000001fff157819 */ /* 0x000fe20000011400 */
[----:B------:R-:W-:Y:S01]  /*1ee0*/  UIADD3.X UR15, UR14, UR6, UR16, UP2, UP1 ;  /* 0x000000060e0f7290 */ /* 0x000fe200097e2410 */
[----:B------:R-:W-:Y:S01]  /*1ef0*/  IADD3 R3, P1, R0, UR5, RZ ;  /* 0x0000000500037c10 */ /* 0x000fe2000ff3e0ff */
[----:B------:R-:W-:Y:S01]  /*1f00*/  IMAD.IADD R4, R13, 0x1, -R4 ;  /* 0x000000010d047824 */ /* 0x000fe200078e0a04 */
[----:B------:R-:W-:-:S02]  /*1f10*/  ULDC.64 UR6, c[0x0][0x1a8] ;  /* 0x00006a0000067ab9 */ /* 0x000fc40000000a00 */
[----:B------:R-:W-:Y:S01]  /*1f20*/  UIMAD UR6, UR17, UR6, URZ ;  /* 0x00000006110672a4 */ /* 0x000fe2000f8e023f */
[----:B------:R-:W-:Y:S01]  /*1f30*/  IMAD.SHL.U32 R4, R4, 0x8, RZ ;  /* 0x0000000804047824 */ /* 0x000fe200078e00ff */
[----:B------:R-:W-:Y:S02]  /*1f40*/  IADD3.X R7, R21, UR42, RZ, P1, !PT ;  /* 0x0000002a15077c10 */ /* 0x000fe40008ffe4ff */
[----:B------:R-:W-:Y:S02]  /*1f50*/  UIMAD UR14, UR52, UR7, UR6 ;  /* 0x00000007340e72a4 */ /* 0x000fe4000f8e0206 */
[--C-:B------:R-:W-:Y:S01]  /*1f60*/  SHF.R.S32.HI R5, RZ, 0x1f, R4.reuse ;  /* 0x0000001fff057819 */ /* 0x100fe20000011404 */
[----:B------:R-:W-:Y:S01]  /*1f70*/  ULDC.64 UR6, c[0x0][0x378] ;  /* 0x0000de0000067ab9 */ /* 0x000fe20000000a00 */
[----:B------:R-:W-:Y:S01]  /*1f80*/  IMAD R7, R7, c[0x0][0x190], RZ ;  /* 0x0000640007077a24 */ /* 0x000fe200078e02ff */
[----:B------:R-:W-:Y:S02]  /*1f90*/  UIMAD UR6, UR17, UR6, URZ ;  /* 0x00000006110672a4 */ /* 0x000fe4000f8e023f */
[----:B------:R-:W-:Y:S01]  /*1fa0*/  IMAD.WIDE.U32 R8, R3, c[0x0][0x190], R4 ;  /* 0x0000640003087a25 */ /* 0x000fe200078e0004 */
[----:B------:R-:W-:-:S02]  /*1fb0*/  ULDC.64 UR16, c[0x0][0x3c8] ;  /* 0x0000f20000107ab9 */ /* 0x000fc40000000a00 */
[----:B------:R-:W-:Y:S01]  /*1fc0*/  UIMAD UR10, UR52, UR7, UR6 ;  /* 0x00000007340a72a4 */ /* 0x000fe2000f8e0206 */
[----:B------:R-:W-:Y:S01]  /*1fd0*/  IMAD R3, R3, c[0x0][0x194], R7 ;  /* 0x0000650003037a24 */ /* 0x000fe200078e0207 */
[----:B------:R-:W-:Y:S01]  /*1fe0*/  IADD3 R10, P1, R8, UR53, RZ ;  /* 0x00000035080a7c10 */ /* 0x000fe2000ff3e0ff */
[----:B------:R-:W-:Y:S01]  /*1ff0*/  ULDC.64 UR6, c[0x0][0x370] ;  /* 0x0000dc0000067ab9 */ /* 0x000fe20000000a00 */
[----:B------:R-:W-:Y:S01]  /*2000*/  IADD3 R8, P2, R4, UR38, RZ ;  /* 0x0000002604087c10 */ /* 0x000fe2000ff5e0ff */
[----:B------:R-:W-:Y:S01]  /*2010*/  UIMAD UR6, UR42, UR6, URZ ;  /* 0x000000062a0672a4 */ /* 0x000fe2000f8e023f */
[----:B------:R-:W-:Y:S02]  /*2020*/  IADD3.X R11, R9, UR48, R3, P1, !PT ;  /* 0x00000030090b7c10 */ /* 0x000fe40008ffe403 */
[----:B------:R-:W-:Y:S01]  /*2030*/  LEA.HI R3, R14, R13, RZ, 0x5 ;  /* 0x0000000d0e037211 */ /* 0x000fe200078f28ff */
[----:B------:R-:W-:Y:S01]  /*2040*/  UMOV UR42, 0x4 ;  /* 0x00000004002a7882 */ /* 0x000fe20000000000 */
[----:B------:R-:W-:Y:S01]  /*2050*/  IADD3.X R9, R5, UR39, RZ, P2, !PT ;  /* 0x0000002705097c10 */ /* 0x000fe200097fe4ff */
[----:B------:R-:W-:Y:S01]  /*2060*/  UIMAD UR6, UR5, UR7, UR6 ;  /* 0x00000007050672a4 */ /* 0x000fe2000f8e0206 */
[----:B------:R-:W-:Y:S01]  /*2070*/  LOP3.LUT R19, R3, 0xffffffe0, RZ, 0xc0, !PT ;  /* 0xffffffe003137812 */ /* 0x000fe200078ec0ff */
[----:B------:R-:W-:Y:S01]  /*2080*/  UIMAD.WIDE UR4, UR4, UR42, UR16 ;  /* 0x0000002a040472a5 */ /* 0x000fe2000f8e0210 */
[----:B------:R-:W-:Y:S01]  /*2090*/  SHF.R.S32.HI R3, RZ, 0x5, R3 ;  /* 0x00000005ff037819 */ /* 0x000fe20000011403 */
[----:B------:R-:W-:Y:S01]  /*20a0*/  ULDC UR7, c[0x0][0x2e8] ;  /* 0x0000ba0000077ab9 */ /* 0x000fe20000000800 */
[----:B------:R-:W-:Y:S01]  /*20b0*/  IMAD.WIDE.U32 R8, R12, c[0x0][0x370], R8 ;  /* 0x0000dc000c087a25 */ /* 0x000fe200078e0008 */
[----:B------:R-:W-:-:S03]  /*20c0*/  ULDC.64 UR38, c[0x0][0x200] ;  /* 0x0000800000267ab9 */ /* 0x000fc60000000a00 */
[----:B------:R-:W-:Y:S01]  /*20d0*/  IMAD.IADD R19, R13, 0x1, -R19 ;  /* 0x000000010d137824 */ /* 0x000fe200078e0a13 */
[----:B------:R-:W-:Y:S01]  /*20e0*/  UMOV UR17, UR4 ;  /* 0x0000000400117c82 */ /* 0x000fe20008000000 */
[----:B------:R-:W-:Y:S01]  /*20f0*/  IADD3 R9, R9, UR6, RZ ;  /* 0x0000000609097c10 */ /* 0x000fe2000fffe0ff */
[----:B------:R-:W-:Y:S01]  /*2100*/  UIADD3 UR4, -UR9, UR18, UR37 ;  /* 0x0000001209047290 */ /* 0x000fe2000fffe125 */
[----:B------:R-:W-:Y:S01]  /*2110*/  IMAD R3, R3, UR58, R19 ;  /* 0x0000003a03037c24 */ /* 0x000fe2000f8e0213 */
[----:B------:R-:W-:Y:S02]  /*2120*/  UMOV UR16, UR5 ;  /* 0x0000000500107c82 */ /* 0x000fe40008000000 */
[----:B------:R-:W-:Y:S02]  /*2130*/  UIADD3 UR4, UR4, -UR7, URZ ;  /* 0x8000000704047290 */ /* 0x000fe4000fffe03f */
[----:B------:R-:W-:Y:S01]  /*2140*/  IADD3 R7, P1, R3, UR19, RZ ;  /* 0x0000001303077c10 */ /* 0x000fe2000ff3e0ff */
[----:B------:R-:W-:-:S02]  /*2150*/  UIADD3 UR7, UR47, -0x1, URZ ;  /* 0xffffffff2f077890 */ /* 0x000fc4000fffe03f */
[----:B------:R-:W-:Y:S01]  /*2160*/  USHF.R.S32.HI UR19, URZ, 0x1f, UR4 ;  /* 0x0000001f3f137899 */ /* 0x000fe20008011404 */
[----:B------:R-:W-:Y:S01]  /*2170*/  LEA.HI.X.SX32 R240, R3, UR15, 0x1, P1 ;  /* 0x0000000f03f07c11 */ /* 0x000fe200088f0eff */
[----:B------:R-:W-:Y:S01]  /*2180*/  IMAD.U32 R3, RZ, RZ, UR52 ;  /* 0x00000034ff037e24 */ /* 0x000fe2000f8e00ff */
[----:B------:R-:W-:Y:S01]  /*2190*/  LEA R241, P1, R7, c[0x0][0x350], 0x2 ;  /* 0x0000d40007f17a11 */ /* 0x000fe200078210ff */
[----:B------:R-:W-:Y:S02]  /*21a0*/  ULEA.HI UR19, UR19, UR4, URZ, 0x7 ;  /* 0x0000000413137291 */ /* 0x000fe4000f8f383f */
[----:B------:R-:W-:Y:S01]  /*21b0*/  IMAD.WIDE.U32 R8, R3, c[0x0][0x378], R8 ;  /* 0x0000de0003087a25 */ /* 0x000fe200078e0008 */
[----:B------:R-:W-:Y:S01]  /*21c0*/  LEA.HI.X R240, R7, c[0x0][0x354], R240, 0x2, P1 ;  /* 0x0000d50007f07a11 */ /* 0x000fe200008f14f0 */
[----:B------:R-:W-:Y:S02]  /*21d0*/  USHF.R.S32.HI UR19, URZ, 0x7, UR19 ;  /* 0x000000073f137899 */ /* 0x000fe40008011413 */
[----:B------:R-:W-:Y:S01]  /*21e0*/  IMAD.WIDE.U32 R10, R3, c[0x0][0x1a8], R10 ;  /* 0x00006a00030a7a25 */ /* 0x000fe200078e000a */
[----:B------:R-:W-:Y:S01]  /*21f0*/  IADD3 R9, R9, UR10, RZ ;  /* 0x0000000a09097c10 */ /* 0x000fe2000fffe0ff */
[----:B------:R-:W-:-:S02]  /*2200*/  UISETP.LT.AND UP1, UPT, URZ, UR19, UPT ;  /* 0x000000133f00728c */ /* 0x000fc4000bf21270 */
[----:B------:R-:W-:Y:S01]  /*2210*/  IMAD R3, R21, c[0x0][0x370], RZ ;  /* 0x0000dc0015037a24 */ /* 0x000fe200078e02ff */
[----:B------:R-:W-:Y:S01]  /*2220*/  IADD3 R11, R11, UR14, RZ ;  /* 0x0000000e0b0b7c10 */ /* 0x000fe2000fffe0ff */
[----:B------:R-:W-:Y:S01]  /*2230*/  USEL UR19, URZ, UR19, !UP1 ;  /* 0x000000133f137287 */ /* 0x000fe2000c800000 */
[----:B------:R-:W-:Y:S01]  /*2240*/  IMAD.WIDE.U32 R8, R0, c[0x0][0x370], R8 ;  /* 0x0000dc0000087a25 */ /* 0x000fe200078e0008 */
[----:B------:R-:W-:Y:S01]  /*2250*/  LEA R238, P3, R10, c[0x0][0x160], 0x1 ;  /* 0x000058000aee7a11 */ /* 0x000fe200078608ff */
[----:B------:R-:W-:Y:S02]  /*2260*/  UIMAD.WIDE UR14, UR8, UR42, UR38 ;  /* 0x0000002a080e72a5 */ /* 0x000fe4000f8e0226 */
[----:B------:R-:W-:Y:S01]  /*2270*/  UISETP.GT.AND UP1, UPT, UR47, UR19, UPT ;  /* 0x000000132f00728c */ /* 0x000fe2000bf24270 */
[----:B------:R-:W-:Y:S01]  /*2280*/  IMAD R3, R0, c[0x0][0x374], R3 ;  /* 0x0000dd0000037a24 */ /* 0x000fe200078e0203 */
[----:B------:R-:W-:Y:S02]  /*2290*/  LEA R236, P2, R8, c[0x0][0x330], 0x1 ;  /* 0x0000cc0008ec7a11 */ /* 0x000fe400078408ff */
[----:B------:R-:W-:Y:S01]  /*22a0*/  LEA.HI.X R239, R10, c[0x0][0x164], R11, 0x1, P3 ;  /* 0x000059000aef7a11 */ /* 0x000fe200018f0c0b */
[----:B------:R-:W-:Y:S01]  /*22b0*/  IMAD.IADD R3, R9, 0x1, R3 ;  /* 0x0000000109037824 */ /* 0x000fe200078e0203 */
[----:B------:R-:W-:-:S04]  /*22c0*/  PLOP3.LUT P1, PT, PT, PT, UP1, 0x80, 0x0 ;  /* 0x000000000000781c */ /* 0x000fc80003f2f018 */
[----:B------:R-:W-:-:S09]  /*22d0*/  LEA.HI.X R237, R8, c[0x0][0x334], R3, 0x1, P2 ;  /* 0x0000cd0008ed7a11 */ /* 0x000fd200010f0c03 */
[----:B------:R-:W-:Y:S05]  /*22e0*/  @P1 BRA `(.L_x_256) ;  /* 0x0000076000001947 */ /* 0x000fea0003800000 */
        /* <DEDUP_REMOVED lines=8> */
[----:B------:R-:W-:-:S04]  /*2370*/  UIMAD UR6, UR6, UR4, URZ ;  /* 0x00000004060672a4 */ /* 0x000fc8000f8e023f */
        /* <DEDUP_REMOVED lines=9> */
.L_x_257:
        /* <DEDUP_REMOVED lines=18> */
.L_x_258:
        /* <DEDUP_REMOVED lines=8> */
[----:B------:R-:W-:-:S02]  /*25b0*/  IADD3 R6, P0, R6, UR16, RZ ;  /* 0x0000001006067c10 */ /* 0x000fc4000ff1e0ff */
[----:B------:R-:W-:Y:S01]  /*25c0*/  MOV R3, UR6 ;  /* 0x0000000600037c02 */ /* 0x000fe20008000f00 */
[----:B------:R-:W-:Y:S01]  /*25d0*/  ULDC.64 UR6, c[0x0][0x3b8] ;  /* 0x0000ee0000067ab9 */ /* 0x000fe20000000a00 */
[----:B------:R-:W-:Y:S01]  /*25e0*/  ISETP.GE.AND P1, PT, R0, UR9, PT ;  /* 0x0000000900007c0c */ /* 0x000fe2000bf26270 */
[----:B------:R-:W-:Y:S01]  /*25f0*/  UIMAD UR6, UR8, UR6, URZ ;  /* 0x00000006080672a4 */ /* 0x000fe2000f8e023f */
[----:B------:R-:W-:Y:S01]  /*2600*/  IADD3.X R7, R7, UR17, R3, P0, !PT ;  /* 0x0000001107077c10 */ /* 0x000fe200087fe403 */
[----:B------:R-:W-:Y:S02]  /*2610*/  IMAD.U32 R3, RZ, RZ, UR52 ;  /* 0x00000034ff037e24 */ /* 0x000fe4000f8e00ff */
[----:B------:R-:W-:Y:S02]  /*2620*/  UIMAD UR6, UR52, UR7, UR6 ;  /* 0x00000007340672a4 */ /* 0x000fe4000f8e0206 */
        /* <DEDUP_REMOVED lines=12> */
.L_x_260:
[----:B------:R-:W-:Y:S05]  /*26f0*/  BSYNC B0 ;  /* 0x0000000000007941 */ /* 0x000fea0003800000 */
.L_x_259:
        /* <DEDUP_REMOVED lines=14> */
.L_x_262:
[----:B------:R-:W-:Y:S05]  /*27e0*/  BSYNC B0 ;  /* 0x0000000000007941 */ /* 0x000fea0003800000 */
.L_x_261:
        /* <DEDUP_REMOVED lines=25> */
.L_x_264:
[----:B------:R-:W-:Y:S05]  /*2980*/  BSYNC B0 ;  /* 0x0000000000007941 */ /* 0x000fea0003800000 */
.L_x_263:
        /* <DEDUP_REMOVED lines=12> */
.L_x_256:
[----:B------:R-:W2:Y:S01]  /*2a50*/  LDL R3, [R1+0xc] ;  /* 0x00000c0001037983 */ /* 0x000ea20000100800 */
[----:B------:R-:W-:-:S03]  /*2a60*/  ULDC.64 UR4, c[0x0][0x198] ;  /* 0x0000660000047ab9 */ /* 0x000fc60000000a00 */
[----:B------:R-:W3:Y:S01]  /*2a70*/  LDL R7, [R1+0x18] ;  /* 0x0000180001077983 */ /* 0x000ee20000100800 */
[----:B------:R-:W-:Y:S02]  /*2a80*/  UIMAD UR4, UR41, UR4, URZ ;  /* 0x00000004290472a4 */ /* 0x000fe4000f8e023f */
[----:B------:R-:W-:Y:S02]  /*2a90*/  ULDC.64 UR38, c[0x0][0x1a0] ;  /* 0x0000680000267ab9 */ /* 0x000fe40000000a00 */
[----:B------:R-:W-:Y:S02]  /*2aa0*/  UIMAD UR4, UR37, UR5, UR4 ;  /* 0x00000005250472a4 */ /* 0x000fe4000f8e0204 */
[----:B------:R-:W-:-:S04]  /*2ab0*/  UIMAD UR38, UR41, UR38, URZ ;  /* 0x00000026292672a4 */ /* 0x000fc8000f8e023f */
[----:B------:R-:W-:Y:S01]  /*2ac0*/  UIMAD UR39, UR37, UR39, UR38 ;  /* 0x00000027252772a4 */ /* 0x000fe2000f8e0226 */
[----:B------:R-:W-:-:S05]  /*2ad0*/  MOV R16, 0x80 ;  /* 0x0000008000107802 */ /* 0x000fca0000000f00 */
[C---:B------:R-:W-:Y:S02]  /*2ae0*/  IMAD R18, R16.reuse, c[0x0][0x374], RZ ;  /* 0x0000dd0010127a24 */ /* 0x040fe400078e02ff */
[C---:B------:R-:W-:Y:S02]  /*2af0*/  IMAD R11, R16.reuse, c[0x0][0x194], RZ ;  /* 0x00006500100b7a24 */ /* 0x040fe400078e02ff */
[----:B------:R-:W-:-:S04]  /*2b00*/  IMAD.WIDE.U32 R14, R16, c[0x0][0x370], RZ ;  /* 0x0000dc00100e7a25 */ /* 0x000fc800078e00ff */
[----:B------:R-:W-:Y:S01]  /*2b10*/  IMAD.WIDE.U32 R16, R16, c[0x0][0x190], RZ ;  /* 0x0000640010107a25 */ /* 0x000fe200078e00ff */
[----:B------:R-:W-:Y:S02]  /*2b20*/  MOV R246, 0x7f800000 ;  /* 0x7f80000000f67802 */ /* 0x000fe40000000f00 */
[----:B------:R-:W-:Y:S01]  /*2b30*/  MOV R244, 0x7f800000 ;  /* 0x7f80000000f47802 */ /* 0x000fe20000000f00 */
[----:B------:R-:W-:Y:S02]  /*2b40*/  IMAD.MOV.U32 R247, RZ, RZ, 0x7f800000 ;  /* 0x7f800000fff77424 */ /* 0x000fe400078e00ff */
[----:B------:R-:W-:Y:S01]  /*2b50*/  IMAD.MOV.U32 R245, RZ, RZ, 0x7f800000 ;  /* 0x7f800000fff57424 */ /* 0x000fe200078e00ff */
[----:B--2---:R1:W2:Y:S02]  /*2b60*/  R2UR UR6, R3 ;  /* 0x00000000030673c2 */ /* 0x0042a400000e0000 */
[----:B-1----:R-:W-:-:S04]  /*2b70*/  IMAD.U32 R3, RZ, RZ, UR37 ;  /* 0x00000025ff037e24 */ /* 0x002fc8000f8e00ff */
[----:B------:R-:W-:-:S04]  /*2b80*/  IMAD.WIDE.U32 R8, R3, c[0x0][0x1a0], R4 ;  /* 0x0000680003087a25 */ /* 0x000fc800078e0004 */
[----:B------:R-:W-:-:S04]  /*2b90*/  IMAD.WIDE.U32 R4, R3, c[0x0][0x198], R4 ;  /* 0x0000660003047a25 */ /* 0x000fc800078e0004 */
[----:B------:R-:W-:Y:S01]  /*2ba0*/  IMAD.U32 R3, RZ, RZ, UR4 ;  /* 0x00000004ff037e24 */ /* 0x000fe2000f8e00ff */
[----:B------:R-:W-:-:S04]  /*2bb0*/  ULEA.HI UR4, UR7, UR7, URZ, 0x1 ;  /* 0x0000000707047291 */ /* 0x000fc8000f8f083f */
[----:B------:R-:W-:Y:S01]  /*2bc0*/  ULOP3.LUT UR4, UR4, 0xfffffffe, URZ, 0xc0, !UPT ;  /* 0xfffffffe04047892 */ /* 0x000fe2000f8ec03f */
[----:B------:R-:W-:-:S03]  /*2bd0*/  IADD3 R12, P0, R4, UR46, RZ ;  /* 0x0000002e040c7c10 */ /* 0x000fc6000ff1e0ff */
[----:B------:R-:W-:Y:S01]  /*2be0*/  UIADD3 UR4, UR7, -UR4, URZ ;  /* 0x8000000407047290 */ /* 0x000fe2000fffe03f */
[----:B------:R-:W-:-:S03]  /*2bf0*/  IADD3.X R13, R5, UR49, R3, P0, !PT ;  /* 0x00000031050d7c10 */ /* 0x000fc600087fe403 */
[----:B------:R-:W-:Y:S02]  /*2c00*/  UISETP.NE.AND UP0, UPT, UR4, 0x1, UPT ;  /* 0x000000010400788c */ /* 0x000fe4000bf05270 */
[----:B------:R-:W-:Y:S01]  /*2c10*/  UIMAD UR4, UR11, -0x80, UR9 ;  /* 0xffffff800b0478a4 */ /* 0x000fe2000f8e0209 */
[----:B------:R-:W-:Y:S01]  /*2c20*/  IADD3 R3, R0, 0x40, RZ ;  /* 0x0000004000037810 */ /* 0x000fe20007ffe0ff */
[----:B---3--:R1:W3:Y:S01]  /*2c30*/  R2UR UR8, R7 ;  /* 0x00000000070873c2 */ /* 0x0082e200000e0000 */
[----:B------:R-:W-:-:S03]  /*2c40*/  IADD3 R8, P1, R8, UR43, RZ ;  /* 0x0000002b08087c10 */ /* 0x000fc6000ff3e0ff */
[----:B------:R-:W-:Y:S02]  /*2c50*/  ISETP.GE.AND P4, PT, R0, UR4, PT ;  /* 0x0000000400007c0c */ /* 0x000fe4000bf86270 */
[----:B------:R-:W-:Y:S01]  /*2c60*/  ISETP.GE.AND P3, PT, R3, UR4, PT ;  /* 0x0000000403007c0c */ /* 0x000fe2000bf66270 */
[----:B------:R-:W-:-:S06]  /*2c70*/  UIMAD UR4, UR7, -0x80, UR18 ;  /* 0xffffff80070478a4 */ /* 0x000fcc000f8e0212 */
[----:B------:R-:W-:Y:S01]  /*2c80*/  ISETP.GE.AND P2, PT, R3, UR4, PT ;  /* 0x0000000403007c0c */ /* 0x000fe2000bf46270 */
[----:B------:R-:W-:Y:S02]  /*2c90*/  IMAD R3, R20, c[0x0][0x1b8], RZ ;  /* 0x00006e0014037a24 */ /* 0x000fe400078e02ff */
[----:B-1----:R-:W-:-:S05]  /*2ca0*/  IMAD.U32 R7, RZ, RZ, UR39 ;  /* 0x00000027ff077e24 */ /* 0x002fca000f8e00ff */
[----:B------:R-:W-:Y:S01]  /*2cb0*/  IADD3.X R9, R9, UR44, R7, P1, !PT ;  /* 0x0000002c09097c10 */ /* 0x000fe20008ffe407 */
[----:B------:R-:W-:Y:S01]  /*2cc0*/  IMAD R10, R6, c[0x0][0x1bc], R3 ;  /* 0x00006f00060a7a24 */ /* 0x000fe200078e0203 */
[----:B------:R-:W-:Y:S01]  /*2cd0*/  @!P3 IADD3 R3, P0, R0, 0x40, RZ ;  /* 0x000000400003b810 */ /* 0x000fe20007f1e0ff */
[----:B------:R-:W-:Y:S02]  /*2ce0*/  @!P4 IMAD R7, R21, c[0x0][0x1a0], RZ ;  /* 0x000068001507ca24 */ /* 0x000fe400078e02ff */
[----:B------:R-:W-:-:S04]  /*2cf0*/  IMAD.WIDE.U32 R4, R6, c[0x0][0x1b8], R8 ;  /* 0x00006e0006047a25 */ /* 0x000fc800078e0008 */
[----:B------:R-:W-:Y:S02]  /*2d00*/  IMAD.IADD R5, R5, 0x1, R10 ;  /* 0x0000000105057824 */ /* 0x000fe400078e020a */
[C---:B------:R-:W-:Y:S02]  /*2d10*/  @!P4 IMAD R10, R0.reuse, c[0x0][0x1a4], R7 ;  /* 0x00006900000aca24 */ /* 0x040fe400078e0207 */
[----:B------:R-:W-:Y:S01]  /*2d20*/  @!P3 IMAD.X R7, RZ, RZ, R21, P0 ;  /* 0x000000ffff07b224 */ /* 0x000fe200000e0615 */
[----:B------:R-:W-:Y:S01]  /*2d30*/  PLOP3.LUT P0, PT, PT, PT, UP6, 0x80, 0x0 ;  /* 0x000000000000781c */ /* 0x000fe20003f0f068 */
[----:B------:R-:W-:Y:S01]  /*2d40*/  @!P4 IMAD.WIDE.U32 R8, R0, c[0x0][0x1a0], R4 ;  /* 0x000068000008ca25 */ /* 0x000fe200078e0004 */
[----:B------:R-:W-:Y:S02]  /*2d50*/  @!P2 IADD3 R16, P1, R238, R16, RZ ;  /* 0x00000010ee10a210 */ /* 0x000fe40007f3e0ff */
[----:B------:R-:W-:Y:S01]  /*2d60*/  @!P2 IADD3 R14, P5, R236, R14, RZ ;  /* 0x0000000eec0ea210 */ /* 0x000fe20007fbe0ff */
[----:B------:R-:W-:Y:S01]  /*2d70*/  @!P3 IMAD R7, R7, c[0x0][0x1a0], RZ ;  /* 0x000068000707ba24 */ /* 0x000fe200078e02ff */
[----:B------:R-:W-:Y:S01]  /*2d80*/  @!P2 IADD3.X R17, R239, R17, R11, P1, !PT ;  /* 0x00000011ef11a210 */ /* 0x000fe20000ffe40b */
[----:B------:R-:W-:Y:S01]  /*2d90*/  @!P4 IMAD.IADD R9, R9, 0x1, R10 ;  /* 0x000000010909c824 */ /* 0x000fe200078e020a */
[----:B------:R-:W-:-:S05]  /*2da0*/  @!P2 IADD3.X R15, R237, R15, R18, P5, !PT ;  /* 0x0000000fed0fa210 */ /* 0x000fca0002ffe412 */
[----:B------:R-:W-:Y:S01]  /*2db0*/  @P0 BAR.SYNC.DEFER_BLOCKING 0x0 ;  /* 0x0000000000000b1d */ /* 0x000fe20000010000 */
[----:B------:R-:W-:Y:S01]  /*2dc0*/  IADD3 R11, R243, 0x8, RZ ;  /* 0x00000008f30b7810 */ /* 0x000fe20007ffe0ff */
[C---:B------:R-:W-:Y:S01]  /*2dd0*/  @!P3 IMAD R18, R3.reuse, c[0x0][0x1a4], R7 ;  /* 0x000069000312ba24 */ /* 0x040fe200078e0207 */
[C---:B------:R-:W-:Y:S01]  /*2de0*/  @!P4 LEA R10, P1, R8.reuse, c[0x0][0x170], 0x1 ;  /* 0x00005c00080aca11 */ /* 0x040fe200078208ff */
[----:B------:R-:W-:Y:S01]  /*2df0*/  @!P3 IMAD.WIDE.U32 R4, R3, c[0x0][0x1a0], R4 ;  /* 0x000068000304ba25 */ /* 0x000fe200078e0004 */
[----:B------:R-:W-:Y:S02]  /*2e00*/  ISETP.GE.AND P6, PT, R11, UR4, PT ;  /* 0x000000040b007c0c */ /* 0x000fe4000bfc6270 */
[----:B------:R-:W-:Y:S01]  /*2e10*/  @!P4 LEA.HI.X R11, R8, c[0x0][0x174], R9, 0x1, P1 ;  /* 0x00005d00080bca11 */ /* 0x000fe200008f0c09 */
[----:B------:R-:W-:Y:S01]  /*2e20*/  @!P3 IMAD.IADD R5, R5, 0x1, R18 ;  /* 0x000000010505b824 */ /* 0x000fe200078e0212 */
[----:B------:R-:W-:Y:S01]  /*2e30*/  @!P3 LEA R8, P1, R4, c[0x0][0x170], 0x1 ;  /* 0x00005c000408ba11 */ /* 0x000fe200078208ff */
[----:B------:R-:W-:Y:S01]  /*2e40*/  IMAD R7, R20, c[0x0][0x1b0], RZ ;  /* 0x00006c0014077a24 */ /* 0x000fe200078e02ff */
[----:B------:R-:W-:-:S02]  /*2e50*/  PLOP3.LUT P0, PT, PT, PT, UP0, 0x80, 0x0 ;  /* 0x000000000000781c */ /* 0x000fc40003f0f008 */
[----:B------:R-:W-:Y:S02]  /*2e60*/  @!P3 LEA.HI.X R9, R4, c[0x0][0x174], R5, 0x1, P1 ;  /* 0x00005d000409ba11 */ /* 0x000fe400008f0c05 */
[----:B------:R-:W-:Y:S02]  /*2e70*/  IADD3 R4, R252, 0x1000, RZ ;  /* 0x00001000fc047810 */ /* 0x000fe40007ffe0ff */
[----:B------:R-:W-:Y:S01]  /*2e80*/  ISETP.GE.AND P1, PT, R0, UR4, PT ;  /* 0x0000000400007c0c */ /* 0x000fe2000bf26270 */
[----:B------:R-:W-:Y:S01]  /*2e90*/  IMAD R18, R6, c[0x0][0x1b4], R7 ;  /* 0x00006d0006127a24 */ /* 0x000fe200078e0207 */
[----:B------:R-:W-:Y:S01]  /*2ea0*/  SHF.L.U32 R3, R252, 0x1, RZ ;  /* 0x00000001fc037819 */ /* 0x000fe200000006ff */
[----:B------:R-:W-:Y:S01]  /*2eb0*/  IMAD.WIDE.U32 R6, R6, c[0x0][0x1b0], R12 ;  /* 0x00006c0006067a25 */ /* 0x000fe200078e000c */
[----:B------:R-:W-:-:S03]  /*2ec0*/  SEL R4, R4, R252, !P0 ;  /* 0x000000fc04047207 */ /* 0x000fc60004000000 */
[----:B------:R-:W-:Y:S02]  /*2ed0*/  @P4 STS [R3+0x8000], RZ ;  /* 0x008000ff03004388 */ /* 0x000fe40000000800 */
[----:B------:R-:W-:Y:S01]  /*2ee0*/  IMAD.SHL.U32 R242, R4, 0x2, RZ ;  /* 0x0000000204f27824 */ /* 0x000fe200078e00ff */
[----:B------:R-:W-:Y:S01]  /*2ef0*/  @!P4 MOV R4, R6 ;  /* 0x000000060004c202 */ /* 0x000fe20000000f00 */
[----:B------:R-:W-:Y:S01]  /*2f00*/  @P4 STS [R3+0x8004], RZ ;  /* 0x008004ff03004388 */ /* 0x000fe20000000800 */
[----:B------:R-:W-:-:S03]  /*2f10*/  IMAD.IADD R5, R7, 0x1, R18 ;  /* 0x0000000107057824 */ /* 0x000fc600078e0212 */
[----:B------:R-:W-:Y:S04]  /*2f20*/  @P4 STS.64 [R3+0x8008], RZ ;  /* 0x008008ff03004388 */ /* 0x000fe80000000a00 */
[----:B------:R-:W-:Y:S01]  /*2f30*/  @!PT LDS RZ, [RZ] ;  /* 0x00000000fffff984 */ /* 0x000fe20000000800 */
[----:B------:R-:W-:Y:S01]  /*2f40*/  @!PT LDS RZ, [RZ] ;  /* 0x00000000fffff984 */ /* 0x000fe20000000800 */
[----:B------:R-:W-:Y:S01]  /*2f50*/  @!PT LDS RZ, [RZ] ;  /* 0x00000000fffff984 */ /* 0x000fe20000000800 */
[----:B------:R1:W-:Y:S04]  /*2f60*/  @!P4 LDGSTS.E.BYPASS.LTC128B.128 [R3+0x8000], [R10.64] ;  /* 0x080000000a03cfae */ /* 0x0003e8000b901d4c */
[----:B------:R-:W-:Y:S04]  /*2f70*/  @P3 STS.128 [R3+0x9000], RZ ;  /* 0x009000ff03003388 */ /* 0x000fe80000000c00 */
[----:B------:R-:W-:Y:S01]  /*2f80*/  @!PT LDS RZ, [RZ] ;  /* 0x00000000fffff984 */ /* 0x000fe20000000800 */
[----:B------:R-:W-:Y:S01]  /*2f90*/  @!PT LDS RZ, [RZ] ;  /* 0x00000000fffff984 */ /* 0x000fe20000000800 */
[----:B------:R-:W-:Y:S01]  /*2fa0*/  @!PT LDS RZ, [RZ] ;  /* 0x00000000fffff984 */ /* 0x000fe20000000800 */
[----:B------:R4:W-:Y:S04]  /*2fb0*/  @!P3 LDGSTS.E.BYPASS.LTC128B.128 [R3+0x9000], [R8.64] ;  /* 0x090000000803bfae */ /* 0x0009e8000b901d4c */
[----:B------:R-:W0:Y:S04]  /*2fc0*/  LDGDEPBAR ;  /* 0x00000000000079af */ /* 0x000e280000000000 */
[----:B------:R-:W-:Y:S04]  /*2fd0*/  @P1 STS [R3+0x4000], RZ ;  /* 0x004000ff03001388 */ /* 0x000fe80000000800 */
[----:B------:R-:W-:Y:S01]  /*2fe0*/  @P1 STS [R3+0x4004], RZ ;  /* 0x004004ff03001388 */ /* 0x000fe20000000800 */
[----:B-1----:R-:W-:-:S03]  /*2ff0*/  @!P4 IMAD R10, R21, c[0x0][0x198], RZ ;  /* 0x00006600150aca24 */ /* 0x002fc600078e02ff */
[----:B------:R-:W-:Y:S01]  /*3000*/  @P1 STS.64 [R3+0x4008], RZ ;  /* 0x004008ff03001388 */ /* 0x000fe20000000a00 */
[----:B------:R-:W-:-:S03]  /*3010*/  @!P4 IMAD R7, R0, c[0x0][0x19c], R10 ;  /* 0x000067000007ca24 */ /* 0x000fc600078e020a */
[----:B------:R-:W-:Y:S01]  /*3020*/  @!PT LDS RZ, [RZ] ;  /* 0x00000000fffff984 */ /* 0x000fe20000000800 */
[----:B------:R-:W-:Y:S01]  /*3030*/  @!PT LDS RZ, [RZ] ;  /* 0x00000000fffff984 */ /* 0x000fe20000000800 */
[----:B------:R-:W-:Y:S01]  /*3040*/  @!PT LDS RZ, [RZ] ;  /* 0x00000000fffff984 */ /* 0x000fe20000000800 */
[----:B------:R1:W-:Y:S01]  /*3050*/  @!P1 LDGSTS.E.BYPASS.LTC128B.128 [R3+0x4000], [R236.64] ;  /* 0x04000000ec039fae */ /* 0x0003e2000b901d4c */
[----:B----4-:R-:W-:-:S03]  /*3060*/  @!P4 IMAD.WIDE.U32 R8, R0, c[0x0][0x198], R4 ;  /* 0x000066000008ca25 */ /* 0x010fc600078e0004 */
[----:B------:R-:W-:Y:S01]  /*3070*/  @P2 STS.128 [R3+0x5000], RZ ;  /* 0x005000ff03002388 */ /* 0x000fe20000000c00 */
[----:B------:R-:W-:Y:S01]  /*3080*/  IADD3 R4, R243, 0x40, RZ ;  /* 0x00000040f3047810 */ /* 0x000fe20007ffe0ff */
[----:B------:R-:W-:Y:S02]  /*3090*/  @!P4 IMAD.IADD R7, R9, 0x1, R7 ;  /* 0x000000010907c824 */ /* 0x000fe400078e0207 */
[----:B------:R-:W-:Y:S01]  /*30a0*/  @!PT LDS RZ, [RZ] ;  /* 0x00000000fffff984 */ /* 0x000fe20000000800 */
[----:B------:R-:W-:Y:S01]  /*30b0*/  @!PT LDS RZ, [RZ] ;  /* 0x00000000fffff984 */ /* 0x000fe20000000800 */
[----:B------:R-:W-:Y:S01]  /*30c0*/  @!PT LDS RZ, [RZ] ;  /* 0x00000000fffff984 */ /* 0x000fe20000000800 */
[----:B------:R1:W-:Y:S01]  /*30d0*/  @!P2 LDGSTS.E.BYPASS.LTC128B.128 [R3+0x5000], [R14.64] ;  /* 0x050000000e03afae */ /* 0x0003e2000b901d4c */
[----:B------:R-:W-:-:S03]  /*30e0*/  @!P4 LEA R10, P5, R8, c[0x0][0x168], 0x1 ;  /* 0x00005a00080aca11 */ /* 0x000fc600078a08ff */
        /* <DEDUP_REMOVED lines=9> */
[----:B------:R-:W-:Y:S02]  /*3180*/  @!P4 LEA.HI.X R11, R8, c[0x0][0x16c], R7, 0x1, P5 ;  /* 0x00005b00080bca11 */ /* 0x000fe400028f0c07 */
[----:B------:R-:W-:Y:S01]  /*3190*/  ISETP.GE.AND P5, PT, R4, UR4, PT ;  /* 0x0000000404007c0c */ /* 0x000fe2000bfa6270 */
[----:B------:R-:W-:-:S04]  /*31a0*/  @!P3 IMAD.X R4, RZ, RZ, R21, P1 ;  /* 0x000000ffff04b224 */ /* 0x000fc800008e0615 */
[----:B------:R-:W-:Y:S01]  /*31b0*/  @!P3 IMAD R7, R4, c[0x0][0x198], RZ ;  /* 0x000066000407ba24 */ /* 0x000fe200078e02ff */
[----:B------:R-:W-:Y:S01]  /*31c0*/  @!P3 MOV R4, R6 ;  /* 0x000000060004b202 */ /* 0x000fe20000000f00 */
[----:B------:R-:W-:Y:S02]  /*31d0*/  @P2 STS [R242+0x1000], RZ ;  /* 0x001000fff2002388 */ /* 0x000fe40000000800 */
[C---:B------:R-:W-:Y:S02]  /*31e0*/  @!P3 IMAD R6, R0.reuse, c[0x0][0x19c], R7 ;  /* 0x000067000006ba24 */ /* 0x040fe400078e0207 */
[----:B------:R-:W-:Y:S01]  /*31f0*/  @!P3 IMAD.WIDE.U32 R4, R0, c[0x0][0x198], R4 ;  /* 0x000066000004ba25 */ /* 0x000fe200078e0004 */
[----:B------:R-:W-:Y:S04]  /*3200*/  @P2 STS [R242+0x1004], RZ ;  /* 0x001004fff2002388 */ /* 0x000fe80000000800 */
[----:B------:R-:W-:Y:S01]  /*3210*/  @P2 STS [R242+0x1008], RZ ;  /* 0x001008fff2002388 */ /* 0x000fe20000000800 */
[----:B------:R-:W-:-:S03]  /*3220*/  @!P3 IMAD.IADD R0, R5, 0x1, R6 ;  /* 0x000000010500b824 */ /* 0x000fc600078e0206 */
[----:B------:R-:W-:Y:S04]  /*3230*/  @P2 STS [R242+0x100c], RZ ;  /* 0x00100cfff2002388 */ /* 0x000fe80000000800 */
[----:B------:R-:W-:Y:S01]  /*3240*/  @!PT LDS RZ, [RZ] ;  /* 0x00000000fffff984 */ /* 0x000fe20000000800 */
[----:B------:R-:W-:Y:S01]  /*3250*/  @!PT LDS RZ, [RZ] ;  /* 0x00000000fffff984 */ /* 0x000fe20000000800 */
[----:B------:R-:W-:Y:S01]  /*3260*/  @!PT LDS RZ, [RZ] ;  /* 0x00000000fffff984 */ /* 0x000fe20000000800 */
[----:B------:R4:W-:Y:S04]  /*3270*/  @!P2 LDGSTS.E.BYPASS.LTC128B.128 [R242+0x1000], [R16.64] ;  /* 0x0100000010f2afae */ /* 0x0009e8000b901d4c */
[----:B------:R-:W-:Y:S04]  /*3280*/  @P4 STS [R3+0x6000], RZ ;  /* 0x006000ff03004388 */ /* 0x000fe80000000800 */
[----:B------:R-:W-:Y:S04]  /*3290*/  @P4 STS [R3+0x6004], RZ ;  /* 0x006004ff03004388 */ /* 0x000fe80000000800 */
[----:B------:R-:W-:Y:S04]  /*32a0*/  @P4 STS.64 [R3+0x6008], RZ ;  /* 0x006008ff03004388 */ /* 0x000fe80000000a00 */
[----:B------:R-:W-:Y:S01]  /*32b0*/  @!PT LDS RZ, [RZ] ;  /* 0x00000000fffff984 */ /* 0x000fe20000000800 */
[----:B------:R-:W-:Y:S01]  /*32c0*/  @!PT LDS RZ, [RZ] ;  /* 0x00000000fffff984 */ /* 0x000fe20000000800 */
[----:B------:R-:W-:Y:S01]  /*32d0*/  @!PT LDS RZ, [RZ] ;  /* 0x00000000fffff984 */ /* 0x000fe20000000800 */
[----:B------:R1:W-:Y:S01]  /*32e0*/  @!P4 LDGSTS.E.BYPASS.LTC128B.128 [R3+0x6000], [R10.64] ;  /* 0x060000000a03cfae */ /* 0x0003e2000b901d4c */
[----:B------:R-:W-:-:S04]  /*32f0*/  @!P3 LEA R6, P4, R4, c[0x0][0x168], 0x1 ;  /* 0x00005a000406ba11 */ /* 0x000fc800078808ff */
[----:B------:R-:W-:Y:S01]  /*3300*/  @!P3 LEA.HI.X R7, R4, c[0x0][0x16c], R0, 0x1, P4 ;  /* 0x00005b000407ba11 */ /* 0x000fe200020f0c00 */
[----:B------:R1:W-:Y:S01]  /*3310*/  @P3 STS.128 [R3+0x7000], RZ ;  /* 0x007000ff03003388 */ /* 0x0003e20000000c00 */
[----:B------:R-:W-:-:S03]  /*3320*/  IADD3 R8, R243, 0x48, RZ ;  /* 0x00000048f3087810 */ /* 0x000fc60007ffe0ff */
[----:B------:R-:W-:Y:S01]  /*3330*/  @!PT LDS RZ, [RZ] ;  /* 0x00000000fffff984 */ /* 0x000fe20000000800 */
[----:B------:R-:W-:Y:S01]  /*3340*/  @!PT LDS RZ, [RZ] ;  /* 0x00000000fffff984 */ /* 0x000fe20000000800 */
[----:B------:R-:W-:Y:S01]  /*3350*/  @!PT LDS RZ, [RZ] ;  /* 0x00000000fffff984 */ /* 0x000fe20000000800 */
[----:B------:R1:W-:Y:S04]  /*3360*/  @!P3 LDGSTS.E.BYPASS.LTC128B.128 [R3+0x7000], [R6.64] ;  /* 0x070000000603bfae */ /* 0x0003e8000b901d4c */
[----:B------:R-:W0:Y:S01]  /*3370*/  LDGDEPBAR ;  /* 0x00000000000079af */ /* 0x000e220000000000 */
[----:B------:R-:W-:Y:S02]  /*3380*/  ISETP.GE.AND P1, PT, R8, UR4, PT ;  /* 0x0000000408007c0c */ /* 0x000fe4000bf26270 */
[----:B------:R-:W-:Y:S01]  /*3390*/  ISETP.GE.AND P2, PT, R243, UR4, PT ;  /* 0x00000004f3007c0c */ /* 0x000fe2000bf46270 */
[----:B------:R-:W-:-:S04]  /*33a0*/  IMAD.MOV.U32 R4, RZ, RZ, 0x4 ;  /* 0x00000004ff047424 */ /* 0x000fc800078e00ff */
[----:B------:R-:W-:-:S05]  /*33b0*/  IMAD.WIDE R4, R243, R4, UR14 ;  /* 0x0000000ef3047e25 */ /* 0x000fca000f8e0204 */
[----:B------:R2:W5:Y:S04]  /*33c0*/  @!P6 LDG.E R247, [R4.64+0x20] ;  /* 0x0000200c04f7e981 */ /* 0x000568000c1e1900 */
[----:B------:R2:W5:Y:S04]  /*33d0*/  @!P2 LDG.E R246, [R4.64] ;  /* 0x0000000c04f6a981 */ /* 0x000568000c1e1900 */
[----:B------:R2:W5:Y:S01]  /*33e0*/  @!P5 LDG.E R244, [R4.64+0x100] ;  /* 0x0001000c04f4d981 */ /* 0x000562000c1e1900 */
[----:B-1----:R-:W-:Y:S01]  /*33f0*/  IMAD.MOV.U32 R6, RZ, RZ, 0x4 ;  /* 0x00000004ff067424 */ /* 0x002fe200078e00ff */
[----:B------:R-:W-:-:S04]  /*3400*/  DEPBAR.LE SB0, 0x1 ;  /* 0x000080400000791a */ /* 0x000fc80000000000 */
[----:B------:R-:W-:-:S05]  /*3410*/  @!P1 IMAD.WIDE R6, R8, R6, UR14 ;  /* 0x0000000e08069e25 */ /* 0x000fca000f8e0206 */
[----:B------:R1:W5:Y:S04]  /*3420*/  @!P1 LDG.E R245, [R6.64] ;  /* 0x0000000c06f59981 */ /* 0x000368000c1e1900 */
[----:B------:R-:W-:Y:S01]  /*3430*/  BAR.SYNC.DEFER_BLOCKING 0x0 ;  /* 0x0000000000007b1d */ /* 0x000fe20000010000 */
[----:B-1----:R-:W-:Y:S01]  /*3440*/  IMAD.MOV.U32 R6, RZ, RZ, c[0x0][0x308] ;  /* 0x0000c200ff067624 */ /* 0x002fe200078e00ff */
[----:B------:R-:W-:-:S04]  /*3450*/  MOV R7, c[0x0][0x30c] ;  /* 0x0000c30000077a02 */ /* 0x000fc80000000f00 */
[----:B------:R4:W1:Y:S04]  /*3460*/  LDSM.16.M88.4 R112, [R145+0x8000] ;  /* 0x008000009170783b */ /* 0x0008680000000200 */
[----:B--2---:R2:W3:Y:S04]  /*3470*/  LDG.E.64 R4, [R6.64+0x8] ;  /* 0x0000080c06047981 */ /* 0x0044e8000c1e1b00 */
[----:B------:R4:W1:Y:S04]  /*3480*/  LDSM.16.M88.4 R116, [R145+0x8400] ;  /* 0x008400009174783b */ /* 0x0008680000000200 */
[----:B------:R4:W1:Y:S04]  /*3490*/  LDSM.16.M88.4 R120, [R145+0x8800] ;  /* 0x008800009178783b */ /* 0x0008680000000200 */
[----:B------:R4:W1:Y:S04]  /*34a0*/  LDSM.16.M88.4 R124, [R145+0x8c00] ;  /* 0x008c0000917c783b */ /* 0x0008680000000200 */
[----:B------:R4:W1:Y:S04]  /*34b0*/  LDSM.16.M88.4 R128, [R146+0x8000] ;  /* 0x008000009280783b */ /* 0x0008680000000200 */
[----:B------:R4:W1:Y:S04]  /*34c0*/  LDSM.16.M88.4 R132, [R146+0x8400] ;  /* 0x008400009284783b */ /* 0x0008680000000200 */
[----:B------:R4:W1:Y:S04]  /*34d0*/  LDSM.16.M88.4 R136, [R146+0x8800] ;  /* 0x008800009288783b */ /* 0x0008680000000200 */
[----:B--2---:R-:W2:Y:S04]  /*34e0*/  LDG.E.64 R6, [R6.64] ;  /* 0x0000000c06067981 */ /* 0x004ea8000c1e1b00 */
[----:B------:R4:W1:Y:S01]  /*34f0*/  LDSM.16.M88.4 R140, [R146+0x8c00] ;  /* 0x008c0000928c783b */ /* 0x0008620000000200 */
[----:B------:R-:W-:-:S02]  /*3500*/  SHF.R.S32.HI R0, RZ, 0x1f, R19 ;  /* 0x0000001fff007819 */ /* 0x000fc40000011413 */
[C---:B------:R-:W-:Y:S02]  /*3510*/  IADD3 R3, R158.reuse, 0x1000, RZ ;  /* 0x000010009e037810 */ /* 0x040fe40007ffe0ff */
[----:B------:R-:W-:Y:S02]  /*3520*/  SHF.L.U32 R150, R158, 0x1, RZ ;  /* 0x000000019e967819 */ /* 0x000fe400000006ff */
[----:B------:R-:W-:Y:S01]  /*3530*/  SEL R3, R3, R158, !P0 ;  /* 0x0000009e03037207 */ /* 0x000fe20004000000 */
[----:B------:R-:W-:Y:S01]  /*3540*/  CS2R R94, SRZ ;  /* 0x00000000005e7805 */ /* 0x000fe2000001ff00 */
[----:B------:R-:W-:Y:S01]  /*3550*/  CS2R R92, SRZ ;  /* 0x00000000005c7805 */ /* 0x000fe2000001ff00 */
[----:B------:R-:W-:Y:S01]  /*3560*/  CS2R R98, SRZ ;  /* 0x0000000000627805 */ /* 0x000fe2000001ff00 */
[----:B------:R-:W-:Y:S01]  /*3570*/  CS2R R96, SRZ ;  /* 0x0000000000607805 */ /* 0x000fe2000001ff00 */
        /* <DEDUP_REMOVED lines=14> */
[----:B---3--:R-:W-:-:S04]  /*3660*/  IADD3 R248, P2, P1, R4, UR8, R19 ;  /* 0x0000000804f87c10 */ /* 0x008fc8000f95e013 */
[----:B------:R-:W-:Y:S02]  /*3670*/  IADD3.X R251, R5, UR6, R0, P2, P1 ;  /* 0x0000000605fb7c10 */ /* 0x000fe400097e2400 */
[----:B------:R-:W-:-:S04]  /*3680*/  IADD3 R0, R152, 0x1000, RZ ;  /* 0x0000100098007810 */ /* 0x000fc80007ffe0ff */
[----:B------:R-:W-:Y:S01]  /*3690*/  SEL R0, R0, R152, !P0 ;  /* 0x0000009800007207 */ /* 0x000fe20004000000 */
[----:B--2---:R4:W2:Y:S08]  /*36a0*/  R2UR UR8, R7 ;  /* 0x00000000070873c2 */ /* 0x0048b000000e0000 */
[----:B------:R4:W3:Y:S01]  /*36b0*/  R2UR UR10, R6 ;  /* 0x00000000060a73c2 */ /* 0x0008e200000e0000 */
[----:B------:R-:W-:-:S02]  /*36c0*/  IMAD.SHL.U32 R3, R0, 0x2, RZ ;  /* 0x0000000200037824 */ /* 0x000fc400078e00ff */
[----:B-1----:R-:W-:-:S05]  /*36d0*/  IMAD.WIDE.U32 R248, R248, -0x2daee0ad, RZ ;  /* 0xd2511f53f8f87825 */ /* 0x002fca00078e00ff */
.L_x_268:
[----:B-----5:R-:W-:Y:S01]  /*36e0*/  FSETP.NEU.FTZ.AND P0, PT, R246, -INF , PT ;  /* 0xff800000f600780b */ /* 0x020fe20003f1d000 */
[----:B----4-:R-:W4:Y:S01]  /*36f0*/  LDL R4, [R1] ;  /* 0x0000000001047983 */ /* 0x010f220000100800 */
[----:B------:R-:W-:Y:S01]  /*3700*/  IMAD.U32 R0, RZ, RZ, UR11 ;  /* 0x0000000bff007e24 */ /* 0x000fe2000f8e00ff */
[----:B--2---:R-:W-:Y:S01]  /*3710*/  UIADD3 UR4, UR8, -0x4498517b, URZ ;  /* 0xbb67ae8508047890 */ /* 0x004fe2000fffe03f */
[----:B------:R-:W-:Y:S01]  /*3720*/  IMAD.U32 R6, RZ, RZ, UR7 ;  /* 0x00000007ff067e24 */ /* 0x000fe2000f8e00ff */
[----:B------:R-:W0:Y:S01]  /*3730*/  LDGDEPBAR ;  /* 0x00000000000079af */ /* 0x000e220000000000 */
[----:B------:R-:W-:Y:S01]  /*3740*/  IMAD R0, R0, 0x2, R250 ;  /* 0x0000000200007824 */ /* 0x000fe200078e02fa */
[----:B------:R-:W-:Y:S01]  /*3750*/  USHF.L.U32 UR6, UR11, 0x7, URZ ;  /* 0x000000070b067899 */ /* 0x000fe2000800063f */
[----:B------:R-:W-:Y:S01]  /*3760*/  IMAD.U32 R160, RZ, RZ, UR11 ;  /* 0x0000000bffa07e24 */ /* 0x000fe2000f8e00ff */
[----:B------:R-:W-:Y:S01]  /*3770*/  LOP3.LUT R12, R248, UR4, RZ, 0x3c, !PT ;  /* 0x00000004f80c7c12 */ /* 0x000fe2000f8e3cff */
[----:B------:R-:W-:Y:S01]  /*3780*/  IMAD.SHL.U32 R0, R0, 0x2, RZ ;  /* 0x0000000200007824 */ /* 0x000fe200078e00ff */
[----:B---3--:R-:W-:Y:S01]  /*3790*/  UIADD3 UR4, UR10, -0x61c88647, URZ ;  /* 0x9e3779b90a047890 */ /* 0x008fe2000fffe03f */
[----:B------:R-:W-:Y:S01]  /*37a0*/  FMUL.FTZ R164, R246, 1.4426950216293334961 ;  /* 0x3fb8aa3bf6a47820 */ /* 0x000fe20000410000 */
[----:B------:R-:W-:Y:S01]  /*37b0*/  UISETP.GT.AND UP2, UPT, UR7, UR19, UPT ;  /* 0x000000130700728c */ /* 0x000fe2000bf44270 */
[----:B------:R-:W-:Y:S01]  /*37c0*/  FMUL.FTZ R162, R247, 1.4426950216293334961 ;  /* 0x3fb8aa3bf7a27820 */ /* 0x000fe20000410000 */
[C---:B------:R-:W-:Y:S01]  /*37d0*/  LOP3.LUT R8, R249.reuse, UR8, R0, 0x96, !PT ;  /* 0x00000008f9087c12 */ /* 0x040fe2000f8e9600 */
[----:B------:R-:W-:Y:S01]  /*37e0*/  FMUL.FTZ R161, R244, 1.4426950216293334961 ;  /* 0x3fb8aa3bf4a17820 */ /* 0x000fe20000410000 */
[----:B------:R-:W-:Y:S03]  /*37f0*/  FSEL R164, R164, RZ, P0 ;  /* 0x000000ffa4a47208 */ /* 0x000fe60000000000 */
[----:B------:R-:W-:Y:S04]  /*3800*/  IMAD.WIDE.U32 R22, R8, -0x326172a9, RZ ;  /* 0xcd9e8d5708167825 */ /* 0x000fe800078e00ff */
[----:B----4-:R-:W-:Y:S01]  /*3810*/  IMAD R6, R6, 0x8, R4 ;  /* 0x0000000806067824 */ /* 0x010fe200078e0204 */
[----:B------:R-:W-:Y:S01]  /*3820*/  IADD3 R4, R0, 0x1, RZ ;  /* 0x0000000100047810 */ /* 0x000fe20007ffe0ff */
[----:B------:R-:W-:Y:S04]  /*3830*/  DEPBAR.LE SB0, 0x0 ;  /* 0x000080000000791a */ /* 0x000fe80000000000 */
[C---:B------:R-:W-:Y:S01]  /*3840*/  IADD3 R5, R6.reuse, 0x4, RZ ;  /* 0x0000000406057810 */ /* 0x040fe20007ffe0ff */
[----:B------:R-:W-:Y:S01]  /*3850*/  BAR.SYNC.DEFER_BLOCKING 0x0 ;  /* 0x0000000000007b1d */ /* 0x000fe20000010000 */
[----:B------:R-:W-:Y:S01]  /*3860*/  LOP3.LUT R0, R249, UR8, R4, 0x96, !PT ;  /* 0x00000008f9007c12 */ /* 0x000fe2000f8e9604 */
[----:B------:R-:W-:Y:S04]  /*3870*/  IMAD.WIDE.U32 R6, R6, -0x326172a9, RZ ;  /* 0xcd9e8d5706067825 */ /* 0x000fe800078e00ff */
[----:B------:R-:W-:Y:S01]  /*3880*/  IMAD.WIDE.U32 R4, R5, -0x326172a9, RZ ;  /* 0xcd9e8d5705047825 */ /* 0x000fe200078e00ff */
[----:B------:R-:W-:Y:S03]  /*3890*/  LOP3.LUT R18, R23, UR4, R6, 0x96, !PT ;  /* 0x0000000417127c12 */ /* 0x000fe6000f8e9606 */
[----:B------:R-:W-:Y:S01]  /*38a0*/  IMAD.WIDE.U32 R20, R0, -0x326172a9, RZ ;  /* 0xcd9e8d5700147825 */ /* 0x000fe200078e00ff */
[----:B------:R-:W-:Y:S02]  /*38b0*/  LOP3.LUT R0, R251, UR10, RZ, 0x3c, !PT ;  /* 0x0000000afb007c12 */ /* 0x000fe4000f8e3cff */
        /* <DEDUP_REMOVED lines=8> */
[----:B------:R-:W-:Y:S01]  /*3940*/  UIADD3 UR4, UR10, 0x3c6ef372, URZ ;  /* 0x3c6ef3720a047890 */ /* 0x000fe2000fffe03f */
[----:B------:R-:W-:Y:S02]  /*3950*/  LDSM.16.M88.4 R64, [R144] ;  /* 0x000000009040783b */ /* 0x000fe40000000200 */
[----:B------:R-:W-:Y:S01]  /*3960*/  IMAD.WIDE.U32 R8, R8, -0x2daee0ad, RZ ;  /* 0xd2511f5308087825 */ /* 0x000fe200078e00ff */
[----:B------:R-:W-:Y:S03]  /*3970*/  LOP3.LUT R6, R12, R11, RZ, 0x3c, !PT ;  /* 0x0000000b0c067212 */ /* 0x000fe600078e3cff */
[----:B------:R-:W-:Y:S01]  /*3980*/  IMAD.WIDE.U32 R16, R16, -0x2daee0ad, RZ ;  /* 0xd2511f5310107825 */ /* 0x000fe200078e00ff */
[----:B------:R-:W-:Y:S01]  /*3990*/  LOP3.LUT R4, R12, R9, RZ, 0x3c, !PT ;  /* 0x000000090c047212 */ /* 0x000fe200078e3cff */
[----:B------:R-:W-:Y:S02]  /*39a0*/  LDSM.16.M88.4 R60, [R144+0x1000] ;  /* 0x00100000903c783b */ /* 0x000fe40000000200 */
[----:B------:R-:W-:Y:S04]  /*39b0*/  IMAD.WIDE.U32 R6, R6, -0x326172a9, RZ ;  /* 0xcd9e8d5706067825 */ /* 0x000fe800078e00ff */
[----:B------:R-:W-:Y:S01]  /*39c0*/  IMAD.WIDE.U32 R4, R4, -0x326172a9, RZ ;  /* 0xcd9e8d5704047825 */ /* 0x000fe200078e00ff */
[C---:B------:R-:W-:Y:S01]  /*39d0*/  LOP3.LUT R26, R7.reuse, UR4, R22, 0x96, !PT ;  /* 0x00000004071a7c12 */ /* 0x040fe2000f8e9616 */
[----:B------:R-:W-:Y:S01]  /*39e0*/  LDSM.16.M88.4 R48, [R145+0x6800] ;  /* 0x006800009130783b */ /* 0x000fe20000000200 */
[----:B------:R-:W-:Y:S01]  /*39f0*/  LOP3.LUT R24, R7, UR4, R20, 0x96, !PT ;  /* 0x0000000407187c12 */ /* 0x000fe2000f8e9614 */
[----:B------:R-:W-:Y:S01]  /*3a00*/  IMAD.WIDE.U32 R12, R13, -0x2daee0ad, RZ ;  /* 0xd2511f530d0c7825 */ /* 0x000fe200078e00ff */
[C---:B------:R-:W-:Y:S02]  /*3a10*/  LOP3.LUT R22, R5.reuse, UR4, R22, 0x96, !PT ;  /* 0x0000000405167c12 */ /* 0x040fe4000f8e9616 */
[----:B------:R-:W-:Y:S01]  /*3a20*/  LOP3.LUT R20, R5, UR4, R20, 0x96, !PT ;  /* 0x0000000405147c12 */ /* 0x000fe2000f8e9614 */
[----:B------:R-:W-:Y:S01]  /*3a30*/  UIADD3 UR4, UR8, 0x76cf5d0a, URZ ;  /* 0x76cf5d0a08047890 */ /* 0x000fe2000fffe03f */
[----:B------:R-:W-:Y:S01]  /*3a40*/  IMAD.WIDE.U32 R26, R26, -0x2daee0ad, RZ ;  /* 0xd2511f531a1a7825 */ /* 0x000fe200078e00ff */
[----:B------:R-:W-:Y:S03]  /*3a50*/  LDSM.16.M88.4 R100, [R145+0x6c00] ;  /* 0x006c00009164783b */ /* 0x000fe60000000200 */
[----:B------:R-:W-:Y:S01]  /*3a60*/  IMAD.WIDE.U32 R24, R24, -0x2daee0ad, RZ ;  /* 0xd2511f5318187825 */ /* 0x000fe200078e00ff */
[--C-:B------:R-:W-:Y:S02]  /*3a70*/  LOP3.LUT R0, R19, UR4, R10.reuse, 0x96, !PT ;  /* 0x0000000413007c12 */ /* 0x100fe4000f8e960a */
[----:B------:R-:W-:Y:S01]  /*3a80*/  LOP3.LUT R5, R17, UR4, R10, 0x96, !PT ;  /* 0x0000000411057c12 */ /* 0x000fe2000f8e960a */
[----:B------:R-:W-:Y:S01]  /*3a90*/  IMAD.WIDE.U32 R22, R22, -0x2daee0ad, RZ ;  /* 0xd2511f5316167825 */ /* 0x000fe200078e00ff */
[--C-:B------:R-:W-:Y:S01]  /*3aa0*/  LOP3.LUT R10, R15, UR4, R8.reuse, 0x96, !PT ;  /* 0x000000040f0a7c12 */ /* 0x100fe2000f8e9608 */
[----:B------:R-:W-:Y:S01]  /*3ab0*/  LDSM.16.M88.4 R108, [R146+0x6000] ;  /* 0x00600000926c783b */ /* 0x000fe20000000200 */
        /* <DEDUP_REMOVED lines=79> */
[----:B------:R-:W-:Y:S04]  /*3fb0*/  UIADD3 UR4, UR6, 0x80, URZ ;  /* 0x0000008006047890 */ /* 0x000fe8000fffe03f */
        /* <DEDUP_REMOVED lines=101> */
[----:B------:R-:W-:Y:S01]  /*4610*/  @!P3 ISETP.GE.AND P0, PT, R8, R163, PT ;  /* 0x000000a30800b20c */ /* 0x000fe20003f06270 */
[C---:B------:R-:W-:Y:S01]  /*4620*/  HMMA.16816.F32.BF16 R24, R100.reuse, R4, R24 ;  /* 0x000000046418723c */ /* 0x040fe20000041818 */
[----:B--2---:R-:W-:Y:S03]  /*4630*/  @!P3 IADD3 R12, R0, 0x11, RZ ;  /* 0x00000011000cb810 */ /* 0x004fe60007ffe0ff */
[--C-:B------:R-:W-:Y:S01]  /*4640*/  FFMA.FTZ R16, R16, c[0x0][0x23c], -R164.reuse ;  /* 0x00008f0010107a23 */ /* 0x100fe200000108a4 */
[----:B------:R-:W-:Y:S02]  /*4650*/  @!P3 FSEL R17, R17, -INF , !P0 ;  /* 0xff8000001111b808 */ /* 0x000fe40004000000 */
[-C--:B------:R-:W-:Y:S01]  /*4660*/  @!P3 ISETP.GE.AND P0, PT, R9, R160.reuse, PT ;  /* 0x000000a00900b20c */ /* 0x080fe20003f06270 */
[-C--:B------:R-:W-:Y:S01]  /*4670*/  HMMA.16816.F32.BF16 R28, R100, R6.reuse, R28 ;  /* 0x00000006641c723c */ /* 0x080fe2000004181c */
[-C--:B------:R-:W-:Y:S01]  /*4680*/  @!P3 ISETP.GE.AND P2, PT, R12, R160.reuse, PT ;  /* 0x000000a00c00b20c */ /* 0x080fe20003f46270 */
[----:B------:R2:W-:Y:S02]  /*4690*/  MUFU.EX2 R225, R15 ;  /* 0x0000000f00e17308 */ /* 0x0005e40000000800 */
[----:B---3--:R-:W-:Y:S01]  /*46a0*/  @!P3 IADD3 R13, R0, 0x10, RZ ;  /* 0x00000010000db810 */ /* 0x008fe20007ffe0ff */
[----:B------:R-:W-:Y:S01]  /*46b0*/  FFMA.FTZ R17, R17, c[0x0][0x23c], -R164 ;  /* 0x00008f0011117a23 */ /* 0x000fe200000108a4 */
[----:B------:R-:W-:Y:S02]  /*46c0*/  @!P3 FSEL R18, R18, -INF , !P0 ;  /* 0xff8000001212b808 */ /* 0x000fe40004000000 */
[C---:B------:R-:W-:Y:S01]  /*46d0*/  @!P3 ISETP.GE.AND P4, PT, R13.reuse, R109, PT ;  /* 0x0000006d0d00b20c */ /* 0x040fe20003f86270 */
[C---:B------:R-:W-:Y:S01]  /*46e0*/  HMMA.16816.F32.BF16 R32, R104.reuse, R6, R32 ;  /* 0x000000066820723c */ /* 0x040fe20000041820 */
[-C--:B------:R-:W-:Y:S02]  /*46f0*/  @!P3 ISETP.GE.AND P0, PT, R8, R160.reuse, PT ;  /* 0x000000a00800b20c */ /* 0x080fe40003f06270 */
[----:B------:R-:W-:Y:S01]  /*4700*/  @!P3 ISETP.GE.AND P1, PT, R13, R159, PT ;  /* 0x0000009f0d00b20c */ /* 0x000fe20003f26270 */
[----:B------:R-:W3:Y:S01]  /*4710*/  LDSM.16.M88.4 R8, [R146+0x6800] ;  /* 0x006800009208783b */ /* 0x000ee20000000200 */
[----:B-1----:R-:W-:Y:S01]  /*4720*/  SHF.R.U32.HI R14, RZ, 0x18, R176 ;  /* 0x00000018ff0e7819 */ /* 0x002fe200000116b0 */
[--C-:B------:R-:W-:Y:S01]  /*4730*/  FFMA.FTZ R18, R18, c[0x0][0x23c], -R162.reuse ;  /* 0x00008f0012127a23 */ /* 0x100fe200000108a2 */
[----:B------:R-:W-:Y:S01]  /*4740*/  @!P3 FSEL R19, R19, -INF , !P0 ;  /* 0xff8000001313b808 */ /* 0x000fe20004000000 */
[----:B------:R1:W4:Y:S01]  /*4750*/  MUFU.EX2 R207, R16 ;  /* 0x0000001000cf7308 */ /* 0x0003220000000800 */
[----:B------:R-:W-:Y:S02]  /*4760*/  @!P3 ISETP.GE.AND P0, PT, R13, R163, PT ;  /* 0x000000a30d00b20c */ /* 0x000fe40003f06270 */
[----:B------:R-:W-:Y:S01]  /*4770*/  @!P3 ISETP.GE.AND P5, PT, R12, R159, PT ;  /* 0x0000009f0c00b20c */ /* 0x000fe20003fa6270 */
[----:B------:R-:W-:Y:S01]  /*4780*/  FFMA.FTZ R19, R19, c[0x0][0x23c], -R162 ;  /* 0x00008f0013137a23 */ /* 0x000fe200000108a2 */
[----:B------:R-:W-:Y:S02]  /*4790*/  @!P3 FSEL R20, R20, -INF , !P0 ;  /* 0xff8000001414b808 */ /* 0x000fe40004000000 */
[----:B------:R-:W-:Y:S02]  /*47a0*/  @!P3 ISETP.GE.AND P0, PT, R12, R163, PT ;  /* 0x000000a30c00b20c */ /* 0x000fe40003f06270 */
[----:B------:R-:W-:Y:S01]  /*47b0*/  @!P3 IADD3 R5, R0, 0x18, RZ ;  /* 0x000000180005b810 */ /* 0x000fe20007ffe0ff */
[----:B------:R-:W-:Y:S01]  /*47c0*/  FFMA.FTZ R20, R20, c[0x0][0x23c], -R164 ;  /* 0x00008f0014147a23 */ /* 0x000fe200000108a4 */
[----:B--2---:R-:W-:Y:S01]  /*47d0*/  LOP3.LUT R15, R182, 0xff, RZ, 0xc0, !PT ;  /* 0x000000ffb60f7812 */ /* 0x004fe200078ec0ff */
[----:B------:R2:W-:Y:S01]  /*47e0*/  MUFU.EX2 R204, R17 ;  /* 0x0000001100cc7308 */ /* 0x0005e20000000800 */
[----:B------:R-:W-:Y:S02]  /*47f0*/  @!P3 FSEL R21, R21, -INF , !P0 ;  /* 0xff8000001515b808 */ /* 0x000fe40004000000 */
[-C--:B------:R-:W-:Y:S02]  /*4800*/  @!P3 ISETP.GE.AND P0, PT, R13, R160.reuse, PT ;  /* 0x000000a00d00b20c */ /* 0x080fe40003f06270 */
[----:B------:R-:W-:Y:S01]  /*4810*/  SHF.R.U32.HI R13, RZ, 0x18, R168 ;  /* 0x00000018ff0d7819 */ /* 0x000fe200000116a8 */
[----:B------:R-:W-:Y:S01]  /*4820*/  FFMA.FTZ R21, R21, c[0x0][0x23c], -R164 ;  /* 0x00008f0015157a23 */ /* 0x000fe200000108a4 */
[----:B------:R-:W-:Y:S02]  /*4830*/  @!P3 IADD3 R4, R0, 0x19, RZ ;  /* 0x000000190004b810 */ /* 0x000fe40007ffe0ff */
[----:B------:R-:W-:Y:S01]  /*4840*/  @!P3 FSEL R22, R22, -INF , !P0 ;  /* 0xff8000001616b808 */ /* 0x000fe20004000000 */
[----:B------:R-:W-:Y:S01]  /*4850*/  MUFU.EX2 R201, R21 ;  /* 0x0000001500c97308 */ /* 0x000fe20000000800 */
[----:B------:R-:W-:Y:S02]  /*4860*/  @!P3 ISETP.GE.AND P6, PT, R5, R159, PT ;  /* 0x0000009f0500b20c */ /* 0x000fe40003fc6270 */
[----:B------:R-:W-:Y:S01]  /*4870*/  @!P3 ISETP.GE.AND P0, PT, R12, R109, PT ;  /* 0x0000006d0c00b20c */ /* 0x000fe20003f06270 */
[----:B------:R-:W-:Y:S01]  /*4880*/  FFMA.FTZ R22, R22, c[0x0][0x23c], -R162 ;  /* 0x00008f0016167a23 */ /* 0x000fe200000108a2 */
[----:B------:R-:W-:Y:S02]  /*4890*/  @!P3 FSEL R26, R26, -INF , !P4 ;  /* 0xff8000001a1ab808 */ /* 0x000fe40006000000 */
[----:B------:R-:W-:Y:S02]  /*48a0*/  LOP3.LUT R12, R174, 0xffff, RZ, 0xc0, !PT ;  /* 0x0000ffffae0c7812 */ /* 0x000fe400078ec0ff */
[----:B------:R-:W-:Y:S01]  /*48b0*/  @!P3 ISETP.GE.AND P4, PT, R4, R159, PT ;  /* 0x0000009f0400b20c */ /* 0x000fe20003f86270 */
[----:B------:R-:W-:Y:S01]  /*48c0*/  FFMA.FTZ R26, R26, c[0x0][0x23c], -R108 ;  /* 0x00008f001a1a7a23 */ /* 0x000fe2000001086c */
[----:B-1----:R-:W-:Y:S01]  /*48d0*/  SHF.R.U32.HI R16, RZ, 0x18, R182 ;  /* 0x00000018ff107819 */ /* 0x002fe200000116b6 */
[----:B------:R1:W-:Y:S01]  /*48e0*/  MUFU.EX2 R213, R18 ;  /* 0x0000001200d57308 */ /* 0x0003e20000000800 */
[----:B------:R-:W-:Y:S01]  /*48f0*/  @!P3 FSEL R23, R23, -INF , !P2 ;  /* 0xff8000001717b808 */ /* 0x000fe20005000000 */
[-C--:B---3--:R-:W-:Y:S01]  /*4900*/  HMMA.16816.F32.BF16 R36, R104, R8.reuse, R36 ;  /* 0x000000086824723c */ /* 0x088fe20000041824 */
[----:B--2---:R-:W-:Y:S02]  /*4910*/  LOP3.LUT R17, R176, 0xffff, RZ, 0xc0, !PT ;  /* 0x0000ffffb0117812 */ /* 0x004fe400078ec0ff */
[----:B------:R-:W-:Y:S01]  /*4920*/  @!P3 ISETP.GE.AND P2, PT, R5, R109, PT ;  /* 0x0000006d0500b20c */ /* 0x000fe20003f46270 */
[----:B------:R-:W-:Y:S01]  /*4930*/  FFMA.FTZ R23, R23, c[0x0][0x23c], -R162 ;  /* 0x00008f0017177a23 */ /* 0x000fe200000108a2 */
[----:B------:R-:W-:Y:S02]  /*4940*/  SHF.R.U32.HI R177, RZ, 0x10, R176 ;  /* 0x00000010ffb17819 */ /* 0x000fe400000116b0 */
[----:B------:R-:W-:Y:S01]  /*4950*/  @!P3 FSEL R24, R24, -INF , !P1 ;  /* 0xff8000001818b808 */ /* 0x000fe20004800000 */
[C---:B------:R-:W-:Y:S01]  /*4960*/  HMMA.16816.F32.BF16 R40, R100.reuse, R8, R40 ;  /* 0x000000086428723c */ /* 0x040fe20000041828 */
[----:B------:R-:W-:Y:S01]  /*4970*/  @!P3 FSEL R30, R30, -INF , !P2 ;  /* 0xff8000001e1eb808 */ /* 0x000fe20005000000 */
[----:B------:R-:W-:Y:S01]  /*4980*/  MUFU.EX2 R203, R23 ;  /* 0x0000001700cb7308 */ /* 0x000fe20000000800 */
[-C--:B------:R-:W-:Y:S01]  /*4990*/  @!P3 ISETP.GE.AND P1, PT, R5, R163.reuse, PT ;  /* 0x000000a30500b20c */ /* 0x080fe20003f26270 */
[--C-:B------:R-:W-:Y:S01]  /*49a0*/  FFMA.FTZ R24, R24, c[0x0][0x23c], -R161.reuse ;  /* 0x00008f0018187a23 */ /* 0x100fe200000108a1 */
[----:B------:R-:W-:Y:S01]  /*49b0*/  @!P3 FSEL R25, R25, -INF , !P5 ;  /* 0xff8000001919b808 */ /* 0x000fe20006800000 */
[--C-:B------:R-:W-:Y:S01]  /*49c0*/  FFMA.FTZ R30, R30, c[0x0][0x23c], -R108.reuse ;  /* 0x00008f001e1e7a23 */ /* 0x100fe2000001086c */
[----:B------:R-:W-:Y:S01]  /*49d0*/  @!P3 IADD3 R8, R0, 0x20, RZ ;  /* 0x000000200008b810 */ /* 0x000fe20007ffe0ff */
[-C--:B------:R-:W-:Y:S01]  /*49e0*/  HMMA.16816.F32.BF16 R44, R100, R10.reuse, R44 ;  /* 0x0000000a642c723c */ /* 0x080fe2000004182c */
[-C--:B------:R-:W-:Y:S02]  /*49f0*/  @!P3 ISETP.GE.AND P5, PT, R5, R160.reuse, PT ;  /* 0x000000a00500b20c */ /* 0x080fe40003fa6270 */
[----:B------:R-:W-:Y:S01]  /*4a00*/  @!P3 ISETP.GE.AND P2, PT, R8, R163, PT ;  /* 0x000000a30800b20c */ /* 0x000fe20003f46270 */
[--C-:B------:R-:W-:Y:S01]  /*4a10*/  FFMA.FTZ R25, R25, c[0x0][0x23c], -R161.reuse ;  /* 0x00008f0019197a23 */ /* 0x100fe200000108a1 */
[----:B------:R-:W-:Y:S01]  /*4a20*/  @!P3 IADD3 R9, R0, 0x21, RZ ;  /* 0x000000210009b810 */ /* 0x000fe20007ffe0ff */
[----:B------:R2:W-:Y:S01]  /*4a30*/  MUFU.EX2 R199, R20 ;  /* 0x0000001400c77308 */ /* 0x0005e20000000800 */
[----:B------:R-:W-:Y:S01]  /*4a40*/  @!P3 FSEL R27, R27, -INF , !P0 ;  /* 0xff8000001b1bb808 */ /* 0x000fe20004000000 */
[C---:B------:R-:W-:Y:S01]  /*4a50*/  HMMA.16816.F32.BF16 R48, R104.reuse, R10, R48 ;  /* 0x0000000a6830723c */ /* 0x040fe20000041830 */
[----:B-1----:R-:W-:Y:S02]  /*4a60*/  LOP3.LUT R18, R168, 0xffff, RZ, 0xc0, !PT ;  /* 0x0000ffffa8127812 */ /* 0x002fe400078ec0ff */
[----:B------:R-:W-:Y:S01]  /*4a70*/  @!P3 ISETP.GE.AND P0, PT, R4, R109, PT ;  /* 0x0000006d0400b20c */ /* 0x000fe20003f06270 */
[--C-:B------:R-:W-:Y:S01]  /*4a80*/  FFMA.FTZ R27, R27, c[0x0][0x23c], -R108.reuse ;  /* 0x00008f001b1b7a23 */ /* 0x100fe2000001086c */
[----:B------:R-:W-:Y:S02]  /*4a90*/  @!P3 FSEL R28, R28, -INF , !P6 ;  /* 0xff8000001c1cb808 */ /* 0x000fe40007000000 */
[----:B------:R-:W-:Y:S01]  /*4aa0*/  @!P3 FSEL R31, R31, -INF , !P0 ;  /* 0xff8000001f1fb808 */ /* 0x000fe20004000000 */
[----:B------:R-:W-:Y:S01]  /*4ab0*/  MUFU.EX2 R209, R24 ;  /* 0x0000001800d17308 */ /* 0x000fe20000000800 */
[----:B------:R-:W-:Y:S02]  /*4ac0*/  @!P3 ISETP.GE.AND P6, PT, R4, R163, PT ;  /* 0x000000a30400b20c */ /* 0x000fe40003fc6270 */
[-C--:B------:R-:W-:Y:S01]  /*4ad0*/  @!P3 ISETP.GE.AND P0, PT, R8, R160.reuse, PT ;  /* 0x000000a00800b20c */ /* 0x080fe20003f06270 */
[--C-:B------:R-:W-:Y:S01]  /*4ae0*/  FFMA.FTZ R28, R28, c[0x0][0x23c], -R161.reuse ;  /* 0x00008f001c1c7a23 */ /* 0x100fe200000108a1 */
[----:B------:R-:W-:Y:S01]  /*4af0*/  @!P3 FSEL R33, R33, -INF , !P6 ;  /* 0xff8000002121b808 */ /* 0x000fe20007000000 */
[----:B------:R-:W-:Y:S01]  /*4b00*/  FFMA.FTZ R31, R31, c[0x0][0x23c], -R108 ;  /* 0x00008f001f1f7a23 */ /* 0x000fe2000001086c */
[----:B------:R-:W-:Y:S02]  /*4b10*/  @!P3 FSEL R29, R29, -INF , !P4 ;  /* 0xff8000001d1db808 */ /* 0x000fe40006000000 */
[----:B------:R-:W-:Y:S01]  /*4b20*/  @!P3 ISETP.GE.AND P6, PT, R8, R109, PT ;  /* 0x0000006d0800b20c */ /* 0x000fe20003fc6270 */
[----:B------:R-:W-:Y:S01]  /*4b30*/  FFMA.FTZ R33, R33, c[0x0][0x23c], -R164 ;  /* 0x00008f0021217a23 */ /* 0x000fe200000108a4 */
[-C--:B------:R-:W-:Y:S01]  /*4b40*/  @!P3 ISETP.GE.AND P4, PT, R4, R160.reuse, PT ;  /* 0x000000a00400b20c */ /* 0x080fe20003f86270 */
[--C-:B------:R-:W-:Y:S01]  /*4b50*/  FFMA.FTZ R29, R29, c[0x0][0x23c], -R161.reuse ;  /* 0x00008f001d1d7a23 */ /* 0x100fe200000108a1 */
[----:B------:R-:W-:Y:S01]  /*4b60*/  @!P3 FSEL R42, R42, -INF , !P6 ;  /* 0xff8000002a2ab808 */ /* 0x000fe20007000000 */
[----:B------:R-:W1:Y:S01]  /*4b70*/  LDSM.16.M88.4 R4, [R146+0x6c00] ;  /* 0x006c00009204783b */ /* 0x000e620000000200 */
[----:B------:R-:W-:Y:S01]  /*4b80*/  @!P3 FSEL R34, R34, -INF , !P5 ;  /* 0xff8000002222b808 */ /* 0x000fe20006800000 */
[----:B------:R3:W1:Y:S01]  /*4b90*/  MUFU.EX2 R211, R19 ;  /* 0x0000001300d37308 */ /* 0x0006620000000800 */
[----:B------:R-:W-:Y:S01]  /*4ba0*/  LOP3.LUT R11, R168, 0xff, RZ, 0xc0, !PT ;  /* 0x000000ffa80b7812 */ /* 0x000fe200078ec0ff */
[----:B------:R-:W-:Y:S01]  /*4bb0*/  FFMA.FTZ R42, R42, c[0x0][0x23c], -R108 ;  /* 0x00008f002a2a7a23 */ /* 0x000fe2000001086c */
[----:B------:R-:W-:Y:S01]  /*4bc0*/  @!P3 ISETP.GE.AND P5, PT, R9, R163, PT ;  /* 0x000000a30900b20c */ /* 0x000fe20003fa6270 */
[----:B------:R-:W-:Y:S01]  /*4bd0*/  FFMA.FTZ R34, R34, c[0x0][0x23c], -R162 ;  /* 0x00008f0022227a23 */ /* 0x000fe200000108a2 */
[----:B------:R-:W-:Y:S02]  /*4be0*/  SHF.R.U32.HI R168, RZ, 0x10, R168 ;  /* 0x00000010ffa87819 */ /* 0x000fe400000116a8 */
[----:B------:R-:W-:Y:S02]  /*4bf0*/  @!P3 FSEL R32, R32, -INF , !P1 ;  /* 0xff8000002020b808 */ /* 0x000fe40004800000 */
[----:B------:R-:W-:Y:S01]  /*4c00*/  @!P3 FSEL R37, R37, -INF , !P5 ;  /* 0xff8000002525b808 */ /* 0x000fe20006800000 */
[----:B------:R-:W1:Y:S01]  /*4c10*/  MUFU.EX2 R205, R28 ;  /* 0x0000001c00cd7308 */ /* 0x000e620000000800 */
[----:B------:R-:W-:Y:S01]  /*4c20*/  @!P3 ISETP.GE.AND P1, PT, R8, R159, PT ;  /* 0x0000009f0800b20c */ /* 0x000fe20003f26270 */
[--C-:B------:R-:W-:Y:S01]  /*4c30*/  FFMA.FTZ R32, R32, c[0x0][0x23c], -R164.reuse ;  /* 0x00008f0020207a23 */ /* 0x100fe200000108a4 */
[----:B------:R-:W-:Y:S01]  /*4c40*/  @!P3 ISETP.GE.AND P5, PT, R9, R109, PT ;  /* 0x0000006d0900b20c */ /* 0x000fe20003fa6270 */
[----:B------:R-:W-:Y:S01]  /*4c50*/  FFMA.FTZ R37, R37, c[0x0][0x23c], -R164 ;  /* 0x00008f0025257a23 */ /* 0x000fe200000108a4 */
[----:B------:R-:W-:Y:S02]  /*4c60*/  @!P3 FSEL R35, R35, -INF , !P4 ;  /* 0xff8000002323b808 */ /* 0x000fe40006000000 */
[----:B------:R-:W-:Y:S02]  /*4c70*/  @!P3 IADD3 R8, R0, 0x29, RZ ;  /* 0x000000290008b810 */ /* 0x000fe40007ffe0ff */
[-C--:B------:R-:W-:Y:S01]  /*4c80*/  @!P3 ISETP.GE.AND P4, PT, R9, R160.reuse, PT ;  /* 0x000000a00900b20c */ /* 0x080fe20003f86270 */
[----:B------:R-:W-:Y:S01]  /*4c90*/  FFMA.FTZ R35, R35, c[0x0][0x23c], -R162 ;  /* 0x00008f0023237a23 */ /* 0x000fe200000108a2 */
[----:B------:R-:W-:Y:S01]  /*4ca0*/  @!P3 FSEL R43, R43, -INF , !P5 ;  /* 0xff8000002b2bb808 */ /* 0x000fe20006800000 */
[----:B------:R-:W-:Y:S01]  /*4cb0*/  MUFU.EX2 R192, R34 ;  /* 0x0000002200c07308 */ /* 0x000fe20000000800 */
[----:B------:R-:W-:Y:S02]  /*4cc0*/  @!P3 FSEL R36, R36, -INF , !P2 ;  /* 0xff8000002424b808 */ /* 0x000fe40005000000 */
[----:B------:R-:W-:Y:S01]  /*4cd0*/  @!P3 FSEL R39, R39, -INF , !P4 ;  /* 0xff8000002727b808 */ /* 0x000fe20006000000 */
[----:B------:R-:W-:Y:S01]  /*4ce0*/  FFMA.FTZ R43, R43, c[0x0][0x23c], -R108 ;  /* 0x00008f002b2b7a23 */ /* 0x000fe2000001086c */
[----:B------:R-:W-:Y:S01]  /*4cf0*/  @!P3 ISETP.GE.AND P2, PT, R9, R159, PT ;  /* 0x0000009f0900b20c */ /* 0x000fe20003f46270 */
[----:B------:R-:W-:Y:S01]  /*4d00*/  FFMA.FTZ R36, R36, c[0x0][0x23c], -R164 ;  /* 0x00008f0024247a23 */ /* 0x000fe200000108a4 */
[----:B------:R-:W-:Y:S01]  /*4d10*/  @!P3 IADD3 R9, R0, 0x28, RZ ;  /* 0x000000280009b810 */ /* 0x000fe20007ffe0ff */
[--C-:B------:R-:W-:Y:S01]  /*4d20*/  FFMA.FTZ R39, R39, c[0x0][0x23c], -R162.reuse ;  /* 0x00008f0027277a23 */ /* 0x100fe200000108a2 */
[----:B------:R-:W-:Y:S01]  /*4d30*/  @!P3 FSEL R38, R38, -INF , !P0 ;  /* 0xff8000002626b808 */ /* 0x000fe20004000000 */
[----:B------:R-:W-:Y:S01]  /*4d40*/  MUFU.EX2 R215, R27 ;  /* 0x0000001b00d77308 */ /* 0x000fe20000000800 */
[C---:B------:R-:W-:Y:S02]  /*4d50*/  @!P3 ISETP.GE.AND P4, PT, R9.reuse, R109, PT ;  /* 0x0000006d0900b20c */ /* 0x040fe40003f86270 */
[----:B------:R-:W-:Y:S01]  /*4d60*/  @!P3 ISETP.GE.AND P0, PT, R9, R159, PT ;  /* 0x0000009f0900b20c */ /* 0x000fe20003f06270 */
[----:B------:R-:W-:Y:S01]  /*4d70*/  FFMA.FTZ R38, R38, c[0x0][0x23c], -R162 ;  /* 0x00008f0026267a23 */ /* 0x000fe200000108a2 */
[C---:B------:R-:W-:Y:S01]  /*4d80*/  @!P3 ISETP.GE.AND P5, PT, R8.reuse, R109, PT ;  /* 0x0000006d0800b20c */ /* 0x040fe20003fa6270 */
[-C--:B-1----:R-:W-:Y:S01]  /*4d90*/  HMMA.16816.F32.BF16 R52, R104, R4.reuse, R52 ;  /* 0x000000046834723c */ /* 0x082fe20000041834 */
[----:B------:R-:W-:Y:S02]  /*4da0*/  @!P3 ISETP.GE.AND P6, PT, R8, R159, PT ;  /* 0x0000009f0800b20c */ /* 0x000fe40003fc6270 */
[----:B------:R-:W-:Y:S01]  /*4db0*/  @!P3 FSEL R46, R46, -INF , !P4 ;  /* 0xff8000002e2eb808 */ /* 0x000fe20006000000 */
[----:B------:R-:W-:Y:S01]  /*4dc0*/  MUFU.EX2 R189, R35 ;  /* 0x0000002300bd7308 */ /* 0x000fe20000000800 */
[----:B------:R-:W-:Y:S02]  /*4dd0*/  @!P3 FSEL R41, R41, -INF , !P2 ;  /* 0xff8000002929b808 */ /* 0x000fe40005000000 */
[----:B------:R-:W-:Y:S01]  /*4de0*/  @!P3 FSEL R47, R47, -INF , !P5 ;  /* 0xff8000002f2fb808 */ /* 0x000fe20006800000 */
[C---:B------:R-:W-:Y:S01]  /*4df0*/  HMMA.16816.F32.BF16 R56, R100.reuse, R4, R56 ;  /* 0x000000046438723c */ /* 0x040fe20000041838 */
[-C--:B------:R-:W-:Y:S03]  /*4e00*/  @!P3 ISETP.GE.AND P2, PT, R9, R160.reuse, PT ;  /* 0x000000a00900b20c */ /* 0x080fe60003f46270 */
[----:B--2---:R-:W-:Y:S01]  /*4e10*/  SHF.R.U32.HI R20, RZ, 0x10, R182 ;  /* 0x00000010ff147819 */ /* 0x004fe200000116b6 */
[--C-:B------:R-:W-:Y:S01]  /*4e20*/  FFMA.FTZ R47, R47, c[0x0][0x23c], -R108.reuse ;  /* 0x00008f002f2f7a23 */ /* 0x100fe2000001086c */
[----:B------:R-:W-:Y:S01]  /*4e30*/  @!P3 FSEL R44, R44, -INF , !P0 ;  /* 0xff8000002c2cb808 */ /* 0x000fe20004000000 */
[----:B------:R-:W-:Y:S01]  /*4e40*/  FFMA.FTZ R41, R41, c[0x0][0x23c], -R161 ;  /* 0x00008f0029297a23 */ /* 0x000fe200000108a1 */
[----:B------:R-:W-:Y:S01]  /*4e50*/  @!P3 IADD3 R4, R0, 0x31, RZ ;  /* 0x000000310004b810 */ /* 0x000fe20007ffe0ff */
[-C--:B------:R-:W-:Y:S01]  /*4e60*/  HMMA.16816.F32.BF16 R60, R100, R6.reuse, R60 ;  /* 0x00000006643c723c */ /* 0x080fe2000004183c */
[----:B------:R-:W-:Y:S01]  /*4e70*/  @!P3 ISETP.GE.AND P0, PT, R8, R163, PT ;  /* 0x000000a30800b20c */ /* 0x000fe20003f06270 */
[----:B------:R-:W-:Y:S01]  /*4e80*/  MUFU.EX2 R202, R29 ;  /* 0x0000001d00ca7308 */ /* 0x000fe20000000800 */
[----:B------:R-:W-:Y:S01]  /*4e90*/  SHF.R.U32.HI R5, RZ, 0x10, R167 ;  /* 0x00000010ff057819 */ /* 0x000fe200000116a7 */
[----:B------:R-:W-:Y:S01]  /*4ea0*/  FFMA.FTZ R46, R46, c[0x0][0x23c], -R108 ;  /* 0x00008f002e2e7a23 */ /* 0x000fe2000001086c */
[----:B------:R-:W-:Y:S01]  /*4eb0*/  @!P3 FSEL R45, R45, -INF , !P6 ;  /* 0xff8000002d2db808 */ /* 0x000fe20007000000 */
[--C-:B------:R-:W-:Y:S01]  /*4ec0*/  FFMA.FTZ R44, R44, c[0x0][0x23c], -R161.reuse ;  /* 0x00008f002c2c7a23 */ /* 0x100fe200000108a1 */
[----:B------:R-:W-:Y:S01]  /*4ed0*/  @!P3 FSEL R49, R49, -INF , !P0 ;  /* 0xff8000003131b808 */ /* 0x000fe20004000000 */
[----:B------:R-:W-:Y:S01]  /*4ee0*/  HMMA.16816.F32.BF16 R64, R104, R6, R64 ;  /* 0x000000066840723c */ /* 0x000fe20000041840 */
[-C--:B------:R-:W-:Y:S03]  /*4ef0*/  @!P3 ISETP.GE.AND P6, PT, R8, R160.reuse, PT ;  /* 0x000000a00800b20c */ /* 0x080fe60003fc6270 */
[----:B------:R-:W-:Y:S01]  /*4f00*/  @!P3 IADD3 R8, R0, 0x30, RZ ;  /* 0x000000300008b810 */ /* 0x000fe20007ffe0ff */
[--C-:B------:R-:W-:Y:S01]  /*4f10*/  FFMA.FTZ R45, R45, c[0x0][0x23c], -R161.reuse ;  /* 0x00008f002d2d7a23 */ /* 0x100fe200000108a1 */
[----:B------:R-:W-:Y:S01]  /*4f20*/  @!P3 FSEL R50, R50, -INF , !P2 ;  /* 0xff8000003232b808 */ /* 0x000fe20005000000 */
[----:B------:R-:W-:Y:S01]  /*4f30*/  FFMA.FTZ R49, R49, c[0x0][0x23c], -R164 ;  /* 0x00008f0031317a23 */ /* 0x000fe200000108a4 */
[C---:B------:R-:W-:Y:S01]  /*4f40*/  @!P3 ISETP.GE.AND P0, PT, R8.reuse, R109, PT ;  /* 0x0000006d0800b20c */ /* 0x040fe20003f06270 */
[----:B------:R-:W-:Y:S01]  /*4f50*/  MUFU.EX2 R193, R32 ;  /* 0x0000002000c17308 */ /* 0x000fe20000000800 */
[-C--:B------:R-:W-:Y:S02]  /*4f60*/  @!P3 ISETP.GE.AND P4, PT, R8, R163.reuse, PT ;  /* 0x000000a30800b20c */ /* 0x080fe40003f86270 */
[----:B------:R-:W-:Y:S01]  /*4f70*/  @!P3 FSEL R58, R58, -INF , !P0 ;  /* 0xff8000003a3ab808 */ /* 0x000fe20004000000 */
[----:B------:R-:W-:Y:S01]  /*4f80*/  FFMA.FTZ R50, R50, c[0x0][0x23c], -R162 ;  /* 0x00008f0032327a23 */ /* 0x000fe200000108a2 */
[-C--:B------:R-:W-:Y:S02]  /*4f90*/  @!P3 ISETP.GE.AND P2, PT, R4, R163.reuse, PT ;  /* 0x000000a30400b20c */ /* 0x080fe40003f46270 */
[----:B------:R-:W-:Y:S01]  /*4fa0*/  LOP3.LUT R6, R180, 0xffff, RZ, 0xc0, !PT ;  /* 0x0000ffffb4067812 */ /* 0x000fe200078ec0ff */
[----:B------:R-:W-:Y:S01]  /*4fb0*/  FFMA.FTZ R58, R58, c[0x0][0x23c], -R108 ;  /* 0x00008f003a3a7a23 */ /* 0x000fe2000001086c */
[----:B------:R-:W-:Y:S01]  /*4fc0*/  @!P3 FSEL R40, R40, -INF , !P1 ;  /* 0xff8000002828b808 */ /* 0x000fe20004800000 */
[----:B------:R-:W-:Y:S01]  /*4fd0*/  MUFU.EX2 R210, R30 ;  /* 0x0000001e00d27308 */ /* 0x000fe20000000800 */
[----:B------:R-:W-:Y:S02]  /*4fe0*/  @!P3 FSEL R53, R53, -INF , !P2 ;  /* 0xff8000003535b808 */ /* 0x000fe40005000000 */
[----:B------:R-:W-:Y:S01]  /*4ff0*/  @!P3 ISETP.GE.AND P1, PT, R9, R163, PT ;  /* 0x000000a30900b20c */ /* 0x000fe20003f26270 */
[--C-:B------:R-:W-:Y:S01]  /*5000*/  FFMA.FTZ R40, R40, c[0x0][0x23c], -R161.reuse ;  /* 0x00008f0028287a23 */ /* 0x100fe200000108a1 */
[----:B------:R-:W-:Y:S01]  /*5010*/  @!P3 ISETP.GE.AND P2, PT, R4, R109, PT ;  /* 0x0000006d0400b20c */ /* 0x000fe20003f46270 */
[----:B------:R-:W-:Y:S01]  /*5020*/  FFMA.FTZ R53, R53, c[0x0][0x23c], -R164 ;  /* 0x00008f0035357a23 */ /* 0x000fe200000108a4 */
[-C--:B------:R-:W-:Y:S02]  /*5030*/  @!P3 ISETP.GE.AND P5, PT, R8, R160.reuse, PT ;  /* 0x000000a00800b20c */ /* 0x080fe40003fa6270 */
[----:B------:R-:W-:Y:S01]  /*5040*/  @!P3 FSEL R59, R59, -INF , !P2 ;  /* 0xff8000003b3bb808 */ /* 0x000fe20005000000 */
[----:B------:R-:W-:Y:S01]  /*5050*/  MUFU.EX2 R191, R33 ;  /* 0x0000002100bf7308 */ /* 0x000fe20000000800 */
[----:B------:R-:W-:Y:S02]  /*5060*/  @!P3 FSEL R51, R51, -INF , !P6 ;  /* 0xff8000003333b808 */ /* 0x000fe40007000000 */
[----:B------:R-:W-:Y:S01]  /*5070*/  SHF.R.U32.HI R9, RZ, 0x18, R180 ;  /* 0x00000018ff097819 */ /* 0x000fe200000116b4 */
[----:B------:R-:W-:Y:S01]  /*5080*/  FFMA.FTZ R59, R59, c[0x0][0x23c], -R108 ;  /* 0x00008f003b3b7a23 */ /* 0x000fe2000001086c */
[-C--:B------:R-:W-:Y:S01]  /*5090*/  @!P3 ISETP.GE.AND P6, PT, R4, R160.reuse, PT ;  /* 0x000000a00400b20c */ /* 0x080fe20003fc6270 */
[----:B------:R-:W-:Y:S01]  /*50a0*/  FFMA.FTZ R51, R51, c[0x0][0x23c], -R162 ;  /* 0x00008f0033337a23 */ /* 0x000fe200000108a2 */
[----:B---3--:R-:W-:Y:S02]  /*50b0*/  LOP3.LUT R19, R182, 0xffff, RZ, 0xc0, !PT ;  /* 0x0000ffffb6137812 */ /* 0x008fe400078ec0ff */
[----:B------:R-:W-:Y:S01]  /*50c0*/  @!P3 FSEL R52, R52, -INF , !P4 ;  /* 0xff8000003434b808 */ /* 0x000fe20006000000 */
[----:B------:R-:W1:Y:S01]  /*50d0*/  MUFU.EX2 R206, R22 ;  /* 0x0000001600ce7308 */ /* 0x000e620000000800 */
[----:B------:R-:W-:Y:S02]  /*50e0*/  LOP3.LUT R10, R176, 0xff, RZ, 0xc0, !PT ;  /* 0x000000ffb00a7812 */ /* 0x000fe400078ec0ff */
[-C--:B------:R-:W-:Y:S01]  /*50f0*/  @!P3 ISETP.GE.AND P4, PT, R4, R159.reuse, PT ;  /* 0x0000009f0400b20c */ /* 0x080fe20003f86270 */
[--C-:B------:R-:W-:Y:S01]  /*5100*/  FFMA.FTZ R52, R52, c[0x0][0x23c], -R164.reuse ;  /* 0x00008f0034347a23 */ /* 0x100fe200000108a4 */
[----:B------:R-:W-:Y:S02]  /*5110*/  @!P3 IADD3 R4, R0, 0x38, RZ ;  /* 0x000000380004b810 */ /* 0x000fe40007ffe0ff */
[----:B------:R-:W-:Y:S02]  /*5120*/  @!P3 FSEL R48, R48, -INF , !P1 ;  /* 0xff8000003030b808 */ /* 0x000fe40004800000 */
[----:B------:R-:W-:Y:S01]  /*5130*/  @!P3 IADD3 R0, R0, 0x39, RZ ;  /* 0x000000390000b810 */ /* 0x000fe20007ffe0ff */
[----:B------:R-:W-:Y:S01]  /*5140*/  MUFU.EX2 R175, R49 ;  /* 0x0000003100af7308 */ /* 0x000fe20000000800 */
[-C--:B------:R-:W-:Y:S01]  /*5150*/  @!P3 ISETP.GE.AND P1, PT, R8, R159.reuse, PT ;  /* 0x0000009f0800b20c */ /* 0x080fe20003f26270 */
[----:B------:R-:W-:Y:S01]  /*5160*/  FFMA.FTZ R48, R48, c[0x0][0x23c], -R164 ;  /* 0x00008f0030307a23 */ /* 0x000fe200000108a4 */
[----:B------:R-:W-:Y:S02]  /*5170*/  @!P3 FSEL R57, R57, -INF , !P4 ;  /* 0xff8000003939b808 */ /* 0x000fe40006000000 */
[----:B------:R-:W-:Y:S02]  /*5180*/  @!P3 FSEL R54, R54, -INF , !P5 ;  /* 0xff8000003636b808 */ /* 0x000fe40006800000 */
[----:B------:R-:W-:Y:S01]  /*5190*/  @!P3 FSEL R56, R56, -INF , !P1 ;  /* 0xff8000003838b808 */ /* 0x000fe20004800000 */
[--C-:B------:R-:W-:Y:S01]  /*51a0*/  FFMA.FTZ R57, R57, c[0x0][0x23c], -R161.reuse ;  /* 0x00008f0039397a23 */ /* 0x100fe200000108a1 */
[----:B------:R-:W-:Y:S01]  /*51b0*/  @!P3 ISETP.GE.AND P5, PT, R4, R159, PT ;  /* 0x0000009f0400b20c */ /* 0x000fe20003fa6270 */
[--C-:B------:R-:W-:Y:S01]  /*51c0*/  FFMA.FTZ R54, R54, c[0x0][0x23c], -R162.reuse ;  /* 0x00008f0036367a23 */ /* 0x100fe200000108a2 */
[-C--:B------:R-:W-:Y:S01]  /*51d0*/  @!P3 ISETP.GE.AND P1, PT, R4, R109.reuse, PT ;  /* 0x0000006d0400b20c */ /* 0x080fe20003f26270 */
[--C-:B------:R-:W-:Y:S01]  /*51e0*/  FFMA.FTZ R56, R56, c[0x0][0x23c], -R161.reuse ;  /* 0x00008f0038387a23 */ /* 0x100fe200000108a1 */
[----:B------:R-:W-:Y:S01]  /*51f0*/  @!P3 FSEL R55, R55, -INF , !P6 ;  /* 0xff8000003737b808 */ /* 0x000fe20007000000 */
[----:B------:R-:W2:Y:S01]  /*5200*/  MUFU.EX2 R212, R31 ;  /* 0x0000001f00d47308 */ /* 0x000ea20000000800 */
[C---:B------:R-:W-:Y:S02]  /*5210*/  @!P3 ISETP.GE.AND P4, PT, R0.reuse, R109, PT ;  /* 0x0000006d0000b20c */ /* 0x040fe40003f86270 */
[----:B------:R-:W-:Y:S01]  /*5220*/  @!P3 ISETP.GE.AND P6, PT, R0, R159, PT ;  /* 0x0000009f0000b20c */ /* 0x000fe20003fc6270 */
[----:B------:R-:W-:Y:S01]  /*5230*/  FFMA.FTZ R55, R55, c[0x0][0x23c], -R162 ;  /* 0x00008f0037377a23 */ /* 0x000fe200000108a2 */
[----:B------:R-:W-:Y:S02]  /*5240*/  SHF.R.U32.HI R8, RZ, 0x10, R180 ;  /* 0x00000010ff087819 */ /* 0x000fe400000116b4 */
[-C--:B------:R-:W-:Y:S02]  /*5250*/  @!P3 ISETP.GE.AND P0, PT, R4, R163.reuse, PT ;  /* 0x000000a30400b20c */ /* 0x080fe40003f06270 */
[----:B------:R-:W-:Y:S01]  /*5260*/  @!P3 ISETP.GE.AND P2, PT, R0, R163, PT ;  /* 0x000000a30000b20c */ /* 0x000fe20003f46270 */
[----:B------:R-:W-:Y:S01]  /*5270*/  MUFU.EX2 R176, R48 ;  /* 0x0000003000b07308 */ /* 0x000fe20000000800 */
[----:B------:R-:W-:Y:S02]  /*5280*/  @!P3 FSEL R60, R60, -INF , !P5 ;  /* 0xff8000003c3cb808 */ /* 0x000fe40006800000 */
[-C--:B------:R-:W-:Y:S02]  /*5290*/  @!P3 ISETP.GE.AND P5, PT, R4, R160.reuse, PT ;  /* 0x000000a00400b20c */ /* 0x080fe40003fa6270 */
[----:B------:R-:W-:Y:S01]  /*52a0*/  LOP3.LUT R4, R174, 0xff, RZ, 0xc0, !PT ;  /* 0x000000ffae047812 */ /* 0x000fe200078ec0ff */
[--C-:B------:R-:W-:Y:S01]  /*52b0*/  FFMA.FTZ R60, R60, c[0x0][0x23c], -R161.reuse ;  /* 0x00008f003c3c7a23 */ /* 0x100fe200000108a1 */
[----:B------:R-:W-:Y:S02]  /*52c0*/  @!P3 FSEL R61, R61, -INF , !P6 ;  /* 0xff8000003d3db808 */ /* 0x000fe40007000000 */
[----:B------:R-:W-:Y:S01]  /*52d0*/  @!P3 ISETP.GE.AND P6, PT, R0, R160, PT ;  /* 0x000000a00000b20c */ /* 0x000fe20003fc6270 */
[----:B------:R-:W-:Y:S01]  /*52e0*/  MUFU.EX2 R182, R36 ;  /* 0x0000002400b67308 */ /* 0x000fe20000000800 */
[----:B------:R-:W-:Y:S01]  /*52f0*/  SHF.R.U32.HI R0, RZ, 0x18, R174 ;  /* 0x00000018ff007819 */ /* 0x000fe200000116ae */
[----:B------:R-:W-:Y:S01]  /*5300*/  FFMA.FTZ R161, R61, c[0x0][0x23c], -R161 ;  /* 0x00008f003da17a23 */ /* 0x000fe200000108a1 */
[----:B------:R-:W-:Y:S02]  /*5310*/  @!P3 FSEL R62, R62, -INF , !P1 ;  /* 0xff8000003e3eb808 */ /* 0x000fe40004800000 */
[----:B------:R-:W-:Y:S02]  /*5320*/  ISETP.LE.U32.AND P1, PT, R4, UR4, PT ;  /* 0x0000000404007c0c */ /* 0x000fe4000bf23070 */
[----:B------:R-:W-:Y:S01]  /*5330*/  LOP3.LUT R4, R167, 0xffff, RZ, 0xc0, !PT ;  /* 0x0000ffffa7047812 */ /* 0x000fe200078ec0ff */
[----:B------:R-:W-:Y:S01]  /*5340*/  FFMA.FTZ R62, R62, c[0x0][0x23c], -R108 ;  /* 0x00008f003e3e7a23 */ /* 0x000fe2000001086c */
[----:B------:R-:W-:Y:S01]  /*5350*/  @!P3 FSEL R63, R63, -INF , !P4 ;  /* 0xff8000003f3fb808 */ /* 0x000fe20006000000 */
[----:B------:R-:W-:Y:S01]  /*5360*/  MUFU.EX2 R160, R60 ;  /* 0x0000003c00a07308 */ /* 0x000fe20000000800 */
[----:B------:R-:W-:Y:S02]  /*5370*/  SHF.R.U32.HI R4, RZ, 0x8, R4 ;  /* 0x00000008ff047819 */ /* 0x000fe40000011604 */
[----:B------:R-:W-:Y:S01]  /*5380*/  ISETP.LE.U32.AND P4, PT, R0, UR4, PT ;  /* 0x0000000400007c0c */ /* 0x000fe2000bf83070 */
[----:B------:R-:W-:Y:S01]  /*5390*/  FFMA.FTZ R108, R63, c[0x0][0x23c], -R108 ;  /* 0x00008f003f6c7a23 */ /* 0x000fe2000001086c */
[----:B------:R-:W-:Y:S02]  /*53a0*/  LOP3.LUT R0, R167, 0xff, RZ, 0xc0, !PT ;  /* 0x000000ffa7007812 */ /* 0x000fe400078ec0ff */
[----:B------:R-:W-:Y:S01]  /*53b0*/  @!P3 FSEL R64, R64, -INF , !P0 ;  /* 0xff8000004040b808 */ /* 0x000fe20004000000 */
[----:B----4-:R-:W-:Y:S01]  /*53c0*/  @!P1 FADD.FTZ R207, -R207, -RZ ;  /* 0x800000ffcfcf9221 */ /* 0x010fe20000010100 */
[----:B------:R-:W-:Y:S01]  /*53d0*/  ISETP.LE.U32.AND P0, PT, R0, UR4, PT ;  /* 0x0000000400007c0c */ /* 0x000fe2000bf03070 */
[----:B------:R-:W-:Y:S01]  /*53e0*/  MUFU.EX2 R109, R108 ;  /* 0x0000006c006d7308 */ /* 0x000fe20000000800 */
        /* <DEDUP_REMOVED lines=57> */
[C---:B------:R-:W-:Y:S01]  /*5780*/  LOP3.LUT R4, R185.reuse, 0xffff, RZ, 0xc0, !PT ;  /* 0x0000ffffb9047812 */ /* 0x040fe200078ec0ff */
        /* <DEDUP_REMOVED lines=8> */
[----:B------:R-:W3:Y:S01]  /*5810*/  MUFU.EX2 R181, R39 ;  /* 0x0000002700b57308 */ /* 0x000ee20000000800 */
        /* <DEDUP_REMOVED lines=12> */
[----:B------:R-:W-:Y:S01]  /*58e0*/  @!P6 FADD.FTZ R205, -R205, -RZ ;  /* 0x800000ffcdcde221 */ /* 0x000fe20000010100 */
[----:B------:R-:W-:Y:S01]  /*58f0*/  SHF.R.U32.HI R0, RZ, 0x8, R0 ;  /* 0x00000008ff007819 */ /* 0x000fe20000011600 */
[----:B-1----:R-:W-:Y:S01]  /*5900*/  @!P5 FADD.FTZ R206, -R206, -RZ ;  /* 0x800000ffceced221 */ /* 0x002fe20000010100 */
        /* <DEDUP_REMOVED lines=9> */
[----:B------:R-:W-:Y:S01]  /*59a0*/  MUFU.EX2 R190, R40 ;  /* 0x0000002800be7308 */ /* 0x000fe20000000800 */
        /* <DEDUP_REMOVED lines=10> */
[----:B------:R-:W-:Y:S01]  /*5a50*/  MUFU.EX2 R196, R42 ;  /* 0x0000002a00c47308 */ /* 0x000fe20000000800 */
        /* <DEDUP_REMOVED lines=8> */
[----:B------:R-:W-:Y:S02]  /*5ae0*/  LOP3.LUT R10, R172, 0xffff, RZ, 0xc0, !PT ;  /* 0x0000ffffac0a7812 */ /* 0x000fe400078ec0ff */
[----:B------:R-:W-:Y:S02]  /*5af0*/  ISETP.LE.U32.AND P1, PT, R4, UR4, PT ;  /* 0x0000000404007c0c */ /* 0x000fe4000bf23070 */
[----:B------:R-:W-:Y:S02]  /*5b00*/  LOP3.LUT R4, R177, 0xff, RZ, 0xc0, !PT ;  /* 0x000000ffb1047812 */ /* 0x000fe400078ec0ff */
[----:B------:R-:W-:Y:S01]  /*5b10*/  LOP3.LUT R0, R0, 0xffff, RZ, 0xc0, !PT ;  /* 0x0000ffff00007812 */ /* 0x000fe200078ec0ff */
[----:B------:R-:W-:Y:S01]  /*5b20*/  @!P6 FADD.FTZ R202, -R202, -RZ ;  /* 0x800000ffcacae221 */ /* 0x000fe20000010100 */
[----:B------:R-:W-:Y:S01]  /*5b30*/  LOP3.LUT R13, R170, 0xffff, RZ, 0xc0, !PT ;  /* 0x0000ffffaa0d7812 */ /* 0x000fe200078ec0ff */
[----:B------:R-:W-:Y:S01]  /*5b40*/  MUFU.EX2 R173, R51 ;  /* 0x0000003300ad7308 */ /* 0x000fe20000000800 */
[----:B------:R-:W-:Y:S01]  /*5b50*/  ISETP.LE.U32.AND P6, PT, R4, UR4, PT ;  /* 0x0000000404007c0c */ /* 0x000fe2000bfc3070 */
[----:B---3--:R-:W-:Y:S01]  /*5b60*/  @!P3 FADD.FTZ R181, -R181, -RZ ;  /* 0x800000ffb5b5b221 */ /* 0x008fe20000010100 */
[----:B------:R-:W-:Y:S02]  /*5b70*/  LOP3.LUT R8, R172, 0xff, RZ, 0xc0, !PT ;  /* 0x000000ffac087812 */ /* 0x000fe400078ec0ff */
[----:B------:R-:W-:Y:S01]  /*5b80*/  LOP3.LUT R4, R194, 0xff, RZ, 0xc0, !PT ;  /* 0x000000ffc2047812 */ /* 0x000fe200078ec0ff */
[----:B------:R-:W-:Y:S01]  /*5b90*/  @!P1 FADD.FTZ R210, -R210, -RZ ;  /* 0x800000ffd2d29221 */ /* 0x000fe20000010100 */
[--C-:B------:R-:W-:Y:S02]  /*5ba0*/  SHF.R.U32.HI R11, RZ, 0x10, R170.reuse ;  /* 0x00000010ff0b7819 */ /* 0x100fe400000116aa */
[----:B------:R-:W-:Y:S01]  /*5bb0*/  ISETP.LE.U32.AND P1, PT, R0, UR4, PT ;  /* 0x0000000400007c0c */ /* 0x000fe2000bf23070 */
[----:B------:R-:W1:Y:S01]  /*5bc0*/  MUFU.EX2 R208, R25 ;  /* 0x0000001900d07308 */ /* 0x000e620000000800 */
[----:B------:R-:W-:Y:S02]  /*5bd0*/  LOP3.LUT R12, R170, 0xff, RZ, 0xc0, !PT ;  /* 0x000000ffaa0c7812 */ /* 0x000fe400078ec0ff */
[----:B------:R-:W-:Y:S01]  /*5be0*/  LOP3.LUT R0, R194, 0xffff, RZ, 0xc0, !PT ;  /* 0x0000ffffc2007812 */ /* 0x000fe200078ec0ff */
[----:B------:R-:W-:Y:S01]  /*5bf0*/  @!P6 FADD.FTZ R192, -R192, -RZ ;  /* 0x800000ffc0c0e221 */ /* 0x000fe20000010100 */
[----:B------:R-:W-:Y:S02]  /*5c00*/  SHF.R.U32.HI R14, RZ, 0x18, R170 ;  /* 0x00000018ff0e7819 */ /* 0x000fe400000116aa */
[----:B------:R-:W-:Y:S02]  /*5c10*/  SHF.R.U32.HI R0, RZ, 0x8, R0 ;  /* 0x00000008ff007819 */ /* 0x000fe40000011600 */
[----:B------:R-:W-:Y:S01]  /*5c20*/  ISETP.LE.U32.AND P2, PT, R4, UR4, PT ;  /* 0x0000000404007c0c */ /* 0x000fe2000bf43070 */
[----:B------:R-:W-:Y:S01]  /*5c30*/  MUFU.EX2 R183, R45 ;  /* 0x0000002d00b77308 */ /* 0x000fe20000000800 */
[----:B------:R-:W-:Y:S01]  /*5c40*/  LOP3.LUT R0, R0, 0xffff, RZ, 0xc0, !PT ;  /* 0x0000ffff00007812 */ /* 0x000fe200078ec0ff */
[----:B------:R-:W-:Y:S01]  /*5c50*/  @!P1 FADD.FTZ R191, -R191, -RZ ;  /* 0x800000ffbfbf9221 */ /* 0x000fe20000010100 */
[----:B------:R-:W-:Y:S02]  /*5c60*/  SHF.R.U32.HI R4, RZ, 0x10, R194 ;  /* 0x00000010ff047819 */ /* 0x000fe400000116c2 */
[----:B------:R-:W-:Y:S02]  /*5c70*/  ISETP.LE.U32.AND P6, PT, R0, UR4, PT ;  /* 0x0000000400007c0c */ /* 0x000fe4000bfc3070 */
[----:B------:R-:W-:Y:S02]  /*5c80*/  LOP3.LUT R4, R4, 0xff, RZ, 0xc0, !PT ;  /* 0x000000ff04047812 */ /* 0x000fe400078ec0ff */
[C---:B------:R-:W-:Y:S01]  /*5c90*/  LOP3.LUT R0, R197.reuse, 0xffff, RZ, 0xc0, !PT ;  /* 0x0000ffffc5007812 */ /* 0x040fe200078ec0ff */
[----:B------:R-:W2:Y:S01]  /*5ca0*/  MUFU.EX2 R186, R47 ;  /* 0x0000002f00ba7308 */ /* 0x000ea20000000800 */
[----:B------:R-:W-:Y:S01]  /*5cb0*/  ISETP.LE.U32.AND P5, PT, R4, UR4, PT ;  /* 0x0000000404007c0c */ /* 0x000fe2000bfa3070 */
[----:B------:R-:W-:Y:S01]  /*5cc0*/  @!P2 FADD.FTZ R182, -R182, -RZ ;  /* 0x800000ffb6b6a221 */ /* 0x000fe20000010100 */
[----:B------:R-:W-:Y:S01]  /*5cd0*/  LOP3.LUT R4, R197, 0xff, RZ, 0xc0, !PT ;  /* 0x000000ffc5047812 */ /* 0x000fe200078ec0ff */
[----:B-1----:R-:W-:Y:S01]  /*5ce0*/  @!P0 FADD.FTZ R208, -R208, -RZ ;  /* 0x800000ffd0d08221 */ /* 0x002fe20000010100 */
[----:B------:R-:W-:Y:S02]  /*5cf0*/  SHF.R.U32.HI R0, RZ, 0x8, R0 ;  /* 0x00000008ff007819 */ /* 0x000fe40000011600 */
[----:B------:R-:W-:Y:S01]  /*5d00*/  ISETP.LE.U32.AND P2, PT, R4, UR4, PT ;  /* 0x0000000404007c0c */ /* 0x000fe2000bf43070 */
[----:B------:R-:W-:Y:S01]  /*5d10*/  @!P6 FADD.FTZ R180, -R180, -RZ ;  /* 0x800000ffb4b4e221 */ /* 0x000fe20000010100 */
[----:B------:R-:W-:Y:S01]  /*5d20*/  LOP3.LUT R4, R0, 0xffff, RZ, 0xc0, !PT ;  /* 0x0000ffff00047812 */ /* 0x000fe200078ec0ff */
[----:B------:R-:W-:Y:S01]  /*5d30*/  MUFU.EX2 R185, R46 ;  /* 0x0000002e00b97308 */ /* 0x000fe20000000800 */
[----:B------:R-:W-:Y:S02]  /*5d40*/  ISETP.LE.U32.AND P0, PT, R15, UR4, PT ;  /* 0x000000040f007c0c */ /* 0x000fe4000bf03070 */
[--C-:B------:R-:W-:Y:S01]  /*5d50*/  SHF.R.U32.HI R5, RZ, 0x10, R197.reuse ;  /* 0x00000010ff057819 */ /* 0x100fe200000116c5 */
[----:B------:R-:W-:Y:S01]  /*5d60*/  @!P5 FADD.FTZ R187, -R187, -RZ ;  /* 0x800000ffbbbbd221 */ /* 0x000fe20000010100 */
[----:B------:R-:W-:Y:S02]  /*5d70*/  SHF.R.U32.HI R15, RZ, 0x18, R172 ;  /* 0x00000018ff0f7819 */ /* 0x000fe400000116ac */
[----:B------:R-:W-:Y:S02]  /*5d80*/  ISETP.LE.U32.AND P6, PT, R4, UR4, PT ;  /* 0x0000000404007c0c */ /* 0x000fe4000bfc3070 */
[----:B------:R-:W-:Y:S01]  /*5d90*/  LOP3.LUT R0, R5, 0xff, RZ, 0xc0, !PT ;  /* 0x000000ff05007812 */ /* 0x000fe200078ec0ff */
[----:B------:R-:W-:Y:S01]  /*5da0*/  @!P2 FADD.FTZ R190, -R190, -RZ ;  /* 0x800000ffbebea221 */ /* 0x000fe20000010100 */
[----:B------:R-:W-:Y:S01]  /*5db0*/  ISETP.LE.U32.AND P2, PT, R9, UR4, PT ;  /* 0x0000000409007c0c */ /* 0x000fe2000bf43070 */
[----:B------:R-:W1:Y:S01]  /*5dc0*/  MUFU.EX2 R217, R26 ;  /* 0x0000001a00d97308 */ /* 0x000e620000000800 */
[----:B------:R-:W-:Y:S01]  /*5dd0*/  ISETP.LE.U32.AND P5, PT, R0, UR4, PT ;  /* 0x0000000400007c0c */ /* 0x000fe2000bfa3070 */
[----:B------:R-:W-:Y:S01]  /*5de0*/  @!P0 FADD.FTZ R176, -R176, -RZ ;  /* 0x800000ffb0b08221 */ /* 0x000fe20000010100 */
[----:B------:R-:W-:Y:S02]  /*5df0*/  SHF.R.U32.HI R5, RZ, 0x10, R198 ;  /* 0x00000010ff057819 */ /* 0x000fe400000116c6 */
[----:B------:R-:W-:Y:S02]  /*5e00*/  SHF.R.U32.HI R4, RZ, 0x18, R197 ;  /* 0x00000018ff047819 */ /* 0x000fe400000116c5 */
[----:B------:R-:W-:Y:S01]  /*5e10*/  LOP3.LUT R5, R5, 0xff, RZ, 0xc0, !PT ;  /* 0x000000ff05057812 */ /* 0x000fe200078ec0ff */
[----:B------:R-:W-:Y:S01]  /*5e20*/  @!P6 FADD.FTZ R188, -R188, -RZ ;  /* 0x800000ffbcbce221 */ /* 0x000fe20000010100 */
[----:B------:R-:W-:Y:S01]  /*5e30*/  SHF.R.U32.HI R0, RZ, 0x8, R7 ;  /* 0x00000008ff007819 */ /* 0x000fe20000011607 */
[----:B------:R-:W-:Y:S01]  /*5e40*/  MUFU.EX2 R184, R44 ;  /* 0x0000002c00b87308 */ /* 0x000fe20000000800 */
[----:B------:R-:W-:Y:S01]  /*5e50*/  ISETP.LE.U32.AND P3, PT, R4, UR4, PT ;  /* 0x0000000404007c0c */ /* 0x000fe2000bf63070 */
[----:B--2---:R-:W-:Y:S01]  /*5e60*/  @!P2 FADD.FTZ R186, -R186, -RZ ;  /* 0x800000ffbabaa221 */ /* 0x004fe20000010100 */
[----:B------:R-:W-:Y:S01]  /*5e70*/  LOP3.LUT R0, R0, 0xffff, RZ, 0xc0, !PT ;  /* 0x0000ffff00007812 */ /* 0x000fe200078ec0ff */
[----:B------:R-:W-:Y:S01]  /*5e80*/  @!P5 FADD.FTZ R196, -R196, -RZ ;  /* 0x800000ffc4c4d221 */ /* 0x000fe20000010100 */
[----:B------:R-:W-:Y:S02]  /*5e90*/  LOP3.LUT R6, R178, 0xff, RZ, 0xc0, !PT ;  /* 0x000000ffb2067812 */ /* 0x000fe400078ec0ff */
[----:B------:R-:W-:Y:S02]  /*5ea0*/  SHF.R.U32.HI R178, RZ, 0x10, R178 ;  /* 0x00000010ffb27819 */ /* 0x000fe400000116b2 */
[----:B------:R-:W-:Y:S01]  /*5eb0*/  ISETP.LE.U32.AND P6, PT, R0, UR4, PT ;  /* 0x0000000400007c0c */ /* 0x000fe2000bfc3070 */
[----:B------:R-:W-:Y:S01]  /*5ec0*/  MUFU.EX2 R171, R53 ;  /* 0x0000003500ab7308 */ /* 0x000fe20000000800 */
[----:B------:R-:W-:Y:S02]  /*5ed0*/  LOP3.LUT R0, R20, 0xff, RZ, 0xc0, !PT ;  /* 0x000000ff14007812 */ /* 0x000fe400078ec0ff */
[----:B------:R-:W-:Y:S01]  /*5ee0*/  LOP3.LUT R4, R178, 0xff, RZ, 0xc0, !PT ;  /* 0x000000ffb2047812 */ /* 0x000fe200078ec0ff */
[----:B------:R-:W-:Y:S01]  /*5ef0*/  @!P3 FADD.FTZ R195, -R195, -RZ ;  /* 0x800000ffc3c3b221 */ /* 0x000fe20000010100 */
[----:B------:R-:W-:Y:S01]  /*5f00*/  ISETP.LE.U32.AND P3, PT, R0, UR4, PT ;  /* 0x0000000400007c0c */ /* 0x000fe2000bf63070 */
[----:B-1----:R-:W-:Y:S01]  /*5f10*/  @!P4 FADD.FTZ R217, -R217, -RZ ;  /* 0x800000ffd9d9c221 */ /* 0x002fe20000010100 */
[----:B------:R-:W-:Y:S02]  /*5f20*/  ISETP.LE.U32.AND P5, PT, R4, UR4, PT ;  /* 0x0000000404007c0c */ /* 0x000fe4000bfa3070 */
[----:B------:R-:W-:Y:S01]  /*5f30*/  SHF.R.U32.HI R4, RZ, 0x8, R19 ;  /* 0x00000008ff047819 */ /* 0x000fe20000011613 */
[----:B------:R-:W1:Y:S01]  /*5f40*/  MUFU.EX2 R169, R55 ;  /* 0x0000003700a97308 */ /* 0x000e620000000800 */
[----:B------:R-:W-:Y:S01]  /*5f50*/  ISETP.LE.U32.AND P4, PT, R16, UR4, PT ;  /* 0x0000000410007c0c */ /* 0x000fe2000bf83070 */
[----:B------:R-:W-:Y:S01]  /*5f60*/  @!P6 FADD.FTZ R183, -R183, -RZ ;  /* 0x800000ffb7b7e221 */ /* 0x000fe20000010100 */
[----:B------:R-:W-:Y:S02]  /*5f70*/  LOP3.LUT R0, R4, 0xffff, RZ, 0xc0, !PT ;  /* 0x0000ffff04007812 */ /* 0x000fe400078ec0ff */
[----:B------:R-:W-:Y:S02]  /*5f80*/  LOP3.LUT R4, R198, 0xff, RZ, 0xc0, !PT ;  /* 0x000000ffc6047812 */ /* 0x000fe400078ec0ff */
[----:B------:R-:W-:Y:S01]  /*5f90*/  ISETP.LE.U32.AND P6, PT, R0, UR4, PT ;  /* 0x0000000400007c0c */ /* 0x000fe2000bfc3070 */
[----:B------:R-:W-:Y:S01]  /*5fa0*/  @!P3 FADD.FTZ R174, -R174, -RZ ;  /* 0x800000ffaeaeb221 */ /* 0x000fe20000010100 */
[----:B------:R-:W-:Y:S01]  /*5fb0*/  ISETP.LE.U32.AND P3, PT, R5, UR4, PT ;  /* 0x0000000405007c0c */ /* 0x000fe2000bf63070 */
[----:B------:R-:W-:Y:S01]  /*5fc0*/  @!P5 FADD.FTZ R185, -R185, -RZ ;  /* 0x800000ffb9b9d221 */ /* 0x000fe20000010100 */
[----:B------:R-:W-:Y:S01]  /*5fd0*/  SHF.R.U32.HI R0, RZ, 0x18, R198 ;  /* 0x00000018ff007819 */ /* 0x000fe200000116c6 */
[----:B------:R-:W2:Y:S01]  /*5fe0*/  MUFU.EX2 R167, R57 ;  /* 0x0000003900a77308 */ /* 0x000ea20000000800 */
[----:B------:R-:W-:Y:S01]  /*5ff0*/  ISETP.LE.U32.AND P5, PT, R4, UR4, PT ;  /* 0x0000000404007c0c */ /* 0x000fe2000bfa3070 */
[----:B------:R-:W-:Y:S01]  /*6000*/  @!P4 FADD.FTZ R173, -R173, -RZ ;  /* 0x800000ffadadc221 */ /* 0x000fe20000010100 */
[----:B------:R-:W-:Y:S02]  /*6010*/  ISETP.LE.U32.AND P2, PT, R0, UR4, PT ;  /* 0x0000000400007c0c */ /* 0x000fe4000bf43070 */
[----:B------:R-:W-:Y:S02]  /*6020*/  LOP3.LUT R4, R200, 0xff, RZ, 0xc0, !PT ;  /* 0x000000ffc8047812 */ /* 0x000fe400078ec0ff */
[----:B------:R-:W-:Y:S01]  /*6030*/  LOP3.LUT R0, R198, 0xffff, RZ, 0xc0, !PT ;  /* 0x0000ffffc6007812 */ /* 0x000fe200078ec0ff */
[----:B------:R-:W-:Y:S01]  /*6040*/  @!P6 FADD.FTZ R175, -R175, -RZ ;  /* 0x800000ffafafe221 */ /* 0x000fe20000010100 */
[----:B------:R-:W-:Y:S01]  /*6050*/  ISETP.LE.U32.AND P0, PT, R4, UR4, PT ;  /* 0x0000000404007c0c */ /* 0x000fe2000bf03070 */
[----:B------:R-:W3:Y:S01]  /*6060*/  MUFU.EX2 R177, R58 ;  /* 0x0000003a00b17308 */ /* 0x000ee20000000800 */
[----:B------:R-:W-:Y:S02]  /*6070*/  SHF.R.U32.HI R0, RZ, 0x8, R0 ;  /* 0x00000008ff007819 */ /* 0x000fe40000011600 */
[----:B------:R-:W-:Y:S02]  /*6080*/  LOP3.LUT R4, R200, 0xffff, RZ, 0xc0, !PT ;  /* 0x0000ffffc8047812 */ /* 0x000fe400078ec0ff */
[----:B------:R-:W-:Y:S01]  /*6090*/  LOP3.LUT R0, R0, 0xffff, RZ, 0xc0, !PT ;  /* 0x0000ffff00007812 */ /* 0x000fe200078ec0ff */
[----:B-1----:R-:W-:Y:S01]  /*60a0*/  @!P2 FADD.FTZ R169, -R169, -RZ ;  /* 0x800000ffa9a9a221 */ /* 0x002fe20000010100 */
[----:B------:R-:W-:Y:S02]  /*60b0*/  SHF.R.U32.HI R4, RZ, 0x8, R4 ;  /* 0x00000008ff047819 */ /* 0x000fe40000011604 */
[----:B------:R-:W-:Y:S01]  /*60c0*/  ISETP.LE.U32.AND P1, PT, R6, UR4, PT ;  /* 0x0000000406007c0c */ /* 0x000fe2000bf23070 */
[----:B------:R-:W-:Y:S01]  /*60d0*/  MUFU.EX2 R164, R164 ;  /* 0x000000a400a47308 */ /* 0x000fe20000000800 */
[----:B------:R-:W-:Y:S02]  /*60e0*/  LOP3.LUT R4, R4, 0xffff, RZ, 0xc0, !PT ;  /* 0x0000ffff04047812 */ /* 0x000fe400078ec0ff */
[----:B------:R-:W-:Y:S02]  /*60f0*/  ISETP.LE.U32.AND P6, PT, R0, UR4, PT ;  /* 0x0000000400007c0c */ /* 0x000fe4000bfc3070 */
[----:B------:R-:W-:Y:S02]  /*6100*/  ISETP.LE.U32.AND P4, PT, R4, UR4, PT ;  /* 0x0000000404007c0c */ /* 0x000fe4000bf83070 */
[----:B------:R-:W-:Y:S02]  /*6110*/  SHF.R.U32.HI R0, RZ, 0x10, R200 ;  /* 0x00000010ff007819 */ /* 0x000fe400000116c8 */
[----:B------:R-:W-:Y:S01]  /*6120*/  SHF.R.U32.HI R4, RZ, 0x8, R10 ;  /* 0x00000008ff047819 */ /* 0x000fe2000001160a */
[----:B------:R-:W1:Y:S01]  /*6130*/  MUFU.EX2 R170, R54 ;  /* 0x0000003600aa7308 */ /* 0x000e620000000800 */
[----:B------:R-:W-:Y:S01]  /*6140*/  LOP3.LUT R0, R0, 0xff, RZ, 0xc0, !PT ;  /* 0x000000ff00007812 */ /* 0x000fe200078ec0ff */
[----:B------:R-:W-:Y:S01]  /*6150*/  @!P1 FADD.FTZ R184, -R184, -RZ ;  /* 0x800000ffb8b89221 */ /* 0x000fe20000010100 */
[----:B------:R-:W-:Y:S02]  /*6160*/  ISETP.LE.U32.AND P1, PT, R8, UR4, PT ;  /* 0x0000000408007c0c */ /* 0x000fe4000bf23070 */
[----:B------:R-:W-:Y:S01]  /*6170*/  SHF.R.U32.HI R16, RZ, 0x10, R172 ;  /* 0x00000010ff107819 */ /* 0x000fe200000116ac */
[----:B------:R-:W-:Y:S01]  /*6180*/  @!P6 FADD.FTZ R171, -R171, -RZ ;  /* 0x800000ffababe221 */ /* 0x000fe20000010100 */
[----:B------:R-:W-:Y:S01]  /*6190*/  LOP3.LUT R5, R11, 0xff, RZ, 0xc0, !PT ;  /* 0x000000ff0b057812 */ /* 0x000fe200078ec0ff */
[----:B--2---:R-:W-:Y:S01]  /*61a0*/  @!P4 FADD.FTZ R167, -R167, -RZ ;  /* 0x800000ffa7a7c221 */ /* 0x004fe20000010100 */
[----:B------:R-:W-:Y:S01]  /*61b0*/  ISETP.LE.U32.AND P6, PT, R0, UR4, PT ;  /* 0x0000000400007c0c */ /* 0x000fe2000bfc3070 */
[----:B------:R-:W2:Y:S01]  /*61c0*/  MUFU.EX2 R172, R52 ;  /* 0x0000003400ac7308 */ /* 0x000ea20000000800 */
[----:B------:R-:W-:Y:S02]  /*61d0*/  LOP3.LUT R0, R4, 0xffff, RZ, 0xc0, !PT ;  /* 0x0000ffff04007812 */ /* 0x000fe400078ec0ff */
[----:B------:R-:W-:Y:S02]  /*61e0*/  LOP3.LUT R4, R16, 0xff, RZ, 0xc0, !PT ;  /* 0x000000ff10047812 */ /* 0x000fe400078ec0ff */
[----:B------:R-:W-:Y:S01]  /*61f0*/  ISETP.LE.U32.AND P2, PT, R0, UR4, PT ;  /* 0x0000000400007c0c */ /* 0x000fe2000bf43070 */
[----:B------:R-:W-:Y:S01]  /*6200*/  @!P1 FADD.FTZ R165, -R165, -RZ ;  /* 0x800000ffa5a59221 */ /* 0x000fe20000010100 */
[----:B------:R-:W-:Y:S02]  /*6210*/  F2FP.RELU.BF16.PACK_AB R6, R214, R216 ;  /* 0x000000d8d606723e */ /* 0x000fe400000018ff */
[----:B------:R-:W-:Y:S01]  /*6220*/  SHF.R.U32.HI R0, RZ, 0x18, R200 ;  /* 0x00000018ff007819 */ /* 0x000fe200000116c8 */
[----:B------:R-:W4:Y:S01]  /*6230*/  MUFU.EX2 R168, R56 ;  /* 0x0000003800a87308 */ /* 0x000f220000000800 */
[----:B------:R-:W-:Y:S01]  /*6240*/  F2FP.RELU.BF16.PACK_AB R7, R201, R199 ;  /* 0x000000c7c907723e */ /* 0x000fe200000018ff */
[----:B------:R4:W-:Y:S01]  /*6250*/  STS [R234+0x10000], R6 ;  /* 0x01000006ea007388 */ /* 0x0009e20000000800 */
[----:B------:R-:W-:Y:S01]  /*6260*/  ISETP.LE.U32.AND P4, PT, R0, UR4, PT ;  /* 0x0000000400007c0c */ /* 0x000fe2000bf83070 */
[----:B---3--:R-:W-:Y:S01]  /*6270*/  @!P6 FADD.FTZ R177, -R177, -RZ ;  /* 0x800000ffb1b1e221 */ /* 0x008fe20000010100 */
[----:B------:R-:W-:Y:S01]  /*6280*/  ISETP.LE.U32.AND P6, PT, R4, UR4, PT ;  /* 0x0000000404007c0c */ /* 0x000fe2000bfc3070 */
[----:B-1----:R-:W-:Y:S01]  /*6290*/  @!P3 FADD.FTZ R170, -R170, -RZ ;  /* 0x800000ffaaaab221 */ /* 0x002fe20000010100 */
[----:B------:R-:W-:Y:S01]  /*62a0*/  SHF.R.U32.HI R0, RZ, 0x8, R13 ;  /* 0x00000008ff007819 */ /* 0x000fe2000001160d */
[----:B------:R-:W-:Y:S01]  /*62b0*/  @!P2 FADD.FTZ R164, -R164, -RZ ;  /* 0x800000ffa4a4a221 */ /* 0x000fe20000010100 */
[----:B------:R-:W-:Y:S01]  /*62c0*/  F2FP.RELU.BF16.PACK_AB R4, R204, R207 ;  /* 0x000000cfcc04723e */ /* 0x000fe200000018ff */
[----:B------:R-:W1:Y:S01]  /*62d0*/  MUFU.EX2 R166, R59 ;  /* 0x0000003b00a67308 */ /* 0x000e620000000800 */
[----:B------:R-:W-:Y:S02]  /*62e0*/  ISETP.LE.U32.AND P1, PT, R5, UR4, PT ;  /* 0x0000000405007c0c */ /* 0x000fe4000bf23070 */
[----:B------:R-:W-:Y:S01]  /*62f0*/  LOP3.LUT R0, R0, 0xffff, RZ, 0xc0, !PT ;  /* 0x0000ffff00007812 */ /* 0x000fe200078ec0ff */
[----:B--2---:R-:W-:Y:S01]  /*6300*/  @!P5 FADD.FTZ R172, -R172, -RZ ;  /* 0x800000ffacacd221 */ /* 0x004fe20000010100 */
[----:B------:R-:W-:Y:S02]  /*6310*/  ISETP.LE.U32.AND P5, PT, R15, UR4, PT ;  /* 0x000000040f007c0c */ /* 0x000fe4000bfa3070 */
[----:B------:R-:W-:Y:S01]  /*6320*/  F2FP.RELU.BF16.PACK_AB R5, R218, R219 ;  /* 0x000000dbda05723e */ /* 0x000fe200000018ff */
[----:B------:R-:W-:Y:S01]  /*6330*/  @!P6 FADD.FTZ R159, -R159, -RZ ;  /* 0x800000ff9f9fe221 */ /* 0x000fe20000010100 */
[----:B------:R-:W-:Y:S02]  /*6340*/  ISETP.LE.U32.AND P3, PT, R12, UR4, PT ;  /* 0x000000040c007c0c */ /* 0x000fe4000bf63070 */
[----:B------:R-:W-:Y:S01]  /*6350*/  ISETP.LE.U32.AND P2, PT, R0, UR4, PT ;  /* 0x0000000400007c0c */ /* 0x000fe2000bf43070 */
[----:B------:R2:W-:Y:S01]  /*6360*/  STS [R234+0x10400], R5 ;  /* 0x01040005ea007388 */ /* 0x0005e20000000800 */
[----:B------:R-:W-:Y:S01]  /*6370*/  F2FP.RELU.BF16.PACK_AB R0, R211, R213 ;  /* 0x000000d5d300723e */ /* 0x000fe200000018ff */
[----:B----4-:R-:W-:Y:S01]  /*6380*/  @!P0 FADD.FTZ R168, -R168, -RZ ;  /* 0x800000ffa8a88221 */ /* 0x010fe20000010100 */
[----:B------:R-:W-:Y:S01]  /*6390*/  ISETP.LE.U32.AND P0, PT, R14, UR4, PT ;  /* 0x000000040e007c0c */ /* 0x000fe2000bf03070 */
[----:B------:R3:W-:Y:S01]  /*63a0*/  STS [R233+0x10000], R4 ;  /* 0x01000004e9007388 */ /* 0x0007e20000000800 */
[----:B------:R-:W-:Y:S01]  /*63b0*/  F2FP.RELU.BF16.PACK_AB R6, R223, R222 ;  /* 0x000000dedf06723e */ /* 0x000fe200000018ff */
[----:B------:R-:W-:Y:S02]  /*63c0*/  @!P5 FADD.FTZ R162, -R162, -RZ ;  /* 0x800000ffa2a2d221 */ /* 0x000fe40000010100 */
[----:B------:R4:W-:Y:S01]  /*63d0*/  STS [R233+0x10400], R0 ;  /* 0x01040000e9007388 */ /* 0x0009e20000000800 */
[----:B------:R-:W-:Y:S01]  /*63e0*/  @!P1 FADD.FTZ R163, -R163, -RZ ;  /* 0x800000ffa3a39221 */ /* 0x000fe20000010100 */
[----:B------:R-:W-:Y:S01]  /*63f0*/  FSETP.GE.FTZ.AND P1, PT, R204, RZ, PT ;  /* 0x000000ffcc00720b */ /* 0x000fe20003f36000 */
[----:B------:R-:W-:Y:S01]  /*6400*/  @!P3 FADD.FTZ R160, -R160, -RZ ;  /* 0x800000ffa0a0b221 */ /* 0x000fe20000010100 */
[----:B------:R-:W-:Y:S01]  /*6410*/  FSETP.GE.FTZ.AND P3, PT, R214, RZ, PT ;  /* 0x000000ffd600720b */ /* 0x000fe20003f76000 */
[----:B------:R4:W-:Y:S01]  /*6420*/  STS [R234+0x12000], R6 ;  /* 0x01200006ea007388 */ /* 0x0009e20000000800 */
[----:B-1----:R-:W-:Y:S01]  /*6430*/  @!P4 FADD.FTZ R166, -R166, -RZ ;  /* 0x800000ffa6a6c221 */ /* 0x002fe20000010100 */
[----:B------:R-:W-:Y:S01]  /*6440*/  FSETP.GE.FTZ.AND P4, PT, R216, RZ, PT ;  /* 0x000000ffd800720b */ /* 0x000fe20003f96000 */
[----:B------:R-:W-:Y:S02]  /*6450*/  @!P0 FADD.FTZ R109, -R109, -RZ ;  /* 0x800000ff6d6d8221 */ /* 0x000fe40000010100 */
[----:B------:R-:W-:Y:S01]  /*6460*/  @!P2 FADD.FTZ R161, -R161, -RZ ;  /* 0x800000ffa1a1a221 */ /* 0x000fe20000010100 */
[----:B------:R-:W-:Y:S02]  /*6470*/  FSETP.GE.FTZ.AND P2, PT, R207, RZ, PT ;  /* 0x000000ffcf00720b */ /* 0x000fe40003f56000 */
[----:B--2---:R-:W-:Y:S02]  /*6480*/  F2FP.RELU.BF16.PACK_AB R5, R227, R226 ;  /* 0x000000e2e305723e */ /* 0x004fe400000018ff */
[----:B---3--:R-:W-:Y:S03]  /*6490*/  F2FP.RELU.BF16.PACK_AB R4, R220, R221 ;  /* 0x000000dddc04723e */ /* 0x008fe600000018ff */
[----:B------:R1:W-:Y:S01]  /*64a0*/  STS [R234+0x12400], R5 ;  /* 0x01240005ea007388 */ /* 0x0003e20000000800 */
[----:B----4-:R-:W-:Y:S03]  /*64b0*/  F2FP.RELU.BF16.PACK_AB R0, R225, R224 ;  /* 0x000000e0e100723e */ /* 0x010fe600000018ff */
[----:B------:R2:W-:Y:S01]  /*64c0*/  STS [R233+0x12000], R4 ;  /* 0x01200004e9007388 */ /* 0x0005e20000000800 */
[----:B------:R-:W-:Y:S03]  /*64d0*/  F2FP.RELU.BF16.PACK_AB R6, R203, R206 ;  /* 0x000000cecb06723e */ /* 0x000fe600000018ff */
[----:B------:R3:W-:Y:S04]  /*64e0*/  STS [R233+0x12400], R0 ;  /* 0x01240000e9007388 */ /* 0x0007e80000000800 */
[----:B------:R4:W-:Y:S04]  /*64f0*/  STS [R235+0x10000], R7 ;  /* 0x01000007eb007388 */ /* 0x0009e80000000800 */
[----:B------:R4:W-:Y:S01]  /*6500*/  STS [R235+0x10400], R6 ;  /* 0x01040006eb007388 */ /* 0x0009e20000000800 */
[----:B-1----:R-:W-:Y:S02]  /*6510*/  F2FP.RELU.BF16.PACK_AB R5, R208, R209 ;  /* 0x000000d1d005723e */ /* 0x002fe400000018ff */
[----:B--2---:R-:W-:Y:S02]  /*6520*/  F2FP.RELU.BF16.PACK_AB R4, R191, R193 ;  /* 0x000000c1bf04723e */ /* 0x004fe400000018ff */
[----:B---3--:R-:W-:Y:S03]  /*6530*/  F2FP.RELU.BF16.PACK_AB R0, R189, R192 ;  /* 0x000000c0bd00723e */ /* 0x008fe600000018ff */
[----:B------:R1:W-:Y:S01]  /*6540*/  STS [R232+0x10000], R4 ;  /* 0x01000004e8007388 */ /* 0x0003e20000000800 */
[----:B----4-:R-:W-:Y:S03]  /*6550*/  F2FP.RELU.BF16.PACK_AB R7, R181, R187 ;  /* 0x000000bbb507723e */ /* 0x010fe600000018ff */
[----:B------:R2:W-:Y:S01]  /*6560*/  STS [R232+0x10400], R0 ;  /* 0x01040000e8007388 */ /* 0x0005e20000000800 */
[----:B------:R-:W-:Y:S03]  /*6570*/  F2FP.RELU.BF16.PACK_AB R6, R215, R217 ;  /* 0x000000d9d706723e */ /* 0x000fe600000018ff */
[----:B------:R3:W-:Y:S04]  /*6580*/  STS [R235+0x12000], R5 ;  /* 0x01200005eb007388 */ /* 0x0007e80000000800 */
[----:B------:R4:W-:Y:S01]  /*6590*/  STS [R235+0x12400], R6 ;  /* 0x01240006eb007388 */ /* 0x0009e20000000800 */
[----:B-1----:R-:W-:Y:S02]  /*65a0*/  F2FP.RELU.BF16.PACK_AB R4, R212, R210 ;  /* 0x000000d2d404723e */ /* 0x002fe400000018ff */
[----:B--2---:R-:W-:Y:S03]  /*65b0*/  F2FP.RELU.BF16.PACK_AB R0, R180, R182 ;  /* 0x000000b6b400723e */ /* 0x004fe600000018ff */
[----:B------:R1:W-:Y:S01]  /*65c0*/  STS [R232+0x12400], R4 ;  /* 0x01240004e8007388 */ /* 0x0003e20000000800 */
[----:B---3--:R-:W-:Y:S02]  /*65d0*/  F2FP.RELU.BF16.PACK_AB R5, R202, R205 ;  /* 0x000000cdca05723e */ /* 0x008fe400000018ff */
[----:B----4-:R-:W-:Y:S03]  /*65e0*/  F2FP.RELU.BF16.PACK_AB R6, R188, R190 ;  /* 0x000000bebc06723e */ /* 0x010fe600000018ff */
[----:B------:R2:W-:Y:S04]  /*65f0*/  STS [R232+0x12000], R5 ;  /* 0x01200005e8007388 */ /* 0x0005e80000000800 */
[----:B------:R3:W-:Y:S04]  /*6600*/  STS [R229+0x10000], R0 ;  /* 0x01000000e5007388 */ /* 0x0007e80000000800 */
[----:B------:R4:W-:Y:S01]  /*6610*/  STS [R229+0x10400], R7 ;  /* 0x01040007e5007388 */ /* 0x0009e20000000800 */
[----:B-1----:R-:W-:Y:S05]  /*6620*/  F2FP.RELU.BF16.PACK_AB R4, R175, R176 ;  /* 0x000000b0af04723e */ /* 0x002fea00000018ff */
[----:B------:R1:W-:Y:S01]  /*6630*/  STS [R228+0x10000], R4 ;  /* 0x01000004e4007388 */ /* 0x0003e20000000800 */
[----:B--2---:R-:W-:Y:S02]  /*6640*/  F2FP.RELU.BF16.PACK_AB R5, R195, R196 ;  /* 0x000000c4c305723e */ /* 0x004fe400000018ff */
[----:B---3--:R-:W-:Y:S02]  /*6650*/  F2FP.RELU.BF16.PACK_AB R0, R173, R174 ;  /* 0x000000aead00723e */ /* 0x008fe400000018ff */
[----:B----4-:R-:W-:Y:S03]  /*6660*/  F2FP.RELU.BF16.PACK_AB R7, R183, R184 ;  /* 0x000000b8b707723e */ /* 0x010fe600000018ff */
[----:B------:R2:W-:Y:S04]  /*6670*/  STS [R228+0x10400], R0 ;  /* 0x01040000e4007388 */ /* 0x0005e80000000800 */
[----:B------:R3:W-:Y:S04]  /*6680*/  STS [R229+0x12000], R6 ;  /* 0x01200006e5007388 */ /* 0x0007e80000000800 */
[----:B------:R4:W-:Y:S04]  /*6690*/  STS [R229+0x12400], R5 ;  /* 0x01240005e5007388 */ /* 0x0009e80000000800 */
[----:B------:R4:W-:Y:S01]  /*66a0*/  STS [R228+0x12000], R7 ;  /* 0x01200007e4007388 */ /* 0x0009e20000000800 */
[----:B-1----:R-:W-:Y:S02]  /*66b0*/  F2FP.RELU.BF16.PACK_AB R4, R169, R170 ;  /* 0x000000aaa904723e */ /* 0x002fe400000018ff */
[----:B--2---:R-:W-:Y:S02]  /*66c0*/  F2FP.RELU.BF16.PACK_AB R0, R164, R165 ;  /* 0x000000a5a400723e */ /* 0x004fe400000018ff */
[----:B---3--:R-:W-:Y:S02]  /*66d0*/  F2FP.RELU.BF16.PACK_AB R6, R186, R185 ;  /* 0x000000b9ba06723e */ /* 0x008fe400000018ff */
        /* <DEDUP_REMOVED lines=11> */
[----:B------:R-:W-:Y:S04]  /*6790*/  STS [R231+0x12000], R7 ;  /* 0x01200007e7007388 */ /* 0x000fe80000000800 */
[----:B------:R-:W-:Y:S04]  /*67a0*/  STS [R231+0x12400], R6 ;  /* 0x01240006e7007388 */ /* 0x000fe80000000800 */
[----:B------:R-:W-:Y:S04]  /*67b0*/  STS [R230+0x12400], R0 ;  /* 0x01240000e6007388 */ /* 0x000fe80000000800 */
[----:B------:R2:W-:Y:S04]  /*67c0*/  STS [R230+0x12000], R4 ;  /* 0x01200004e6007388 */ /* 0x0005e80000000800 */
[----:B------:R-:W3:Y:S01]  /*67d0*/  LDSM.16.M88.4 R64, [R150+0x4000] ;  /* 0x004000009640783b */ /* 0x000ee20000000200 */
[----:B-1----:R-:W-:Y:S07]  /*67e0*/  IMAD.U32 R5, RZ, RZ, UR16 ;  /* 0x00000010ff057e24 */ /* 0x002fee000f8e00ff */
[----:B------:R-:W1:Y:S08]  /*67f0*/  LDSM.16.M88.4 R60, [R150+0x5000] ;  /* 0x00500000963c783b */ /* 0x000e700000000200 */
[----:B------:R-:W4:Y:S01]  /*6800*/  LDSM.16.M88.4 R100, [R151+0x4000] ;  /* 0x004000009764783b */ /* 0x000f220000000200 */
[----:B--2---:R-:W-:Y:S07]  /*6810*/  IMAD.U32 R4, RZ, RZ, UR17 ;  /* 0x00000011ff047e24 */ /* 0x004fee000f8e00ff */
[----:B------:R-:W4:Y:S01]  /*6820*/  LDSM.16.M88.4 R104, [R151+0x5000] ;  /* 0x005000009768783b */ /* 0x000f220000000200 */
[C---:B------:R-:W-:Y:S04]  /*6830*/  LEA R110, P0, R243.reuse, R4, 0x2 ;  /* 0x00000004f36e7211 */ /* 0x040fe800078010ff */
[----:B------:R-:W-:Y:S02]  /*6840*/  LEA.HI.X.SX32 R111, R243, R5, 0x2, P0 ;  /* 0x00000005f36f7211 */ /* 0x000fe400000f16ff */
[----:B------:R-:W-:Y:S03]  /*6850*/  FSETP.GE.FTZ.AND P0, PT, R199, RZ, PT ;  /* 0x000000ffc700720b */ /* 0x000fe60003f16000 */
[----:B------:R-:W2:Y:S04]  /*6860*/  LDG.E R108, [R110.64] ;  /* 0x0000000c6e6c7981 */ /* 0x000ea8000c1e1900 */
[----:B------:R-:W2:Y:S01]  /*6870*/  LDG.E R0, [R110.64+0x120] ;  /* 0x0001200c6e007981 */ /* 0x000ea2000c1e1900 */
[-C--:B---3--:R-:W-:Y:S08]  /*6880*/  HMMA.16816.F32.BF16 R4, R64, R112.reuse, RZ ;  /* 0x000000704004723c */ /* 0x088ff000000418ff */
[C---:B-1----:R-:W-:Y:S08]  /*6890*/  HMMA.16816.F32.BF16 R8, R60.reuse, R112, RZ ;  /* 0x000000703c08723c */ /* 0x042ff000000418ff */
        /* <DEDUP_REMOVED lines=29> */
[----:B------:R-:W3:Y:S04]  /*6a70*/  LDG.E R105, [R110.64+0x20] ;  /* 0x0000200c6e697981 */ /* 0x000ee8000c1e1900 */
[----:B------:R-:W4:Y:S03]  /*6a80*/  LDG.E R104, [R110.64+0x100] ;  /* 0x0001000c6e687981 */ /* 0x000f26000c1e1900 */
[----:B------:R-:W-:Y:S07]  /*6a90*/  HMMA.16816.F32.BF16 R64, R100, R142, R64 ;  /* 0x0000008e6440723c */ /* 0x000fee0000041840 */
[C---:B--2---:R-:W-:Y:S02]  /*6aa0*/  FADD.FTZ R101, -R108.reuse, R4 ;  /* 0x000000046c657221 */ /* 0x044fe40000010100 */
[C---:B------:R-:W-:Y:S03]  /*6ab0*/  FADD.FTZ R100, -R108.reuse, R5 ;  /* 0x000000056c647221 */ /* 0x040fe60000010100 */
        /* <DEDUP_REMOVED lines=13> */
[C---:B------:R-:W-:Y:S01]  /*6b90*/  FADD.FTZ R5, -R108.reuse, R36 ;  /* 0x000000246c057221 */ /* 0x040fe20000010100 */
[----:B------:R-:W-:Y:S01]  /*6ba0*/  FSETP.GE.FTZ.AND P3, PT, R193, RZ, PT ;  /* 0x000000ffc100720b */ /* 0x000fe20003f76000 */
[C---:B------:R-:W-:Y:S01]  /*6bb0*/  FADD.FTZ R4, -R108.reuse, R37 ;  /* 0x000000256c047221 */ /* 0x040fe20000010100 */
        /* <DEDUP_REMOVED lines=31> */
[----:B------:R-:W-:Y:S01]  /*6db0*/  FADD.FTZ R26, -R0, R26 ;  /* 0x0000001a001a7221 */ /* 0x000fe20000010100 */
[-C--:B------:R-:W-:Y:S01]  /*6dc0*/  FSEL R20, R20, R108.reuse, P4 ;  /* 0x0000006c14147208 */ /* 0x080fe20002000000 */
[----:B------:R-:W-:Y:S01]  /*6dd0*/  FADD.FTZ R42, -R0, R42 ;  /* 0x0000002a002a7221 */ /* 0x000fe20000010100 */
[----:B------:R-:W-:Y:S01]  /*6de0*/  FSEL R17, R17, R108, P3 ;  /* 0x0000006c11117208 */ /* 0x000fe20001800000 */
[----:B------:R-:W-:Y:S01]  /*6df0*/  FMUL.FTZ R48, R176, R48 ;  /* 0x00000030b0307220 */ /* 0x000fe20000410000 */
[----:B------:R-:W-:Y:S01]  /*6e00*/  FSEL R16, R16, R108, P1 ;  /* 0x0000006c10107208 */ /* 0x000fe20000800000 */
[----:B------:R-:W-:Y:S01]  /*6e10*/  @P0 FADD.FTZ R108, -R108, R65 ;  /* 0x000000416c6c0221 */ /* 0x000fe20000010100 */
[----:B------:R-:W-:Y:S01]  /*6e20*/  FSETP.GE.FTZ.AND P1, PT, R219, RZ, PT ;  /* 0x000000ffdb00720b */ /* 0x000fe20003f36000 */
[----:B------:R-:W-:Y:S01]  /*6e30*/  FMUL.FTZ R201, R201, R20 ;  /* 0x00000014c9c97220 */ /* 0x000fe20000410000 */
[----:B------:R-:W-:Y:S01]  /*6e40*/  FSETP.GE.FTZ.AND P0, PT, R218, RZ, PT ;  /* 0x000000ffda00720b */ /* 0x000fe20003f16000 */
[----:B------:R-:W-:Y:S01]  /*6e50*/  FMUL.FTZ R175, R175, R17 ;  /* 0x00000011afaf7220 */ /* 0x000fe20000410000 */
[----:B------:R-:W-:Y:S01]  /*6e60*/  FSETP.GE.FTZ.AND P3, PT, R169, RZ, PT ;  /* 0x000000ffa900720b */ /* 0x000fe20003f76000 */
[----:B------:R-:W-:Y:S01]  /*6e70*/  FMUL.FTZ R165, R165, R16 ;  /* 0x00000010a5a57220 */ /* 0x000fe20000410000 */
[----:B------:R-:W-:Y:S01]  /*6e80*/  FSETP.GE.FTZ.AND P2, PT, R159, RZ, PT ;  /* 0x000000ff9f00720b */ /* 0x000fe20003f56000 */
[----:B------:R-:W-:Y:S01]  /*6e90*/  FMUL.FTZ R108, R164, R108 ;  /* 0x0000006ca46c7220 */ /* 0x000fe20000410000 */
[----:B------:R-:W-:Y:S01]  /*6ea0*/  FSETP.GE.FTZ.AND P4, PT, R170, RZ, PT ;  /* 0x000000ffaa00720b */ /* 0x000fe20003f96000 */
[C---:B---3--:R-:W-:Y:S02]  /*6eb0*/  FADD.FTZ R5, -R105.reuse, R6 ;  /* 0x0000000669057221 */ /* 0x048fe40000010100 */
[C---:B------:R-:W-:Y:S02]  /*6ec0*/  FADD.FTZ R4, -R105.reuse, R7 ;  /* 0x0000000769047221 */ /* 0x040fe40000010100 */
[----:B------:R-:W-:Y:S01]  /*6ed0*/  FADD.FTZ R18, -R105, R18 ;  /* 0x0000001269127221 */ /* 0x000fe20000010100 */
[-C--:B------:R-:W-:Y:S01]  /*6ee0*/  FSEL R5, R5, R105.reuse, P1 ;  /* 0x0000006905057208 */ /* 0x080fe20000800000 */
[C---:B------:R-:W-:Y:S01]  /*6ef0*/  FADD.FTZ R19, -R105.reuse, R19 ;  /* 0x0000001369137221 */ /* 0x040fe20000010100 */
[-C--:B------:R-:W-:Y:S01]  /*6f00*/  FSEL R4, R4, R105.reuse, P0 ;  /* 0x0000006904047208 */ /* 0x080fe20000000000 */
[----:B------:R-:W-:Y:S01]  /*6f10*/  FADD.FTZ R22, -R105, R22 ;  /* 0x0000001669167221 */ /* 0x000fe20000010100 */
[----:B------:R-:W-:Y:S01]  /*6f20*/  FSETP.GE.FTZ.AND P1, PT, R213, RZ, PT ;  /* 0x000000ffd500720b */ /* 0x000fe20003f36000 */
[----:B------:R-:W-:Y:S01]  /*6f30*/  FADD.FTZ R23, -R105, R23 ;  /* 0x0000001769177221 */ /* 0x000fe20000010100 */
[----:B------:R-:W-:Y:S01]  /*6f40*/  FSETP.GE.FTZ.AND P0, PT, R211, RZ, PT ;  /* 0x000000ffd300720b */ /* 0x000fe20003f16000 */
[C---:B------:R-:W-:Y:S01]  /*6f50*/  FADD.FTZ R34, -R105.reuse, R34 ;  /* 0x0000002269227221 */ /* 0x040fe20000010100 */
[-C--:B------:R-:W-:Y:S01]  /*6f60*/  FSEL R18, R18, R105.reuse, P1 ;  /* 0x0000006912127208 */ /* 0x080fe20000800000 */
[----:B------:R-:W-:Y:S01]  /*6f70*/  FADD.FTZ R35, -R105, R35 ;  /* 0x0000002369237221 */ /* 0x000fe20000010100 */
[-C--:B------:R-:W-:Y:S01]  /*6f80*/  FSEL R19, R19, R105.reuse, P0 ;  /* 0x0000006913137208 */ /* 0x080fe20000000000 */
[C---:B------:R-:W-:Y:S01]  /*6f90*/  FADD.FTZ R38, -R105.reuse, R38 ;  /* 0x0000002669267221 */ /* 0x040fe20000010100 */
        /* <DEDUP_REMOVED lines=11> */
[C---:B------:R-:W-:Y:S01]  /*7050*/  FADD.FTZ R6, -R105.reuse, R55 ;  /* 0x0000003769067221 */ /* 0x040fe20000010100 */
        /* <DEDUP_REMOVED lines=9> */
[----:B----4-:R-:W-:Y:S01]  /*70f0*/  FADD.FTZ R56, -R104, R56 ;  /* 0x0000003868387221 */ /* 0x010fe20000010100 */
[-C--:B------:R-:W-:Y:S01]  /*7100*/  FSEL R39, R39, R105.reuse, P0 ;  /* 0x0000006927277208 */ /* 0x080fe20000000000 */
        /* <DEDUP_REMOVED lines=56> */
[----:B------:R-:W-:Y:S01]  /*7490*/  FADD.FTZ R6, -R104, R57 ;  /* 0x0000003968067221 */ /* 0x000fe20000010100 */
[----:B------:R-:W-:Y:S01]  /*74a0*/  FSEL R8, R8, R104, P4 ;  /* 0x0000006808087208 */ /* 0x000fe20002000000 */
[----:B------:R-:W-:Y:S01]  /*74b0*/  FADD.FTZ R5, -R104, R60 ;  /* 0x0000003c68057221 */ /* 0x000fe20000010100 */
[----:B------:R-:W-:Y:S01]  /*74c0*/  FSETP.GE.FTZ.AND P1, PT, R167, RZ, PT ;  /* 0x000000ffa700720b */ /* 0x000fe20003f36000 */
[----:B------:R-:W-:Y:S01]  /*74d0*/  FMUL.FTZ R184, R184, R4 ;  /* 0x00000004b8b87220 */ /* 0x000fe20000410000 */
[----:B------:R-:W-:Y:S01]  /*74e0*/  FSEL R56, R56, R104, P2 ;  /* 0x0000006838387208 */ /* 0x000fe20001000000 */
[----:B------:R-:W-:Y:S01]  /*74f0*/  FADD.FTZ R4, -R0, R10 ;  /* 0x0000000a00047221 */ /* 0x000fe20000010100 */
[----:B------:R-:W-:Y:S01]  /*7500*/  FSETP.GE.FTZ.AND P2, PT, R160, RZ, PT ;  /* 0x000000ffa000720b */ /* 0x000fe20003f56000 */
[----:B------:R-:W-:Y:S01]  /*7510*/  FMUL.FTZ R20, R223, R8 ;  /* 0x00000008df147220 */ /* 0x000fe20000410000 */
[-C--:B------:R-:W-:Y:S01]  /*7520*/  FSEL R7, R7, R104.reuse, P3 ;  /* 0x0000006807077208 */ /* 0x080fe20001800000 */
[----:B------:R-:W-:Y:S01]  /*7530*/  FADD.FTZ R8, -R104, R28 ;  /* 0x0000001c68087221 */ /* 0x000fe20000010100 */
        /* <DEDUP_REMOVED lines=11> */
[C---:B------:R-:W-:Y:S01]  /*75f0*/  FADD.FTZ R6, -R0.reuse, R11 ;  /* 0x0000000b00067221 */ /* 0x040fe20000010100 */
        /* <DEDUP_REMOVED lines=71> */
[----:B------:R-:W-:Y:S02]  /*7a70*/  IMAD.MOV.U32 R6, RZ, RZ, c[0x0][0x194] ;  /* 0x00006500ff067624 */ /* 0x000fe400078e00ff */
[C---:B------:R-:W-:Y:S01]  /*7a80*/  IMAD.U32 R0, R5.reuse, -0x80, RZ ;  /* 0xffffff8005007824 */ /* 0x040fe200078e00ff */
        /* <DEDUP_REMOVED lines=16> */
.L_x_266:
        /* <DEDUP_REMOVED lines=140> */
.L_x_267:
        /* <DEDUP_REMOVED lines=307> */
.L_x_269:
        /* <DEDUP_REMOVED lines=18> */
.L_x_270:
        /* <DEDUP_REMOVED lines=10> */
[----:B------:R-:W-:-:S03]  /*9940*/  UIMAD UR8, UR4, UR15, UR8 ;  /* 0x0000000f040872a4 */ /* 0x000fc6000f8e0208 */
[----:B------:R-:W-:-:S03]  /*9950*/  ULDC.64 UR14, c[0x0][0x3b8] ;  /* 0x0000ee00000e7ab9 */ /* 0x000fc60000000a00 */
[----:B------:R-:W-:Y:S01]  /*9960*/  IMAD.U32 R3, RZ, RZ, UR8 ;  /* 0x00000008ff037e24 */ /* 0x000fe2000f8e00ff */
        /* <DEDUP_REMOVED lines=31> */
.L_x_272:
[----:B-12---:R-:W-:Y:S05]  /*9b60*/  BSYNC B0 ;  /* 0x0000000000007941 */ /* 0x006fea0003800000 */
.L_x_271:
        /* <DEDUP_REMOVED lines=14> */
.L_x_274:
[----:B------:R-:W-:Y:S05]  /*9c50*/  BSYNC B0 ;  /* 0x0000000000007941 */ /* 0x000fea0003800000 */
.L_x_273:
        /* <DEDUP_REMOVED lines=25> */
.L_x_276:
[----:B------:R-:W-:Y:S05]  /*9df0*/  BSYNC B0 ;  /* 0x0000000000007941 */ /* 0x000fea0003800000 */
.L_x_275:
        /* <DEDUP_REMOVED lines=11> */
.L_x_265:
[----:B------:R-:W-:Y:S05]  /*9eb0*/  BSYNC B1 ;  /* 0x0000000000017941 */ /* 0x000fea0003800000 */
.L_x_251:
        /* <DEDUP_REMOVED lines=11> */
.L_x_277:
[----:B------:R-:W-:Y:S05]  /*9f70*/  EXIT ;  /* 0x000000000000794d */ /* 0x000fea0003800000 */
.L_x_279:
        /* <DEDUP_REMOVED lines=16> */
.L_x_693:


//--------------------- .text._ZN5flash44flash_bwd_dq_dk_dv_loop_seqk_parallel_kernelI23Flash_bwd_kernel_traitsILi32ELi128ELi128ELi8ELi4ELi4ELi4ELb1ELb0EN7cutlass10bfloat16_tE19Flash_kernel_traitsILi32ELi128ELi128ELi8ES3_EELb0ELb1ELb0ELb0ELb0ELb1ELb1EEEvNS_16Flash_bwd_paramsE --------------------------
	.section	.text._ZN5flash44flash_bwd_dq_dk_dv_loop_seqk_parallel_kernelI23Flash_bwd_kernel_traitsILi32ELi128ELi128ELi8ELi4ELi4ELi4ELb1ELb0EN7cutlass10bfloat16_tE19Flash_kernel_traitsILi32ELi128ELi128ELi8ES3_EELb0ELb1ELb0ELb0ELb0ELb1ELb1EEEvNS_16Flash_bwd_paramsE,"ax",@progbits
	.sectioninfo	@"SHI_REGISTERS=255"
	.align	128
        .global         _ZN5flash44flash_bwd_dq_dk_dv_loop_seqk_parallel_kernelI23Flash_bwd_kernel_traitsILi32ELi128ELi128ELi8ELi4ELi4ELi4ELb1ELb0EN7cutlass10bfloat16_tE19Flash_kernel_traitsILi32ELi128ELi128ELi8ES3_EELb0ELb1ELb0ELb0ELb0ELb1ELb1EEEvNS_16Flash_bwd_paramsE
        .type           _ZN5flash44flash_bwd_dq_dk_dv_loop_seqk_parallel_kernelI23Flash_bwd_kernel_traitsILi32ELi128ELi128ELi8ELi4ELi4ELi4ELb1ELb0EN7cutlass10bfloat16_tE19Flash_kernel_traitsILi32ELi128ELi128ELi8ES3_EELb0ELb1ELb0ELb0ELb0ELb1ELb1EEEvNS_16Flash_bwd_paramsE,@function
        .size           _ZN5flash44flash_bwd_dq_dk_dv_loop_seqk_parallel_kernelI23Flash_bwd_kernel_traitsILi32ELi128ELi128ELi8ELi4ELi4ELi4ELb1ELb0EN7cutlass10bfloat16_tE19Flash_kernel_traitsILi32ELi128ELi128ELi8ES3_EELb0ELb1ELb0ELb0ELb0ELb1ELb1EEEvNS_16Flash_bwd_paramsE,(.L_x_694 - _ZN5flash44flash_bwd_dq_dk_dv_loop_seqk_parallel_kernelI23Flash_bwd_kernel_traitsILi32ELi128ELi128ELi8ELi4ELi4ELi4ELb1ELb0EN7cutlass10bfloat16_tE19Flash_kernel_traitsILi32ELi128ELi128ELi8ES3_EELb0ELb1ELb0ELb0ELb0ELb1ELb1EEEvNS_16Flash_bwd_paramsE)
        .other          _ZN5flash44flash_bwd_dq_dk_dv_loop_seqk_parallel_kernelI23Flash_bwd_kernel_traitsILi32ELi128ELi128ELi8ELi4ELi4ELi4ELb1ELb0EN7cutlass10bfloat16_tE19Flash_kernel_traitsILi32ELi128ELi128ELi8ES3_EELb0ELb1ELb0ELb0ELb0ELb1ELb1EEEvNS_16Flash_bwd_paramsE,@"STO_CUDA_ENTRY STV_DEFAULT"
_ZN5flash44flash_bwd_dq_dk_dv_loop_seqk_parallel_kernelI23Flash_bwd_kernel_traitsILi32ELi128ELi128ELi8ELi4ELi4ELi4ELb1ELb0EN7cutlass10bfloat16_tE19Flash_kernel_traitsILi32ELi128ELi128ELi8ES3_EELb0ELb1ELb0ELb0ELb0ELb1ELb1EEEvNS_16Flash_bwd_paramsE:
.text._ZN5flash44flash_bwd_dq_dk_dv_loop_seqk_parallel_kernelI23Flash_bwd_kernel_traitsILi32ELi128ELi128ELi8ELi4ELi4ELi4ELb1ELb0EN7cutlass10bfloat16_tE19Flash_kernel_traitsILi32ELi128ELi128ELi8ES3_EELb0ELb1ELb0ELb0ELb0ELb1ELb1EEEvNS_16Flash_bwd_paramsE:
        /* <DEDUP_REMOVED lines=29> */
[----:B--2---:R-:W-:-:S02]  /*01d0*/  UIMAD UR19, UR54, UR5, URZ ;  /* 0x00000005361372a4 */ /* 0x004fc4000f8e023f */
        /* <DEDUP_REMOVED lines=62> */
[----:B------:R-:W-:Y:S01]  /*05c0*/  IMAD.SHL.U32 R9, R12, 0x2, RZ ;  /* 0x000000020c097824 */ /* 0x000fe200078e00ff */
[----:B------:R1:W-:Y:S01]  /*05d0*/  STL [R1+0x20], R2 ;  /* 0x0000200201007387 */ /* 0x0003e20000100800 */
[----:B------:R-:W-:Y:S01]  /*05e0*/  IMAD.IADD R5, R20, 0x1, -R0 ;  /* 0x0000000114057824 */ /* 0x000fe200078e0a00 */
[----:B------:R-:W-:Y:S01]  /*05f0*/  LOP3.LUT R0, R10, 0xfffffff0, RZ, 0xc0, !PT ;  /* 0xfffffff00a007812 */ /* 0x000fe200078ec0ff */
[----:B------:R-:W-:Y:S01]  /*0600*/  UIMAD UR4, UR4, UR18, URZ ;  /* 0x00000012040472a4 */ /* 0x000fe2000f8e023f */
[----:B------:R-:W-:Y:S01]  /*0610*/  SHF.R.S32.HI R10, RZ, 0x7, R3 ;  /* 0x00000007ff0a7819 */ /* 0x000fe20000011403 */
[----:B------:R2:W-:Y:S01]  /*0620*/  STL [R1+0x64], R6 ;  /* 0x0000640601007387 */ /* 0x0005e20000100800 */
[----:B------:R-:W-:Y:S01]  /*0630*/  LEA.HI R8, R5, R5, RZ, 0x1 ;  /* 0x0000000505087211 */ /* 0x000fe200078f08ff */
[----:B------:R-:W-:Y:S01]  /*0640*/  IMAD.IADD R0, R20, 0x1, -R0 ;  /* 0x0000000114007824 */ /* 0x000fe200078e0a00 */
[----:B------:R-:W-:Y:S01]  /*0650*/  LEA.HI R12, R7, R7, RZ, 0x1 ;  /* 0x00000007070c7211 */ /* 0x000fe200078f08ff */
[C---:B------:R-:W-:Y:S01]  /*0660*/  IMAD R3, R10.reuse, 0x8, R14 ;  /* 0x000000080a037824 */ /* 0x040fe200078e020e */
[----:B------:R-:W-:Y:S01]  /*0670*/  UIMAD.WIDE.U32 UR10, UR47, UR20, URZ ;  /* 0x000000142f0a72a5 */ /* 0x000fe2000f8e003f */
[----:B------:R-:W-:Y:S01]  /*0680*/  IMAD R18, R10, 0x2000, R9 ;  /* 0x000020000a127824 */ /* 0x000fe200078e0209 */
[----:B------:R-:W-:Y:S01]  /*0690*/  SHF.R.S32.HI R11, RZ, 0x1f, R0 ;  /* 0x0000001fff0b7819 */ /* 0x000fe20000011400 */
[----:B------:R-:W-:Y:S01]  /*06a0*/  UIMAD UR23, UR14, 0x48, URZ ;  /* 0x000000480e1778a4 */ /* 0x000fe2000f8e023f */
[----:B------:R-:W-:Y:S01]  /*06b0*/  SEL R176, R157, 0xffffffe0, !P5 ;  /* 0xffffffe09db07807 */ /* 0x000fe20006800000 */
[----:B------:R-:W-:Y:S01]  /*06c0*/  UIMAD.WIDE.U32 UR60, UR52, UR10, URZ ;  /* 0x0000000a343c72a5 */ /* 0x000fe2000f8e003f */
[----:B------:R-:W-:Y:S01]  /*06d0*/  LEA.HI R11, R11, R0, RZ, 0x3 ;  /* 0x000000000b0b7211 */ /* 0x000fe200078f18ff */
[----:B------:R-:W-:-:S02]  /*06e0*/  UIMAD UR22, UR14, 0x50, URZ ;  /* 0x000000500e1678a4 */ /* 0x000fc4000f8e023f */
[----:B------:R-:W-:Y:S02]  /*06f0*/  UIMAD UR21, UR14, 0x58, URZ ;  /* 0x000000580e1578a4 */ /* 0x000fe4000f8e023f */
[----:B------:R-:W-:Y:S02]  /*0700*/  UIMAD UR18, UR14, 0x70, URZ ;  /* 0x000000700e1278a4 */ /* 0x000fe4000f8e023f */
[----:B------:R-:W-:Y:S01]  /*0710*/  UMOV UR59, 0xffffe000 ;  /* 0xffffe000003b7882 */ /* 0x000fe20000000000 */
[----:B-1----:R-:W-:-:S05]  /*0720*/  LOP3.LUT R2, R8, 0x3fffffe, RZ, 0xc0, !PT ;  /* 0x03fffffe08027812 */ /* 0x002fca00078ec0ff */
[----:B------:R-:W-:Y:S01]  /*0730*/  IMAD.IADD R4, R5, 0x1, -R2 ;  /* 0x0000000105047824 */ /* 0x000fe200078e0a02 */
[----:B------:R-:W-:-:S03]  /*0740*/  LEA.HI R2, R0, R0, RZ, 0x1 ;  /* 0x0000000000027211 */ /* 0x000fc600078f08ff */
[----:B------:R-:W-:Y:S01]  /*0750*/  IMAD R150, R3, 0x8, R4 ;  /* 0x0000000803967824 */ /* 0x000fe200078e0204 */
[----:B--2---:R-:W-:Y:S02]  /*0760*/  LOP3.LUT R6, R2, 0x7fffffe, RZ, 0xc0, !PT ;  /* 0x07fffffe02067812 */ /* 0x004fe400078ec0ff */
[----:B------:R-:W-:Y:S02]  /*0770*/  LOP3.LUT R3, R11, 0xfffffff8, RZ, 0xc0, !PT ;  /* 0xfffffff80b037812 */ /* 0x000fe400078ec0ff */
[----:B------:R-:W-:Y:S01]  /*0780*/  SHF.R.S32.HI R4, RZ, 0x1, R2 ;  /* 0x00000001ff047819 */ /* 0x000fe20000011402 */
[C---:B------:R-:W-:Y:S01]  /*0790*/  IMAD.IADD R15, R0.reuse, 0x1, -R6 ;  /* 0x00000001000f7824 */ /* 0x040fe200078e0a06 */
[----:B------:R-:W-:Y:S01]  /*07a0*/  SHF.R.S32.HI R2, RZ, 0x1f, R2 ;  /* 0x0000001fff027819 */ /* 0x000fe20000011402 */
[----:B------:R-:W-:Y:S02]  /*07b0*/  IMAD.IADD R17, R0, 0x1, -R3 ;  /* 0x0000000100117824 */ /* 0x000fe400078e0a03 */
[----:B------:R-:W-:Y:S01]  /*07c0*/  IMAD.U32 R3, RZ, RZ, UR14 ;  /* 0x0000000eff037e24 */ /* 0x000fe2000f8e00ff */
[----:B------:R-:W-:-:S02]  /*07d0*/  LEA.HI R0, R2, R4, RZ, 0x2 ;  /* 0x0000000402007211 */ /* 0x000fc400078f10ff */
[----:B------:R-:W-:Y:S02]  /*07e0*/  LOP3.LUT R2, R7, 0x1, RZ, 0xc0, !PT ;  /* 0x0000000107027812 */ /* 0x000fe400078ec0ff */
[----:B------:R-:W-:Y:S02]  /*07f0*/  LOP3.LUT R0, R0, 0xfffffffc, RZ, 0xc0, !PT ;  /* 0xfffffffc00007812 */ /* 0x000fe400078ec0ff */
[----:B------:R-:W-:Y:S01]  /*0800*/  ISETP.NE.U32.AND P6, PT, R2, 0x1, PT ;  /* 0x000000010200780c */ /* 0x000fe20003fc5070 */
[----:B------:R-:W-:Y:S02]  /*0810*/  IMAD.U32 R2, RZ, RZ, UR19 ;  /* 0x00000013ff027e24 */ /* 0x000fe4000f8e00ff */
[----:B------:R-:W-:Y:S01]  /*0820*/  IMAD.IADD R16, R4, 0x1, -R0 ;  /* 0x0000000104107824 */ /* 0x000fe200078e0a00 */
[----:B------:R-:W-:Y:S01]  /*0830*/  SHF.R.S32.HI R4, RZ, 0x3, R11 ;  /* 0x00000003ff047819 */ /* 0x000fe2000001140b */
[----:B------:R-:W-:Y:S01]  /*0840*/  IMAD.SHL.U32 R0, R5, 0x40, RZ ;  /* 0x0000004005007824 */ /* 0x000fe200078e00ff */
[----:B------:R1:W-:Y:S01]  /*0850*/  STL [R1+0x60], R2 ;  /* 0x0000600201007387 */ /* 0x0003e20000100800 */
[----:B------:R-:W-:-:S02]  /*0860*/  SEL R175, R175, 0x10, !P6 ;  /* 0x00000010afaf7807 */ /* 0x000fc40007000000 */
[----:B------:R-:W-:Y:S01]  /*0870*/  IMAD R15, R4, 0x8, R15 ;  /* 0x00000008040f7824 */ /* 0x000fe200078e020f */
[----:B------:R2:W-:Y:S01]  /*0880*/  STL [R1+0x58], R3 ;  /* 0x0000580301007387 */ /* 0x0005e20000100800 */
[----:B-1----:R-:W-:Y:S01]  /*0890*/  IMAD.U32 R2, RZ, RZ, UR5 ;  /* 0x00000005ff027e24 */ /* 0x002fe2000f8e00ff */
[----:B------:R-:W-:Y:S02]  /*08a0*/  USHF.R.S32.HI UR5, URZ, 0x1f, UR20 ;  /* 0x0000001f3f057899 */ /* 0x000fe40008011414 */
[----:B------:R-:W-:Y:S01]  /*08b0*/  UIMAD UR20, UR14, 0x60, URZ ;  /* 0x000000600e1478a4 */ /* 0x000fe2000f8e023f */
[----:B--2---:R-:W-:Y:S01]  /*08c0*/  IMAD.SHL.U32 R3, R7, 0x40, RZ ;  /* 0x0000004007037824 */ /* 0x004fe200078e00ff */
[----:B------:R1:W-:Y:S01]  /*08d0*/  STL [R1+0x5c], R2 ;  /* 0x00005c0201007387 */ /* 0x0003e20000100800 */
[----:B------:R-:W-:Y:S01]  /*08e0*/  UIMAD UR5, UR5, UR47, URZ ;  /* 0x0000002f050572a4 */ /* 0x000fe2000f8e023f */
[----:B-1----:R-:W-:Y:S02]  /*08f0*/  SHF.R.S32.HI R2, RZ, 0x1, R8 ;  /* 0x00000001ff027819 */ /* 0x002fe40000011408 */
[----:B------:R-:W-:-:S02]  /*0900*/  LOP3.LUT R8, R0, 0x1c0, RZ, 0xc0, !PT ;  /* 0x000001c000087812 */ /* 0x000fc400078ec0ff */
[----:B------:R-:W-:Y:S01]  /*0910*/  LOP3.LUT R0, R12, 0x3fffffe, RZ, 0xc0, !PT ;  /* 0x03fffffe0c007812 */ /* 0x000fe200078ec0ff */
[C---:B------:R-:W-:Y:S01]  /*0920*/  IMAD.SHL.U32 R6, R2.reuse, 0x40, RZ ;  /* 0x0000004002067824 */ /* 0x040fe200078e00ff */
[----:B------:R-:W-:Y:S02]  /*0930*/  LOP3.LUT P0, RZ, R2, 0x2, RZ, 0xc0, !PT ;  /* 0x0000000202ff7812 */ /* 0x000fe4000780c0ff */
        /* <DEDUP_REMOVED lines=33> */
[C---:B------:R-:W-:Y:S01]  /*0b50*/  IADD3 R174, R181.reuse, 0x40, RZ ;  /* 0x00000040b5ae7810 */ /* 0x040fe20007ffe0ff */
[C---:B------:R-:W-:Y:S01]  /*0b60*/  IMAD.IADD R179, R181.reuse, 0x1, R175 ;  /* 0x00000001b5b37824 */ /* 0x040fe200078e02af */
[----:B------:R-:W-:Y:S01]  /*0b70*/  @P4 IADD3 R174, R181, -0x40, RZ ;  /* 0xffffffc0b5ae4810 */ /* 0x000fe20007ffe0ff */
[----:B------:R-:W-:Y:S01]  /*0b80*/  IMAD.U32 R3, RZ, RZ, UR12 ;  /* 0x0000000cff037e24 */ /* 0x000fe2000f8e00ff */
[----:B------:R-:W-:Y:S01]  /*0b90*/  UIMAD UR17, UR14, 0x78, URZ ;  /* 0x000000780e1178a4 */ /* 0x000fe2000f8e023f */
[----:B------:R-:W-:Y:S01]  /*0ba0*/  IMAD R13, R13, 0x20, R0 ;  /* 0x000000200d0d7824 */ /* 0x000fe200078e0200 */
[----:B------:R-:W-:Y:S01]  /*0bb0*/  SHF.R.S32.HI R0, RZ, 0x1f, R2 ;  /* 0x0000001fff007819 */ /* 0x000fe20000011402 */
[----:B------:R-:W-:Y:S01]  /*0bc0*/  IMAD.IADD R175, R175, 0x1, R174 ;  /* 0x00000001afaf7824 */ /* 0x000fe200078e02ae */
[----:B------:R1:W-:Y:S01]  /*0bd0*/  STL [R1+0x54], R3 ;  /* 0x0000540301007387 */ /* 0x0003e20000100800 */
[----:B------:R-:W-:Y:S01]  /*0be0*/  IMAD R149, R150, 0x2, R149 ;  /* 0x0000000296957824 */ /* 0x000fe200078e0295 */
[----:B------:R-:W-:Y:S01]  /*0bf0*/  SHF.L.U64.HI R2, R2, 0x2, R0 ;  /* 0x0000000202027819 */ /* 0x000fe20000010200 */
[----:B------:R-:W-:Y:S01]  /*0c00*/  IMAD.U32 R0, RZ, RZ, UR5 ;  /* 0x00000005ff007e24 */ /* 0x000fe2000f8e00ff */
[----:B------:R-:W-:Y:S01]  /*0c10*/  UIMAD UR5, UR53, UR10, URZ ;  /* 0x0000000a350572a4 */ /* 0x000fe2000f8e023f */
[----:B------:R-:W-:-:S02]  /*0c20*/  IMAD.IADD R180, R181, 0x1, R176 ;  /* 0x00000001b5b47824 */ /* 0x000fc400078e02b0 */
[----:B------:R-:W-:Y:S02]  /*0c30*/  IMAD.IADD R178, R179, 0x1, R176 ;  /* 0x00000001b3b27824 */ /* 0x000fe400078e02b0 */
[----:B------:R-:W-:Y:S02]  /*0c40*/  IMAD.IADD R177, R176, 0x1, R174 ;  /* 0x00000001b0b17824 */ /* 0x000fe400078e02ae */
[----:B------:R-:W-:Y:S02]  /*0c50*/  IMAD.SHL.U32 R150, R150, 0x2, RZ ;  /* 0x0000000296967824 */ /* 0x000fe400078e00ff */
[----:B------:R-:W-:Y:S02]  /*0c60*/  IMAD.IADD R176, R176, 0x1, R175 ;  /* 0x00000001b0b07824 */ /* 0x000fe400078e02af */
[----:B-1----:R-:W-:Y:S01]  /*0c70*/  IMAD.U32 R3, RZ, RZ, UR4 ;  /* 0x00000004ff037e24 */ /* 0x002fe2000f8e00ff */
[----:B------:R-:W-:Y:S02]  /*0c80*/  USHF.R.S32.HI UR4, URZ, 0x1f, UR19 ;  /* 0x0000001f3f047899 */ /* 0x000fe40008011413 */
[----:B------:R-:W-:-:S02]  /*0c90*/  UIMAD UR19, UR14, 0x68, URZ ;  /* 0x000000680e1378a4 */ /* 0x000fc4000f8e023f */
        /* <DEDUP_REMOVED lines=66> */
.L_x_308:
        /* <DEDUP_REMOVED lines=54> */
.L_x_280:
        /* <DEDUP_REMOVED lines=59> */
.L_x_282:
        /* <DEDUP_REMOVED lines=18> */
.L_x_283:
        /* <DEDUP_REMOVED lines=84> */
.L_x_284:
[----:B------:R-:W2:Y:S02]  /*1e30*/  LDL R0, [R1+0x50] ;  /* 0x0000500001007983 */ /* 0x000ea40000100800 */
[----:B--2---:R1:W2:Y:S01]  /*1e40*/  R2UR UR33, R0 ;  /* 0x00000000002173c2 */ /* 0x0042a200000e0000 */
[----:B------:R-:W-:-:S07]  /*1e50*/  DEPBAR.LE SB1, 0x0, {2} ;  /* 0x000090040000791a */ /* 0x000fce0000000000 */
.L_x_285:
        /* <DEDUP_REMOVED lines=111> */
.L_x_287:
        /* <DEDUP_REMOVED lines=16> */
.L_x_288:
        /* <DEDUP_REMOVED lines=28> */
.L_x_290:
[----:B------:R-:W-:Y:S05]  /*2810*/  BSYNC B0 ;  /* 0x0000000000007941 */ /* 0x000fea0003800000 */
.L_x_289:
        /* <DEDUP_REMOVED lines=14> */
.L_x_292:
[----:B------:R-:W-:Y:S05]  /*2900*/  BSYNC B0 ;  /* 0x0000000000007941 */ /* 0x000fea0003800000 */
.L_x_291:
        /* <DEDUP_REMOVED lines=25> */
.L_x_294:
[----:B------:R-:W-:Y:S05]  /*2aa0*/  BSYNC B0 ;  /* 0x0000000000007941 */ /* 0x000fea0003800000 */
.L_x_293:
        /* <DEDUP_REMOVED lines=12> */
.L_x_286:
[----:B------:R-:W2:Y:S01]  /*2b70*/  LDL R23, [R1+0x2c] ;  /* 0x00002c0001177983 */ /* 0x000ea20000100800 */
[----:B------:R-:W-:-:S03]  /*2b80*/  ULDC.64 UR38, c[0x0][0x198] ;  /* 0x0000660000267ab9 */ /* 0x000fc60000000a00 */
[----:B------:R-:W3:Y:S01]  /*2b90*/  LDL R24, [R1+0x20] ;  /* 0x0000200001187983 */ /* 0x000ee20000100800 */
[----:B------:R-:W-:Y:S01]  /*2ba0*/  UIMAD UR14, UR42, UR38, URZ ;  /* 0x000000262a0e72a4 */ /* 0x000fe2000f8e023f */
[----:B------:R-:W-:Y:S01]  /*2bb0*/  IMAD.U32 R3, RZ, RZ, UR8 ;  /* 0x00000008ff037e24 */ /* 0x000fe2000f8e00ff */
[----:B------:R-:W-:Y:S02]  /*2bc0*/  ULDC.64 UR40, c[0x0][0x1a0] ;  /* 0x0000680000287ab9 */ /* 0x000fe40000000a00 */
[----:B------:R-:W-:Y:S01]  /*2bd0*/  UIMAD UR14, UR8, UR39, UR14 ;  /* 0x00000027080e72a4 */ /* 0x000fe2000f8e020e */
[----:B------:R-:W-:-:S04]  /*2be0*/  IMAD.WIDE.U32 R8, R3, c[0x0][0x1a0], R4 ;  /* 0x0000680003087a25 */ /* 0x000fc800078e0004 */
[----:B------:R-:W-:-:S04]  /*2bf0*/  IMAD.WIDE.U32 R4, R3, c[0x0][0x198], R4 ;  /* 0x0000660003047a25 */ /* 0x000fc800078e0004 */
[----:B------:R-:W-:Y:S01]  /*2c00*/  IMAD.U32 R3, RZ, RZ, UR14 ;  /* 0x0000000eff037e24 */ /* 0x000fe2000f8e00ff */
[----:B------:R-:W-:-:S04]  /*2c10*/  ULEA.HI UR14, UR4, UR4, URZ, 0x1 ;  /* 0x00000004040e7291 */ /* 0x000fc8000f8f083f */
[----:B------:R-:W-:Y:S02]  /*2c20*/  ULOP3.LUT UR14, UR14, 0xfffffffe, URZ, 0xc0, !UPT ;  /* 0xfffffffe0e0e7892 */ /* 0x000fe4000f8ec03f */
[----:B------:R-:W-:Y:S01]  /*2c30*/  UIMAD UR40, UR42, UR40, URZ ;  /* 0x000000282a2872a4 */ /* 0x000fe2000f8e023f */
[----:B------:R-:W-:Y:S01]  /*2c40*/  IADD3 R14, P0, R4, UR51, RZ ;  /* 0x00000033040e7c10 */ /* 0x000fe2000ff1e0ff */
[----:B------:R-:W-:Y:S02]  /*2c50*/  UIADD3 UR14, UR4, -UR14, URZ ;  /* 0x8000000e040e7290 */ /* 0x000fe4000fffe03f */
[----:B------:R-:W-:Y:S02]  /*2c60*/  UIMAD UR41, UR8, UR41, UR40 ;  /* 0x00000029082972a4 */ /* 0x000fe4000f8e0228 */
[----:B------:R-:W-:Y:S01]  /*2c70*/  UIADD3 UR33, UR43, 0x80, UR8 ;  /* 0x000000802b217890 */ /* 0x000fe2000fffe008 */
[----:B------:R-:W-:Y:S01]  /*2c80*/  IADD3.X R15, R5, UR55, R3, P0, !PT ;  /* 0x00000037050f7c10 */ /* 0x000fe200087fe403 */
[----:B------:R-:W-:-:S02]  /*2c90*/  UISETP.NE.AND UP0, UPT, UR14, 0x1, UPT ;  /* 0x000000010e00788c */ /* 0x000fc4000bf05270 */
[----:B------:R-:W-:Y:S01]  /*2ca0*/  UIMAD UR8, UR4, -0x80, UR43 ;  /* 0xffffff80040878a4 */ /* 0x000fe2000f8e022b */
[----:B------:R-:W-:Y:S01]  /*2cb0*/  IADD3 R3, R0, 0x40, RZ ;  /* 0x0000004000037810 */ /* 0x000fe20007ffe0ff */
[----:B------:R-:W-:Y:S01]  /*2cc0*/  UIMAD UR14, UR9, -0x80, UR5 ;  /* 0xffffff80090e78a4 */ /* 0x000fe2000f8e0205 */
[----:B------:R-:W-:-:S03]  /*2cd0*/  IMAD.MOV.U32 R18, RZ, RZ, 0x80 ;  /* 0x00000080ff127424 */ /* 0x000fc600078e00ff */
[C---:B------:R-:W-:Y:S02]  /*2ce0*/  ISETP.GE.AND P2, PT, R3.reuse, UR8, PT ;  /* 0x0000000803007c0c */ /* 0x040fe4000bf46270 */
[----:B------:R-:W-:Y:S02]  /*2cf0*/  ISETP.GE.AND P4, PT, R0, UR14, PT ;  /* 0x0000000e00007c0c */ /* 0x000fe4000bf86270 */
[----:B------:R-:W-:Y:S01]  /*2d00*/  ISETP.GE.AND P3, PT, R3, UR14, PT ;  /* 0x0000000e03007c0c */ /* 0x000fe2000bf66270 */
[----:B------:R-:W-:Y:S01]  /*2d10*/  IMAD.U32 R7, RZ, RZ, UR41 ;  /* 0x00000029ff077e24 */ /* 0x000fe2000f8e00ff */
[----:B------:R-:W-:Y:S01]  /*2d20*/  IADD3 R8, P1, R8, UR48, RZ ;  /* 0x0000003008087c10 */ /* 0x000fe2000ff3e0ff */
[C---:B------:R-:W-:Y:S02]  /*2d30*/  IMAD R17, R18.reuse, c[0x0][0x374], RZ ;  /* 0x0000dd0012117a24 */ /* 0x040fe400078e02ff */
[C---:B------:R-:W-:Y:S02]  /*2d40*/  IMAD R11, R18.reuse, c[0x0][0x194], RZ ;  /* 0x00006500120b7a24 */ /* 0x040fe400078e02ff */
[----:B------:R-:W-:-:S04]  /*2d50*/  IMAD.WIDE.U32 R12, R18, c[0x0][0x370], RZ ;  /* 0x0000dc00120c7a25 */ /* 0x000fc800078e00ff */
[----:B------:R-:W-:Y:S01]  /*2d60*/  IMAD.WIDE.U32 R18, R18, c[0x0][0x190], RZ ;  /* 0x0000640012127a25 */ /* 0x000fe200078e00ff */
[----:B------:R-:W-:-:S03]  /*2d70*/  IADD3.X R9, R9, UR49, R7, P1, !PT ;  /* 0x0000003109097c10 */ /* 0x000fc60008ffe407 */
[----:B------:R-:W-:Y:S01]  /*2d80*/  IMAD R3, R20, c[0x0][0x1b8], RZ ;  /* 0x00006e0014037a24 */ /* 0x000fe200078e02ff */
[----:B------:R-:W-:Y:S01]  /*2d90*/  @!P2 IADD3 R18, P1, R184, R18, RZ ;  /* 0x00000012b812a210 */ /* 0x000fe20007f3e0ff */
[----:B------:R-:W-:Y:S02]  /*2da0*/  @!P4 IMAD R7, R22, c[0x0][0x1a0], RZ ;  /* 0x000068001607ca24 */ /* 0x000fe400078e02ff */
[----:B------:R-:W-:Y:S01]  /*2db0*/  IMAD R10, R6, c[0x0][0x1bc], R3 ;  /* 0x00006f00060a7a24 */ /* 0x000fe200078e0203 */
[C---:B------:R-:W-:Y:S02]  /*2dc0*/  @!P3 IADD3 R3, P0, R0.reuse, 0x40, RZ ;  /* 0x000000400003b810 */ /* 0x040fe40007f1e0ff */
[----:B------:R-:W-:Y:S01]  /*2dd0*/  @!P2 IADD3.X R19, R185, R19, R11, P1, !PT ;  /* 0x00000013b913a210 */ /* 0x000fe20000ffe40b */
[----:B------:R-:W-:Y:S02]  /*2de0*/  @!P4 IMAD R11, R0, c[0x0][0x1a4], R7 ;  /* 0x00006900000bca24 */ /* 0x000fe400078e0207 */
[----:B------:R-:W-:Y:S01]  /*2df0*/  @!P3 IMAD.X R7, RZ, RZ, R22, P0 ;  /* 0x000000ffff07b224 */ /* 0x000fe200000e0616 */
[----:B------:R-:W-:Y:S01]  /*2e00*/  PLOP3.LUT P0, PT, PT, PT, UP6, 0x80, 0x0 ;  /* 0x000000000000781c */ /* 0x000fe20003f0f068 */
[----:B------:R-:W-:-:S04]  /*2e10*/  IMAD.WIDE.U32 R4, R6, c[0x0][0x1b8], R8 ;  /* 0x00006e0006047a25 */ /* 0x000fc800078e0008 */
[----:B------:R-:W-:Y:S02]  /*2e20*/  IMAD.IADD R5, R5, 0x1, R10 ;  /* 0x0000000105057824 */ /* 0x000fe400078e020a */
[----:B------:R-:W-:Y:S02]  /*2e30*/  @!P3 IMAD R7, R7, c[0x0][0x1a0], RZ ;  /* 0x000068000707ba24 */ /* 0x000fe400078e02ff */
[----:B------:R-:W-:-:S04]  /*2e40*/  @!P4 IMAD.WIDE.U32 R8, R0, c[0x0][0x1a0], R4 ;  /* 0x000068000008ca25 */ /* 0x000fc800078e0004 */
[----:B------:R-:W-:Y:S01]  /*2e50*/  @P0 BAR.SYNC.DEFER_BLOCKING 0x0 ;  /* 0x0000000000000b1d */ /* 0x000fe20000010000 */
[----:B------:R-:W-:Y:S01]  /*2e60*/  @!P2 IADD3 R16, P5, R182, R12, RZ ;  /* 0x0000000cb610a210 */ /* 0x000fe20007fbe0ff */
[----:B------:R-:W-:Y:S01]  /*2e70*/  @!P4 IMAD.IADD R9, R9, 0x1, R11 ;  /* 0x000000010909c824 */ /* 0x000fe200078e020b */
[C---:B------:R-:W-:Y:S01]  /*2e80*/  @!P4 LEA R12, P1, R8.reuse, c[0x0][0x170], 0x1 ;  /* 0x00005c00080cca11 */ /* 0x040fe200078208ff */
[C---:B------:R-:W-:Y:S02]  /*2e90*/  @!P3 IMAD R11, R3.reuse, c[0x0][0x1a4], R7 ;  /* 0x00006900030bba24 */ /* 0x040fe400078e0207 */
[----:B------:R-:W-:Y:S01]  /*2ea0*/  @!P3 IMAD.WIDE.U32 R4, R3, c[0x0][0x1a0], R4 ;  /* 0x000068000304ba25 */ /* 0x000fe200078e0004 */
[----:B------:R-:W-:Y:S02]  /*2eb0*/  @!P2 IADD3.X R17, R183, R13, R17, P5, !PT ;  /* 0x0000000db711a210 */ /* 0x000fe40002ffe411 */
[----:B------:R-:W-:Y:S02]  /*2ec0*/  @!P4 LEA.HI.X R13, R8, c[0x0][0x174], R9, 0x1, P1 ;  /* 0x00005d00080dca11 */ /* 0x000fe400008f0c09 */
[----:B------:R-:W-:-:S02]  /*2ed0*/  @!P3 IADD3 R5, R5, R11, RZ ;  /* 0x0000000b0505b210 */ /* 0x000fc40007ffe0ff */
[----:B------:R-:W-:Y:S01]  /*2ee0*/  PLOP3.LUT P0, PT, PT, PT, UP0, 0x80, 0x0 ;  /* 0x000000000000781c */ /* 0x000fe20003f0f008 */
[----:B------:R-:W-:Y:S02]  /*2ef0*/  IMAD R7, R20, c[0x0][0x1b0], RZ ;  /* 0x00006c0014077a24 */ /* 0x000fe400078e02ff */
[----:B------:R-:W-:-:S04]  /*2f00*/  IMAD.WIDE.U32 R8, R6, c[0x0][0x1b0], R14 ;  /* 0x00006c0006087a25 */ /* 0x000fc800078e000e */
[----:B------:R-:W-:Y:S02]  /*2f10*/  IMAD R7, R6, c[0x0][0x1b4], R7 ;  /* 0x00006d0006077a24 */ /* 0x000fe400078e0207 */
[----:B------:R-:W-:Y:S02]  /*2f20*/  @!P4 IMAD R6, R22, c[0x0][0x198], RZ ;  /* 0x000066001606ca24 */ /* 0x000fe400078e02ff */
[----:B------:R-:W-:Y:S02]  /*2f30*/  IMAD.MOV.U32 R20, RZ, RZ, 0x7f800000 ;  /* 0x7f800000ff147424 */ /* 0x000fe400078e00ff */
[----:B------:R-:W-:Y:S02]  /*2f40*/  IMAD.MOV.U32 R15, RZ, RZ, 0x7f800000 ;  /* 0x7f800000ff0f7424 */ /* 0x000fe400078e00ff */
[----:B------:R-:W-:Y:S01]  /*2f50*/  IMAD.MOV.U32 R14, RZ, RZ, 0x7f800000 ;  /* 0x7f800000ff0e7424 */ /* 0x000fe200078e00ff */
[----:B--2---:R-:W-:-:S04]  /*2f60*/  IADD3 R10, R23, 0x8, RZ ;  /* 0x00000008170a7810 */ /* 0x004fc80007ffe0ff */
[----:B------:R-:W-:Y:S02]  /*2f70*/  ISETP.GE.AND P6, PT, R10, UR8, PT ;  /* 0x000000080a007c0c */ /* 0x000fe4000bfc6270 */
[----:B------:R-:W-:-:S04]  /*2f80*/  @!P3 LEA R10, P1, R4, c[0x0][0x170], 0x1 ;  /* 0x00005c00040aba11 */ /* 0x000fc800078208ff */
[----:B------:R-:W-:Y:S02]  /*2f90*/  @!P3 LEA.HI.X R11, R4, c[0x0][0x174], R5, 0x1, P1 ;  /* 0x00005d00040bba11 */ /* 0x000fe400008f0c05 */
[----:B---3--:R-:W-:Y:S02]  /*2fa0*/  IADD3 R4, R24, 0x1000, RZ ;  /* 0x0000100018047810 */ /* 0x008fe40007ffe0ff */
[----:B------:R-:W-:Y:S01]  /*2fb0*/  ISETP.GE.AND P1, PT, R0, UR8, PT ;  /* 0x0000000800007c0c */ /* 0x000fe2000bf26270 */
[----:B------:R-:W-:Y:S01]  /*2fc0*/  IMAD.SHL.U32 R3, R24, 0x2, RZ ;  /* 0x0000000218037824 */ /* 0x000fe200078e00ff */
[----:B------:R-:W-:Y:S01]  /*2fd0*/  SEL R4, R4, R24, !P0 ;  /* 0x0000001804047207 */ /* 0x000fe20004000000 */
[----:B------:R-:W-:-:S03]  /*2fe0*/  IMAD.IADD R5, R9, 0x1, R7 ;  /* 0x0000000109057824 */ /* 0x000fc600078e0207 */
[----:B------:R-:W-:Y:S01]  /*2ff0*/  @P4 STS [R3+0x8000], RZ ;  /* 0x008000ff03004388 */ /* 0x000fe20000000800 */
[----:B------:R-:W-:-:S03]  /*3000*/  IMAD.SHL.U32 R210, R4, 0x2, RZ ;  /* 0x0000000204d27824 */ /* 0x000fc600078e00ff */
[----:B------:R-:W-:Y:S01]  /*3010*/  @P4 STS [R3+0x8004], RZ ;  /* 0x008004ff03004388 */ /* 0x000fe20000000800 */
[----:B------:R-:W-:-:S03]  /*3020*/  @!P4 IMAD.MOV.U32 R4, RZ, RZ, R8 ;  /* 0x000000ffff04c224 */ /* 0x000fc600078e0008 */
[----:B------:R-:W-:Y:S04]  /*3030*/  @P4 STS.64 [R3+0x8008], RZ ;  /* 0x008008ff03004388 */ /* 0x000fe80000000a00 */
[----:B------:R-:W-:Y:S01]  /*3040*/  @!PT LDS RZ, [RZ] ;  /* 0x00000000fffff984 */ /* 0x000fe20000000800 */
[----:B------:R-:W-:Y:S01]  /*3050*/  @!PT LDS RZ, [RZ] ;  /* 0x00000000fffff984 */ /* 0x000fe20000000800 */
[----:B------:R-:W-:Y:S01]  /*3060*/  @!PT LDS RZ, [RZ] ;  /* 0x00000000fffff984 */ /* 0x000fe20000000800 */
[----:B------:R1:W-:Y:S01]  /*3070*/  @!P4 LDGSTS.E.BYPASS.LTC128B.128 [R3+0x8000], [R12.64] ;  /* 0x080000000c03cfae */ /* 0x0003e2000b901d62 */
[----:B------:R-:W-:-:S03]  /*3080*/  @!P4 IMAD R9, R0, c[0x0][0x19c], R6 ;  /* 0x000067000009ca24 */ /* 0x000fc600078e0206 */
[----:B------:R-:W-:Y:S01]  /*3090*/  @P3 STS.128 [R3+0x9000], RZ ;  /* 0x009000ff03003388 */ /* 0x000fe20000000c00 */
[----:B------:R-:W-:-:S03]  /*30a0*/  @!P4 IMAD.WIDE.U32 R6, R0, c[0x0][0x198], R4 ;  /* 0x000066000006ca25 */ /* 0x000fc600078e0004 */
[----:B------:R-:W-:Y:S01]  /*30b0*/  @!PT LDS RZ, [RZ] ;  /* 0x00000000fffff984 */ /* 0x000fe20000000800 */
[----:B------:R-:W-:Y:S01]  /*30c0*/  @!PT LDS RZ, [RZ] ;  /* 0x00000000fffff984 */ /* 0x000fe20000000800 */
[----:B------:R-:W-:Y:S01]  /*30d0*/  @!PT LDS RZ, [RZ] ;  /* 0x00000000fffff984 */ /* 0x000fe20000000800 */
[----:B------:R2:W-:Y:S04]  /*30e0*/  @!P3 LDGSTS.E.BYPASS.LTC128B.128 [R3+0x9000], [R10.64] ;  /* 0x090000000a03bfae */ /* 0x0005e8000b901d62 */
[----:B------:R-:W0:Y:S04]  /*30f0*/  LDGDEPBAR ;  /* 0x00000000000079af */ /* 0x000e280000000000 */
[----:B------:R-:W-:Y:S04]  /*3100*/  @P1 STS [R3+0x4000], RZ ;  /* 0x004000ff03001388 */ /* 0x000fe80000000800 */
[----:B------:R-:W-:Y:S04]  /*3110*/  @P1 STS [R3+0x4004], RZ ;  /* 0x004004ff03001388 */ /* 0x000fe80000000800 */
[----:B------:R-:W-:Y:S04]  /*3120*/  @P1 STS.64 [R3+0x4008], RZ ;  /* 0x004008ff03001388 */ /* 0x000fe80000000a00 */
[----:B------:R-:W-:Y:S01]  /*3130*/  @!PT LDS RZ, [RZ] ;  /* 0x00000000fffff984 */ /* 0x000fe20000000800 */
[----:B------:R-:W-:Y:S01]  /*3140*/  @!PT LDS RZ, [RZ] ;  /* 0x00000000fffff984 */ /* 0x000fe20000000800 */
[----:B------:R-:W-:Y:S01]  /*3150*/  @!PT LDS RZ, [RZ] ;  /* 0x00000000fffff984 */ /* 0x000fe20000000800 */
[----:B------:R3:W-:Y:S01]  /*3160*/  @!P1 LDGSTS.E.BYPASS.LTC128B.128 [R3+0x4000], [R182.64] ;  /* 0x04000000b6039fae */ /* 0x0007e2000b901d62 */
[----:B------:R-:W-:-:S03]  /*3170*/  @!P4 IMAD.IADD R9, R7, 0x1, R9 ;  /* 0x000000010709c824 */ /* 0x000fc600078e0209 */
[----:B------:R-:W-:Y:S04]  /*3180*/  @P2 STS.128 [R3+0x5000], RZ ;  /* 0x005000ff03002388 */ /* 0x000fe80000000c00 */
[----:B------:R-:W-:Y:S01]  /*3190*/  @!PT LDS RZ, [RZ] ;  /* 0x00000000fffff984 */ /* 0x000fe20000000800 */
[----:B------:R-:W-:Y:S01]  /*31a0*/  @!PT LDS RZ, [RZ] ;  /* 0x00000000fffff984 */ /* 0x000fe20000000800 */
[----:B------:R-:W-:Y:S01]  /*31b0*/  @!PT LDS RZ, [RZ] ;  /* 0x00000000fffff984 */ /* 0x000fe20000000800 */
[----:B------:R3:W-:Y:S01]  /*31c0*/  @!P2 LDGSTS.E.BYPASS.LTC128B.128 [R3+0x5000], [R16.64] ;  /* 0x050000001003afae */ /* 0x0007e2000b901d62 */
[----:B--2---:R-:W-:-:S03]  /*31d0*/  @!P4 LEA R10, P5, R6, c[0x0][0x168], 0x1 ;  /* 0x00005a00060aca11 */ /* 0x004fc600078a08ff */
        /* <DEDUP_REMOVED lines=9> */
[----:B------:R-:W-:-:S03]  /*3270*/  @!P4 LEA.HI.X R11, R6, c[0x0][0x16c], R9, 0x1, P5 ;  /* 0x00005b00060bca11 */ /* 0x000fc600028f0c09 */
[----:B------:R-:W-:Y:S02]  /*3280*/  @!P3 IMAD.X R6, RZ, RZ, R22, P1 ;  /* 0x000000ffff06b224 */ /* 0x000fe400008e0616 */
[----:B------:R-:W-:Y:S02]  /*3290*/  @!P3 IMAD.MOV.U32 R9, RZ, RZ, R5 ;  /* 0x000000ffff09b224 */ /* 0x000fe400078e0005 */
[----:B------:R-:W-:Y:S01]  /*32a0*/  @!P3 IMAD R6, R6, c[0x0][0x198], RZ ;  /* 0x000066000606ba24 */ /* 0x000fe200078e02ff */
[----:B------:R-:W-:-:S03]  /*32b0*/  IADD3 R0, R23, 0x48, RZ ;  /* 0x0000004817007810 */ /* 0x000fc60007ffe0ff */
[C---:B------:R-:W-:Y:S02]  /*32c0*/  @!P3 IMAD R6, R4.reuse, c[0x0][0x19c], R6 ;  /* 0x000067000406ba24 */ /* 0x040fe400078e0206 */
[----:B------:R-:W-:Y:S01]  /*32d0*/  @!P3 IMAD.WIDE.U32 R4, R4, c[0x0][0x198], R8 ;  /* 0x000066000404ba25 */ /* 0x000fe200078e0008 */
[----:B------:R-:W-:Y:S04]  /*32e0*/  @P2 STS [R210+0x1000], RZ ;  /* 0x001000ffd2002388 */ /* 0x000fe80000000800 */
[----:B------:R-:W-:Y:S01]  /*32f0*/  @P2 STS [R210+0x1004], RZ ;  /* 0x001004ffd2002388 */ /* 0x000fe20000000800 */
[----:B------:R-:W-:-:S03]  /*3300*/  @!P3 IADD3 R5, R5, R6, RZ ;  /* 0x000000060505b210 */ /* 0x000fc60007ffe0ff */
[----:B------:R-:W-:Y:S04]  /*3310*/  @P2 STS [R210+0x1008], RZ ;  /* 0x001008ffd2002388 */ /* 0x000fe80000000800 */
[----:B------:R-:W-:Y:S01]  /*3320*/  @P2 STS [R210+0x100c], RZ ;  /* 0x00100cffd2002388 */ /* 0x000fe20000000800 */
[----:B------:R-:W-:-:S03]  /*3330*/  ISETP.GE.AND P1, PT, R0, UR8, PT ;  /* 0x0000000800007c0c */ /* 0x000fc6000bf26270 */
        /* <DEDUP_REMOVED lines=11> */
[----:B------:R-:W-:-:S02]  /*33f0*/  @!P3 LEA R6, P4, R4, c[0x0][0x168], 0x1 ;  /* 0x00005a000406ba11 */ /* 0x000fc400078808ff */
[C---:B-1----:R-:W-:Y:S02]  /*3400*/  IADD3 R12, R23.reuse, 0x40, RZ ;  /* 0x00000040170c7810 */ /* 0x042fe40007ffe0ff */
[----:B------:R-:W-:Y:S01]  /*3410*/  @!P3 LEA.HI.X R7, R4, c[0x0][0x16c], R5, 0x1, P4 ;  /* 0x00005b000407ba11 */ /* 0x000fe200020f0c05 */
[C---:B------:R-:W-:Y:S01]  /*3420*/  IMAD.SHL.U32 R4, R23.reuse, 0x4, RZ ;  /* 0x0000000417047824 */ /* 0x040fe200078e00ff */
[----:B------:R-:W-:Y:S02]  /*3430*/  ISETP.GE.AND P2, PT, R23, UR8, PT ;  /* 0x0000000817007c0c */ /* 0x000fe4000bf46270 */
[----:B------:R-:W-:Y:S02]  /*3440*/  SHF.R.S32.HI R8, RZ, 0x1f, R23 ;  /* 0x0000001fff087819 */ /* 0x000fe40000011417 */
[----:B------:R-:W-:Y:S01]  /*3450*/  ISETP.GE.AND P5, PT, R12, UR8, PT ;  /* 0x000000080c007c0c */ /* 0x000fe2000bfa6270 */
[----:B------:R3:W-:Y:S01]  /*3460*/  @P3 STS.128 [R3+0x7000], RZ ;  /* 0x007000ff03003388 */ /* 0x0007e20000000c00 */
[----:B------:R-:W-:-:S02]  /*3470*/  IADD3 R4, P4, R4, UR11, RZ ;  /* 0x0000000b04047c10 */ /* 0x000fc4000ff9e0ff */
[----:B------:R-:W-:Y:S01]  /*3480*/  SHF.L.U64.HI R5, R23, 0x2, R8 ;  /* 0x0000000217057819 */ /* 0x000fe20000010208 */
[----:B------:R-:W-:Y:S01]  /*3490*/  @!PT LDS RZ, [RZ] ;  /* 0x00000000fffff984 */ /* 0x000fe20000000800 */
[----:B------:R-:W-:Y:S01]  /*34a0*/  @!PT LDS RZ, [RZ] ;  /* 0x00000000fffff984 */ /* 0x000fe20000000800 */
[----:B------:R-:W-:Y:S01]  /*34b0*/  @!PT LDS RZ, [RZ] ;  /* 0x00000000fffff984 */ /* 0x000fe20000000800 */
[----:B------:R3:W-:Y:S01]  /*34c0*/  @!P3 LDGSTS.E.BYPASS.LTC128B.128 [R3+0x7000], [R6.64] ;  /* 0x070000000603bfae */ /* 0x0007e2000b901d62 */
[----:B------:R-:W-:Y:S02]  /*34d0*/  IMAD.MOV.U32 R13, RZ, RZ, 0x7f800000 ;  /* 0x7f800000ff0d7424 */ /* 0x000fe400078e00ff */
[----:B------:R-:W-:Y:S01]  /*34e0*/  IADD3.X R5, R5, UR10, RZ, P4, !PT ;  /* 0x0000000a05057c10 */ /* 0x000fe2000a7fe4ff */
[----:B------:R-:W0:Y:S04]  /*34f0*/  LDGDEPBAR ;  /* 0x00000000000079af */ /* 0x000e280000000000 */
[----:B------:R1:W4:Y:S04]  /*3500*/  @!P2 LDG.E R20, [R4.64] ;  /* 0x000000220414a981 */ /* 0x000328000c1e1900 */
[----:B------:R1:W5:Y:S04]  /*3510*/  @!P6 LDG.E R15, [R4.64+0x20] ;  /* 0x00002022040fe981 */ /* 0x000368000c1e1900 */
[----:B------:R1:W2:Y:S01]  /*3520*/  @!P5 LDG.E R14, [R4.64+0x100] ;  /* 0x00010022040ed981 */ /* 0x0002a2000c1e1900 */
[----:B---3--:R-:W-:Y:S01]  /*3530*/  SHF.R.S32.HI R3, RZ, 0x1f, R0 ;  /* 0x0000001fff037819 */ /* 0x008fe20000011400 */
[----:B------:R-:W-:-:S04]  /*3540*/  DEPBAR.LE SB0, 0x1 ;  /* 0x000080400000791a */ /* 0x000fc80000000000 */
[----:B------:R-:W-:-:S04]  /*3550*/  @!P1 LEA R6, P3, R0, UR11, 0x2 ;  /* 0x0000000b00069c11 */ /* 0x000fc8000f8610ff */
[----:B------:R-:W-:-:S05]  /*3560*/  @!P1 LEA.HI.X R7, R0, UR10, R3, 0x2, P3 ;  /* 0x0000000a00079c11 */ /* 0x000fca00098f1403 */
[----:B------:R-:W3:Y:S04]  /*3570*/  @!P1 LDG.E R13, [R6.64] ;  /* 0x00000022060d9981 */ /* 0x000ee8000c1e1900 */
[----:B------:R-:W-:Y:S01]  /*3580*/  BAR.SYNC.DEFER_BLOCKING 0x0 ;  /* 0x0000000000007b1d */ /* 0x000fe20000010000 */
[----:B------:R-:W-:Y:S01]  /*3590*/  IMAD.U32 R21, RZ, RZ, UR43 ;  /* 0x0000002bff157e24 */ /* 0x000fe2000f8e00ff */
[----:B------:R-:W-:Y:S02]  /*35a0*/  IADD3 R0, R23, 0x1, RZ ;  /* 0x0000000117007810 */ /* 0x000fe40007ffe0ff */
[----:B------:R-:W-:Y:S02]  /*35b0*/  IADD3 R3, R162, 0x1000, RZ ;  /* 0x00001000a2037810 */ /* 0x000fe40007ffe0ff */
[----:B-1----:R-:W-:-:S02]  /*35c0*/  IADD3 R4, R0, UR5, -R21 ;  /* 0x0000000500047c10 */ /* 0x002fc4000fffe815 */
[----:B------:R-:W-:Y:S02]  /*35d0*/  IADD3 R0, R156, 0x1000, RZ ;  /* 0x000010009c007810 */ /* 0x000fe40007ffe0ff */
[----:B------:R-:W-:Y:S02]  /*35e0*/  SEL R3, R3, R162, !P0 ;  /* 0x000000a203037207 */ /* 0x000fe40004000000 */
[----:B------:R-:W-:-:S03]  /*35f0*/  SEL R0, R0, R156, !P0 ;  /* 0x0000009c00007207 */ /* 0x000fc60004000000 */
[----:B------:R-:W-:Y:S01]  /*3600*/  IMAD.SHL.U32 R148, R3, 0x2, RZ ;  /* 0x0000000203947824 */ /* 0x000fe200078e00ff */
[----:B------:R-:W-:Y:S02]  /*3610*/  SHF.L.U32 R3, R0, 0x1, RZ ;  /* 0x0000000100037819 */ /* 0x000fe400000006ff */
[C---:B------:R-:W-:Y:S01]  /*3620*/  IADD3 R0, R23.reuse, -0x80, RZ ;  /* 0xffffff8017007810 */ /* 0x040fe20007ffe0ff */
[----:B------:R-:W1:Y:S04]  /*3630*/  LDSM.16.M88.4 R116, [R150+0x8000] ;  /* 0x008000009674783b */ /* 0x000e680000000200 */
[----:B------:R-:W1:Y:S04]  /*3640*/  LDSM.16.M88.4 R120, [R150+0x8400] ;  /* 0x008400009678783b */ /* 0x000e680000000200 */
[----:B------:R-:W1:Y:S04]  /*3650*/  LDSM.16.M88.4 R124, [R150+0x8800] ;  /* 0x00880000967c783b */ /* 0x000e680000000200 */
[----:B------:R-:W1:Y:S04]  /*3660*/  LDSM.16.M88.4 R128, [R150+0x8c00] ;  /* 0x008c00009680783b */ /* 0x000e680000000200 */
[----:B------:R-:W1:Y:S04]  /*3670*/  LDSM.16.M88.4 R132, [R149+0x8000] ;  /* 0x008000009584783b */ /* 0x000e680000000200 */
[----:B------:R-:W1:Y:S04]  /*3680*/  LDSM.16.M88.4 R136, [R149+0x8400] ;  /* 0x008400009588783b */ /* 0x000e680000000200 */
[----:B------:R-:W1:Y:S04]  /*3690*/  LDSM.16.M88.4 R140, [R149+0x8800] ;  /* 0x00880000958c783b */ /* 0x000e680000000200 */
[----:B------:R-:W1:Y:S01]  /*36a0*/  LDSM.16.M88.4 R144, [R149+0x8c00] ;  /* 0x008c00009590783b */ /* 0x000e620000000200 */
[----:B------:R-:W-:Y:S01]  /*36b0*/  SHF.L.U64.HI R5, R23, 0x2, R8 ;  /* 0x0000000217057819 */ /* 0x000fe20000010208 */
[----:B------:R-:W-:-:S02]  /*36c0*/  IMAD.SHL.U32 R0, R0, 0x4, RZ ;  /* 0x0000000400007824 */ /* 0x000fc400078e00ff */
[----:B------:R1:W-:Y:S01]  /*36d0*/  STL [R1+0x1c], R4 ;  /* 0x00001c0401007387 */ /* 0x0003e20000100800 */
[----:B------:R-:W-:Y:S02]  /*36e0*/  IMAD.SHL.U32 R154, R162, 0x2, RZ ;  /* 0x00000002a29a7824 */ /* 0x000fe400078e00ff */
[----:B-1----:R-:W-:Y:S01]  /*36f0*/  IMAD.SHL.U32 R4, R23, 0x4, RZ ;  /* 0x0000000417047824 */ /* 0x002fe200078e00ff */
        /* <DEDUP_REMOVED lines=18> */
[----:B----4-:R1:W-:Y:S04]  /*3820*/  STL [R1+0x8], R20 ;  /* 0x0000081401007387 */ /* 0x0103e80000100800 */
[----:B-----5:R1:W-:Y:S04]  /*3830*/  STL [R1+0xc], R15 ;  /* 0x00000c0f01007387 */ /* 0x0203e80000100800 */
[----:B--2---:R1:W-:Y:S04]  /*3840*/  STL [R1], R14 ;  /* 0x0000000e01007387 */ /* 0x0043e80000100800 */
[----:B---3--:R1:W-:Y:S04]  /*3850*/  STL [R1+0x4], R13 ;  /* 0x0000040d01007387 */ /* 0x0083e80000100800 */
[----:B------:R1:W-:Y:S04]  /*3860*/  STL [R1+0x18], R5 ;  /* 0x0000180501007387 */ /* 0x0003e80000100800 */
[----:B------:R1:W-:Y:S04]  /*3870*/  STL [R1+0x14], R4 ;  /* 0x0000140401007387 */ /* 0x0003e80000100800 */
[----:B------:R1:W-:Y:S02]  /*3880*/  STL [R1+0x10], R0 ;  /* 0x0000100001007387 */ /* 0x0003e40000100800 */
.L_x_298:
[----:B-1----:R-:W4:Y:S01]  /*3890*/  LDL R0, [R1+0x1c] ;  /* 0x00001c0001007983 */ /* 0x002f220000100800 */
        /* <DEDUP_REMOVED lines=57> */
[----:B-1----:R-:W2:Y:S04]  /*3c30*/  LDL R68, [R1+0x24] ;  /* 0x0000240001447983 */ /* 0x002ea80000100800 */
[----:B---3--:R-:W3:Y:S04]  /*3c40*/  LDL R3, [R1+0x8] ;  /* 0x0000080001037983 */ /* 0x008ee80000100800 */
[----:B----4-:R-:W4:Y:S01]  /*3c50*/  LDL R2, [R1+0xc] ;  /* 0x00000c0001027983 */ /* 0x010f220000100800 */
        /* <DEDUP_REMOVED lines=9> */
[----:B------:R-:W-:Y:S01]  /*3cf0*/  LDSM.16.M88.4 R104, [R112] ;  /* 0x000000007068783b */ /* 0x000fe20000000200 */
[----:B------:R-:W-:Y:S02]  /*3d00*/  @!P0 IADD3 R163, R0, UR8, RZ ;  /* 0x0000000800a38c10 */ /* 0x000fe4000fffe0ff */
[----:B------:R-:W-:Y:S01]  /*3d10*/  MOV R0, UR9 ;  /* 0x0000000900007c02 */ /* 0x000fe20008000f00 */
[C---:B------:R-:W-:Y:S04]  /*3d20*/  HMMA.16816.F32.BF16 R8, R60.reuse, R16, RZ ;  /* 0x000000103c08723c */ /* 0x040fe800000418ff */
[----:B------:R-:W1:Y:S04]  /*3d30*/  LDSM.16.M88.4 R108, [R149+0x6000] ;  /* 0x00600000956c783b */ /* 0x000e680000000200 */
[-C--:B------:R-:W-:Y:S04]  /*3d40*/  HMMA.16816.F32.BF16 R12, R60, R18.reuse, RZ ;  /* 0x000000123c0c723c */ /* 0x080fe800000418ff */
[----:B------:R-:W1:Y:S04]  /*3d50*/  LDSM.16.M88.4 R112, [R112+0x1000] ;  /* 0x001000007070783b */ /* 0x000e680000000200 */
        /* <DEDUP_REMOVED lines=14> */
[C---:B------:R-:W-:Y:S08]  /*3e40*/  HMMA.16816.F32.BF16 R8, R112.reuse, R108, R8 ;  /* 0x0000006c7008723c */ /* 0x040ff00000041808 */
        /* <DEDUP_REMOVED lines=25> */
[----:B--2---:R-:W-:Y:S09]  /*3fe0*/  @!P0 LEA R0, R0, R68, 0x7 ;  /* 0x0000004400008211 */ /* 0x004ff200078e38ff */
        /* <DEDUP_REMOVED lines=9> */
[----:B----4-:R-:W-:Y:S04]  /*4080*/  FMUL.FTZ R12, R2, 1.4426950216293334961 ;  /* 0x3fb8aa3b020c7820 */ /* 0x010fe80000410000 */
[--C-:B------:R-:W-:Y:S02]  /*4090*/  FFMA.FTZ R9, R8, c[0x0][0x23c], -R13.reuse ;  /* 0x00008f0008097a23 */ /* 0x100fe4000001080d */
[----:B------:R-:W4:Y:S01]  /*40a0*/  MUFU.TANH R245, R6 ;  /* 0x0000000600f57308 */ /* 0x000f220000002400 */
[----:B--2---:R-:W-:Y:S04]  /*40b0*/  @!P0 IADD3 R16, R0, 0x1, RZ ;  /* 0x0000000100108810 */ /* 0x004fe80007ffe0ff */
        /* <DEDUP_REMOVED lines=9> */
[----:B--2---:R-:W2:Y:S09]  /*4150*/  LDSM.16.M88.4 R4, [R149+0x6400] ;  /* 0x006400009504783b */ /* 0x004eb20000000200 */
[----:B------:R-:W-:Y:S01]  /*4160*/  MUFU.EX2 R210, R9 ;  /* 0x0000000900d27308 */ /* 0x000fe20000000800 */
[C---:B-1----:R-:W-:Y:S04]  /*4170*/  @!P0 IADD3 R14, R163.reuse, 0x8, RZ ;  /* 0x00000008a30e8810 */ /* 0x042fe80007ffe0ff */
[----:B------:R-:W-:Y:S05]  /*4180*/  @!P0 IMNMX R14, R14, UR5, PT ;  /* 0x000000050e0e8c17 */ /* 0x000fea000b800200 */
[----:B------:R1:W1:Y:S01]  /*4190*/  MUFU.TANH R86, R10 ;  /* 0x0000000a00567308 */ /* 0x0002620000002400 */
[-C--:B------:R-:W-:Y:S02]  /*41a0*/  @!P0 ISETP.GE.AND P2, PT, R0, R14.reuse, PT ;  /* 0x0000000e0000820c */ /* 0x080fe40003f46270 */
[----:B------:R-:W-:Y:S02]  /*41b0*/  @!P0 ISETP.GE.AND P1, PT, R16, R14, PT ;  /* 0x0000000e1000820c */ /* 0x000fe40003f26270 */
[----:B----4-:R-:W-:Y:S05]  /*41c0*/  @!P0 IADD3 R11, R163, 0x40, RZ ;  /* 0x00000040a30b8810 */ /* 0x010fea0007ffe0ff */
[----:B------:R4:W3:Y:S01]  /*41d0*/  MUFU.TANH R170, R17 ;  /* 0x0000001100aa7308 */ /* 0x0008e20000002400 */
[----:B------:R-:W-:Y:S09]  /*41e0*/  @!P0 IMNMX R11, R11, UR5, PT ;  /* 0x000000050b0b8c17 */ /* 0x000ff2000b800200 */
[----:B------:R4:W3:Y:S01]  /*41f0*/  MUFU.TANH R242, R18 ;  /* 0x0000001200f27308 */ /* 0x0008e20000002400 */
[-C--:B--2---:R-:W-:Y:S01]  /*4200*/  HMMA.16816.F32.BF16 R20, R104, R4.reuse, R20 ;  /* 0x000000046814723c */ /* 0x084fe20000041814 */
[----:B-1----:R-:W-:Y:S04]  /*4210*/  @!P0 IADD3 R10, R163, 0x48, RZ ;  /* 0x00000048a30a8810 */ /* 0x002fe80007ffe0ff */
[----:B------:R-:W-:Y:S04]  /*4220*/  @!P0 IMNMX R10, R10, UR5, PT ;  /* 0x000000050a0a8c17 */ /* 0x000fe8000b800200 */
[----:B------:R-:W1:Y:S01]  /*4230*/  MUFU.TANH R240, R19 ;  /* 0x0000001300f07308 */ /* 0x000e620000002400 */
[C---:B------:R-:W-:Y:S02]  /*4240*/  HMMA.16816.F32.BF16 R24, R112.reuse, R4, R24 ;  /* 0x000000047018723c */ /* 0x040fe40000041818 */
[----:B----4-:R-:W-:Y:S05]  /*4250*/  @!P0 IADD3 R17, R0, 0x9, RZ ;  /* 0x0000000900118810 */ /* 0x010fea0007ffe0ff */
        /* <DEDUP_REMOVED lines=95> */
[CC--:B------:R-:W-:Y:S03]  /*4850*/  @!P0 ISETP.GE.AND P1, PT, R17.reuse, R15.reuse, PT ;  /* 0x0000000f1100820c */ /* 0x0c0fe60003f26270 */
        /* <DEDUP_REMOVED lines=20> */
[----:B------:R-:W-:Y:S01]  /*49a0*/  @!P0 ISETP.GE.AND P1, PT, R16, R15, PT ;  /* 0x0000000f1000820c */ /* 0x000fe20003f26270 */
        /* <DEDUP_REMOVED lines=10> */
[-C--:B------:R-:W-:Y:S03]  /*4a50*/  @!P0 ISETP.GE.AND P1, PT, R16, R14.reuse, PT ;  /* 0x0000000e1000820c */ /* 0x080fe60003f26270 */
        /* <DEDUP_REMOVED lines=49> */
[----:B------:R-:W-:Y:S02]  /*4d70*/  @!P0 ISETP.GE.AND P1, PT, R17, R10, PT ;  /* 0x0000000a1100820c */ /* 0x000fe40003f26270 */
[----:B------:R-:W-:Y:S01]  /*4d80*/  @!P0 IADD3 R17, R0, 0x19, RZ ;  /* 0x0000001900118810 */ /* 0x000fe20007ffe0ff */
[--C-:B------:R-:W-:Y:S02]  /*4d90*/  FFMA.FTZ R5, R5, c[0x0][0x23c], -R8.reuse ;  /* 0x00008f0005057a23 */ /* 0x100fe40000010808 */
[----:B------:R-:W-:Y:S01]  /*4da0*/  MUFU.TANH R234, R40 ;  /* 0x0000002800ea7308 */ /* 0x000fe20000002400 */
[----:B--2---:R-:W-:Y:S02]  /*4db0*/  MOV R4, R77 ;  /* 0x0000004d00047202 */ /* 0x004fe40000000f00 */
[----:B------:R-:W-:Y:S02]  /*4dc0*/  @!P0 FSEL R4, R77, -INF , !P1 ;  /* 0xff8000004d048808 */ /* 0x000fe40004800000 */
[-C--:B------:R-:W-:Y:S03]  /*4dd0*/  @!P0 ISETP.GE.AND P1, PT, R16, R11.reuse, PT ;  /* 0x0000000b1000820c */ /* 0x080fe60003f26270 */
[--C-:B------:R-:W-:Y:S02]  /*4de0*/  FFMA.FTZ R4, R4, c[0x0][0x23c], -R8.reuse ;  /* 0x00008f0004047a23 */ /* 0x100fe40000010808 */
[----:B------:R-:W-:Y:S10]  /*4df0*/  MUFU.EX2 R82, R5 ;  /* 0x0000000500527308 */ /* 0x000ff40000000800 */
        /* <DEDUP_REMOVED lines=20> */
[----:B------:R-:W-:Y:S01]  /*4f40*/  MUFU.TANH R203, R50 ;  /* 0x0000003200cb7308 */ /* 0x000fe20000002400 */
        /* <DEDUP_REMOVED lines=34> */
[C---:B------:R-:W-:Y:S03]  /*5170*/  @!P0 ISETP.GE.AND P1, PT, R17.reuse, R15, PT ;  /* 0x0000000f1100820c */ /* 0x040fe60003f26270 */
        /* <DEDUP_REMOVED lines=108> */
[----:B------:R-:W-:Y:S02]  /*5840*/  MOV R6, R203 ;  /* 0x000000cb00067202 */ /* 0x000fe40000000f00 */
        /* <DEDUP_REMOVED lines=8> */
[----:B------:R-:W-:Y:S03]  /*58d0*/  @!P0 ISETP.GE.AND P1, PT, R6, R15, PT ;  /* 0x0000000f0600820c */ /* 0x000fe60003f26270 */
[--C-:B------:R-:W-:Y:S01]  /*58e0*/  FFMA.FTZ R17, R7, c[0x0][0x23c], -R12.reuse ;  /* 0x00008f0007117a23 */ /* 0x100fe2000001080c */
[----:B------:R-:W-:Y:S02]  /*58f0*/  @!P0 IADD3 R7, R0, 0x31, RZ ;  /* 0x0000003100078810 */ /* 0x000fe40007ffe0ff */
[----:B-1----:R-:W-:Y:S01]  /*5900*/  MOV R16, R187 ;  /* 0x000000bb00107202 */ /* 0x002fe20000000f00 */
[----:B------:R1:W4:Y:S01]  /*5910*/  MUFU.EX2 R207, R17 ;  /* 0x0000001100cf7308 */ /* 0x0003220000000800 */
        /* <DEDUP_REMOVED lines=15> */
[----:B------:R1:W-:Y:S01]  /*5a10*/  MUFU.EX2 R206, R17 ;  /* 0x0000001100ce7308 */ /* 0x0003e20000000800 */
[----:B------:R-:W-:Y:S01]  /*5a20*/  @!P0 ISETP.GE.AND P1, PT, R6, R11, PT ;  /* 0x0000000b0600820c */ /* 0x000fe20003f26270 */
[----:B-1----:R-:W-:Y:S01]  /*5a30*/  FFMA.FTZ R17, R16, c[0x0][0x23c], -R12 ;  /* 0x00008f0010117a23 */ /* 0x002fe2000001080c */
[----:B---3--:R-:W-:Y:S02]  /*5a40*/  MOV R16, R215 ;  /* 0x000000d700107202 */ /* 0x008fe40000000f00 */
[----:B------:R-:W-:Y:S05]  /*5a50*/  @!P0 FSEL R16, R215, -INF , !P1 ;  /* 0xff800000d7108808 */ /* 0x000fea0004800000 */
[----:B------:R1:W3:Y:S01]  /*5a60*/  MUFU.EX2 R205, R17 ;  /* 0x0000001100cd7308 */ /* 0x0002e20000000800 */
[----:B------:R-:W-:Y:S01]  /*5a70*/  @!P0 ISETP.GE.AND P1, PT, R7, R11, PT ;  /* 0x0000000b0700820c */ /* 0x000fe20003f26270 */
        /* <DEDUP_REMOVED lines=19> */
[C---:B------:R-:W-:Y:S02]  /*5bb0*/  @!P0 ISETP.GE.AND P5, PT, R6.reuse, R15, PT ;  /* 0x0000000f0600820c */ /* 0x040fe40003fa6270 */
[-C--:B------:R-:W-:Y:S02]  /*5bc0*/  @!P0 ISETP.GE.AND P3, PT, R6, R14.reuse, PT ;  /* 0x0000000e0600820c */ /* 0x080fe40003f66270 */
[----:B---3--:R-:W-:Y:S02]  /*5bd0*/  MOV R7, R211 ;  /* 0x000000d300077202 */ /* 0x008fe40000000f00 */
[C---:B------:R-:W-:Y:S02]  /*5be0*/  @!P0 ISETP.GE.AND P4, PT, R0.reuse, R15, PT ;  /* 0x0000000f0000820c */ /* 0x040fe40003f86270 */
[----:B------:R-:W-:Y:S02]  /*5bf0*/  @!P0 ISETP.GE.AND P2, PT, R0, R14, PT ;  /* 0x0000000e0000820c */ /* 0x000fe40003f46270 */
        /* <DEDUP_REMOVED lines=365> */
[C---:B------:R-:W-:Y:S02]  /*72d0*/  FADD.FTZ R8, -R108.reuse, R61 ;  /* 0x0000003d6c087221 */ /* 0x040fe40000010100 */
        /* <DEDUP_REMOVED lines=144> */
[C---:B------:R-:W-:Y:S01]  /*7be0*/  IMAD.U32 R0, R5.reuse, -0x80, RZ ;  /* 0xffffff8005007824 */ /* 0x040fe200078e00ff */
        /* <DEDUP_REMOVED lines=16> */
.L_x_296:
        /* <DEDUP_REMOVED lines=141> */
.L_x_297:
        /* <DEDUP_REMOVED lines=297> */
.L_x_299:
        /* <DEDUP_REMOVED lines=17> */
.L_x_300:
        /* <DEDUP_REMOVED lines=44> */
.L_x_302:
[----:B-12---:R-:W-:Y:S05]  /*9c20*/  BSYNC B0 ;  /* 0x0000000000007941 */ /* 0x006fea0003800000 */
.L_x_301:
        /* <DEDUP_REMOVED lines=14> */
.L_x_304:
[----:B------:R-:W-:Y:S05]  /*9d10*/  BSYNC B0 ;  /* 0x0000000000007941 */ /* 0x000fea0003800000 */
.L_x_303:
        /* <DEDUP_REMOVED lines=25> */
.L_x_306:
[----:B------:R-:W-:Y:S05]  /*9eb0*/  BSYNC B0 ;  /* 0x0000000000007941 */ /* 0x000fea0003800000 */
.L_x_305:
        /* <DEDUP_REMOVED lines=11> */
.L_x_295:
[----:B------:R-:W-:Y:S05]  /*9f70*/  BSYNC B1 ;  /* 0x0000000000017941 */ /* 0x000fea0003800000 */
.L_x_281:
        /* <DEDUP_REMOVED lines=11> */
.L_x_307:
[----:B------:R-:W-:Y:S05]  /*a030*/  EXIT ;  /* 0x000000000000794d */ /* 0x000fea0003800000 */
.L_x_309:
        /* <DEDUP_REMOVED lines=12> */
.L_x_694:


//--------------------- .text._ZN5flash44flash_bwd_dq_dk_dv_loop_seqk_parallel_kernelI23Flash_bwd_kernel_traitsILi32ELi128ELi128ELi8ELi4ELi4ELi4ELb1ELb0EN7cutlass10bfloat16_tE19Flash_kernel_traitsILi32ELi128ELi128ELi8ES3_EELb1ELb1ELb0ELb1ELb0ELb0ELb0EEEvNS_16Flash_bwd_paramsE --------------------------
	.section	.text._ZN5flash44flash_bwd_dq_dk_dv_loop_seqk_parallel_kernelI23Flash_bwd_kernel_traitsILi32ELi128ELi128ELi8ELi4ELi4ELi4ELb1ELb0EN7cutlass10bfloat16_tE19Flash_kernel_traitsILi32ELi128ELi128ELi8ES3_EELb1ELb1ELb0ELb1ELb0ELb0ELb0EEEvNS_16Flash_bwd_paramsE,"ax",@progbits
	.sectioninfo	@"SHI_REGISTERS=255"
	.align	128
        .global         _ZN5flash44flash_bwd_dq_dk_dv_loop_seqk_parallel_kernelI23Flash_bwd_kernel_traitsILi32ELi128ELi128ELi8ELi4ELi4ELi4ELb1ELb0EN7cutlass10bfloat16_tE19Flash_kernel_traitsILi32ELi128ELi128ELi8ES3_EELb1ELb1ELb0ELb1ELb0ELb0ELb0EEEvNS_16Flash_bwd_paramsE
        .type           _ZN5flash44flash_bwd_dq_dk_dv_loop_seqk_parallel_kernelI23Flash_bwd_kernel_traitsILi32ELi128ELi128ELi8ELi4ELi4ELi4ELb1ELb0EN7cutlass10bfloat16_tE19Flash_kernel_traitsILi32ELi128ELi128ELi8ES3_EELb1ELb1ELb0ELb1ELb0ELb0ELb0EEEvNS_16Flash_bwd_paramsE,@function
        .size           _ZN5flash44flash_bwd_dq_dk_dv_loop_seqk_parallel_kernelI23Flash_bwd_kernel_traitsILi32ELi128ELi128ELi8ELi4ELi4ELi4ELb1ELb0EN7cutlass10bfloat16_tE19Flash_kernel_traitsILi32ELi128ELi128ELi8ES3_EELb1ELb1ELb0ELb1ELb0ELb0ELb0EEEvNS_16Flash_bwd_paramsE,(.L_x_695 - _ZN5flash44flash_bwd_dq_dk_dv_loop_seqk_parallel_kernelI23Flash_bwd_kernel_traitsILi32ELi128ELi128ELi8ELi4ELi4ELi4ELb1ELb0EN7cutlass10bfloat16_tE19Flash_kernel_traitsILi32ELi128ELi128ELi8ES3_EELb1ELb1ELb0ELb1ELb0ELb0ELb0EEEvNS_16Flash_bwd_paramsE)
        .other          _ZN5flash44flash_bwd_dq_dk_dv_loop_seqk_parallel_kernelI23Flash_bwd_kernel_traitsILi32ELi128ELi128ELi8ELi4ELi4ELi4ELb1ELb0EN7cutlass10bfloat16_tE19Flash_kernel_traitsILi32ELi128ELi128ELi8ES3_EELb1ELb1ELb0ELb1ELb0ELb0ELb0EEEvNS_16Flash_bwd_paramsE,@"STO_CUDA_ENTRY STV_DEFAULT"
_ZN5flash44flash_bwd_dq_dk_dv_loop_seqk_parallel_kernelI23Flash_bwd_kernel_traitsILi32ELi128ELi128ELi8ELi4ELi4ELi4ELb1ELb0EN7cutlass10bfloat16_tE19Flash_kernel_traitsILi32ELi128ELi128ELi8ES3_EELb1ELb1ELb0ELb1ELb0ELb0ELb0EEEvNS_16Flash_bwd_paramsE:
.text._ZN5flash44flash_bwd_dq_dk_dv_loop_seqk_parallel_kernelI23Flash_bwd_kernel_traitsILi32ELi128ELi128ELi8ELi4ELi4ELi4ELb1ELb0EN7cutlass10bfloat16_tE19Flash_kernel_traitsILi32ELi128ELi128ELi8ES3_EELb1ELb1ELb0ELb1ELb0ELb0ELb0EEEvNS_16Flash_bwd_paramsE:
        /* <DEDUP_REMOVED lines=25> */
[----:B------:R-:W-:Y:S02]  /*0190*/  ULDC.U8 UR9, c[0x0][0x328] ;  /* 0x0000ca0000097ab9 */ /* 0x000fe40000000000 */
[----:B------:R4:W-:Y:S01]  /*01a0*/  STL [R1+0xa0], R12 ;  /* 0x0000a00c01007387 */ /* 0x0009e20000100800 */
[----:B------:R-:W-:Y:S02]  /*01b0*/  UISETP.NE.AND UP5, UPT, UR9, URZ, UPT ;  /* 0x0000003f0900728c */ /* 0x000fe4000bfa5270 */
[----:B------:R-:W-:Y:S01]  /*01c0*/  ULDC UR56, c[0x0][0x1c0] ;  /* 0x0000700000387ab9 */ /* 0x000fe20000000800 */
[----:B-1----:R-:W-:Y:S01]  /*01d0*/  SHF.R.S32.HI R6, RZ, 0x1f, R11 ;  /* 0x0000001fff067819 */ /* 0x002fe2000001140b */
[----:B--2---:R-:W-:-:S02]  /*01e0*/  UIMAD UR19, UR54, UR59, URZ ;  /* 0x0000003b361372a4 */ /* 0x004fc4000f8e023f */
[----:B------:R-:W-:Y:S01]  /*01f0*/  ULOP3.LUT UR4, UR54, UR14, URZ, 0x3c, !UPT ;  /* 0x0000000e36047292 */ /* 0x000fe2000f8e3c3f */
[CC--:B------:R-:W-:Y:S01]  /*0200*/  LEA.HI R7, R6.reuse, R11.reuse, RZ, 0x2 ;  /* 0x0000000b06077211 */ /* 0x0c0fe200078f10ff */
[----:B------:R-:W-:Y:S01]  /*0210*/  ULDC.U8 UR12, c[0x0][0x3d0] ;  /* 0x0000f400000c7ab9 */ /* 0x000fe20000000000 */
[CC--:B------:R-:W-:Y:S01]  /*0220*/  LEA.HI R5, R6.reuse, R11.reuse, RZ, 0x5 ;  /* 0x0000000b06057211 */ /* 0x0c0fe200078f28ff */
[----:B------:R-:W-:Y:S01]  /*0230*/  ULDC UR13, c[0x0][0x1c0] ;  /* 0x00007000000d7ab9 */ /* 0x000fe20000000800 */
[--C-:B------:R-:W-:Y:S01]  /*0240*/  SHF.R.S32.HI R0, RZ, 0x2, R7.reuse ;  /* 0x00000002ff007819 */ /* 0x100fe20000011407 */
[----:B---3--:R-:W-:Y:S01]  /*0250*/  UIMAD UR6, UR53, UR8, UR54 ;  /* 0x00000008350672a4 */ /* 0x008fe2000f8e0236 */
[----:B------:R-:W-:Y:S01]  /*0260*/  SHF.R.S32.HI R2, RZ, 0x1f, R7 ;  /* 0x0000001fff027819 */ /* 0x000fe20000011407 */
[----:B------:R-:W-:Y:S01]  /*0270*/  USHF.R.S32.HI UR8, URZ, 0x1f, UR54 ;  /* 0x0000001f3f087899 */ /* 0x000fe20008011436 */
[CC--:B------:R-:W-:Y:S01]  /*0280*/  LEA.HI R14, R6.reuse, R11.reuse, RZ, 0x7 ;  /* 0x0000000b060e7211 */ /* 0x0c0fe200078f38ff */
[----:B------:R-:W-:Y:S01]  /*0290*/  USHF.L.U32 UR9, UR53, 0x7, URZ ;  /* 0x0000000735097899 */ /* 0x000fe2000800063f */
[-C--:B------:R-:W-:Y:S01]  /*02a0*/  LEA.HI R149, R6, R11.reuse, RZ, 0x3 ;  /* 0x0000000b06957211 */ /* 0x080fe200078f18ff */
[----:B------:R-:W-:Y:S01]  /*02b0*/  ULDC UR20, c[0x0][0x224] ;  /* 0x0000890000147ab9 */ /* 0x000fe20000000800 */
[-C--:B------:R-:W-:Y:S01]  /*02c0*/  LEA.HI R2, R2, R0.reuse, RZ, 0x3 ;  /* 0x0000000002027211 */ /* 0x080fe200078f18ff */
[----:B------:R-:W-:Y:S01]  /*02d0*/  UIMAD.WIDE UR56, UR59, UR56, URZ ;  /* 0x000000383b3872a5 */ /* 0x000fe2000f8e023f */
[----:B------:R-:W-:Y:S01]  /*02e0*/  LEA.HI R6, R6, R11, RZ, 0x4 ;  /* 0x0000000b06067211 */ /* 0x000fe200078f20ff */
[----:B------:R-:W-:Y:S01]  /*02f0*/  UISETP.NE.AND UP6, UPT, UR12, URZ, UPT ;  /* 0x0000003f0c00728c */ /* 0x000fe2000bfc5270 */
[----:B------:R-:W-:Y:S01]  /*0300*/  LOP3.LUT R3, R7, 0xfffffffc, RZ, 0xc0, !PT ;  /* 0xfffffffc07037812 */ /* 0x000fe200078ec0ff */
[----:B------:R-:W-:Y:S01]  /*0310*/  UIMAD UR59, UR59, UR13, URZ ;  /* 0x0000000d3b3b72a4 */ /* 0x000fe2000f8e023f */
        /* <DEDUP_REMOVED lines=21> */
[----:B------:R-:W-:Y:S01]  /*0470*/  UIMAD UR6, UR6, UR18, URZ ;  /* 0x00000012060672a4 */ /* 0x000fe2000f8e023f */
[----:B------:R-:W-:Y:S01]  /*0480*/  LEA.HI R5, R6, R2, RZ, 0x1 ;  /* 0x0000000206057211 */ /* 0x000fe200078f08ff */
[----:B------:R-:W-:Y:S01]  /*0490*/  IMAD.U32 R6, RZ, RZ, UR8 ;  /* 0x00000008ff067e24 */ /* 0x000fe2000f8e00ff */
[----:B------:R-:W-:Y:S01]  /*04a0*/  LEA.HI R18, R10, R4, RZ, 0x2 ;  /* 0x000000040a127211 */ /* 0x000fe200078f10ff */
[----:B------:R-:W-:Y:S01]  /*04b0*/  USHF.R.S32.HI UR8, URZ, 0x1f, UR53 ;  /* 0x0000001f3f087899 */ /* 0x000fe20008011435 */
[----:B------:R-:W-:Y:S01]  /*04c0*/  LEA.HI R4, R3, R0, RZ, 0x2 ;  /* 0x0000000003047211 */ /* 0x000fe200078f10ff */
[----:B------:R-:W-:Y:S01]  /*04d0*/  IMAD.SHL.U32 R6, R13, 0x2, RZ ;  /* 0x000000020d067824 */ /* 0x000fe200078e00ff */
[----:B------:R-:W-:Y:S01]  /*04e0*/  LOP3.LUT R3, R5, 0xfffffffe, RZ, 0xc0, !PT ;  /* 0xfffffffe05037812 */ /* 0x000fe200078ec0ff */
[----:B------:R-:W-:Y:S01]  /*04f0*/  ULDC UR16, c[0x0][0x1c0] ;  /* 0x0000700000107ab9 */ /* 0x000fe20000000800 */
[----:B------:R-:W-:Y:S01]  /*0500*/  SHF.R.S32.HI R5, RZ, 0x3, R149 ;  /* 0x00000003ff057819 */ /* 0x000fe20000011495 */
[----:B------:R-:W-:Y:S01]  /*0510*/  USHF.R.S32.HI UR7, URZ, 0x1f, UR20 ;  /* 0x0000001f3f077899 */ /* 0x000fe20008011414 */
        /* <DEDUP_REMOVED lines=13> */
[----:B------:R-:W-:Y:S01]  /*05f0*/  UIMAD UR7, UR7, UR53, URZ ;  /* 0x00000035070772a4 */ /* 0x000fe2000f8e023f */
[----:B------:R-:W-:Y:S01]  /*0600*/  LOP3.LUT R3, R0, 0x18, R16, 0xf8, !PT ;  /* 0x0000001800037812 */ /* 0x000fe200078ef810 */
[----:B------:R-:W-:Y:S01]  /*0610*/  IMAD R0, R20, 0x8, R12 ;  /* 0x0000000814007824 */ /* 0x000fe200078e020c */
[----:B------:R-:W-:Y:S01]  /*0620*/  LOP3.LUT R2, R9, 0x7fffffe, RZ, 0xc0, !PT ;  /* 0x07fffffe09027812 */ /* 0x000fe200078ec0ff */
[----:B------:R-:W-:Y:S01]  /*0630*/  STL [R1+0x40], R16 ;  /* 0x0000401001007387 */ /* 0x000fe20000100800 */
[----:B------:R-:W-:Y:S01]  /*0640*/  LOP3.LUT R3, R3, R4, RZ, 0x3c, !PT ;  /* 0x0000000403037212 */ /* 0x000fe200078e3cff */
[----:B------:R-:W-:Y:S01]  /*0650*/  IMAD.U32 R4, RZ, RZ, UR19 ;  /* 0x00000013ff047e24 */ /* 0x000fe2000f8e00ff */
[----:B------:R-:W-:Y:S01]  /*0660*/  LOP3.LUT P4, RZ, R7, 0x4, RZ, 0xc0, !PT ;  /* 0x0000000407ff7812 */ /* 0x000fe2000788c0ff */
[----:B------:R-:W-:Y:S01]  /*0670*/  IMAD.IADD R2, R11, 0x1, -R2 ;  /* 0x000000010b027824 */ /* 0x000fe200078e0a02 */
[----:B------:R-:W-:Y:S01]  /*0680*/  ULDC UR17, c[0x0][0x1c0] ;  /* 0x0000700000117ab9 */ /* 0x000fe20000000800 */
[----:B------:R-:W-:Y:S01]  /*0690*/  SEL R224, R157, 0xffffffe0, !P5 ;  /* 0xffffffe09de07807 */ /* 0x000fe20006800000 */
[----:B------:R1:W-:Y:S01]  /*06a0*/  STL [R1+0x9c], R4 ;  /* 0x00009c0401007387 */ /* 0x0003e20000100800 */
[----:B------:R-:W-:Y:S01]  /*06b0*/  IMAD R17, R0, 0x8, R2 ;  /* 0x0000000800117824 */ /* 0x000fe200078e0202 */
[----:B------:R-:W-:Y:S01]  /*06c0*/  LEA.HI R0, R8, R8, RZ, 0x1 ;  /* 0x0000000808007211 */ /* 0x000fe200078f08ff */
[----:B------:R-:W-:Y:S01]  /*06d0*/  IMAD.U32 R2, R5, 0x20, R3 ;  /* 0x0000002005027824 */ /* 0x000fe200078e0003 */
[----:B------:R-:W-:Y:S01]  /*06e0*/  ULDC.U8 UR5, c[0x0][0x2d8] ;  /* 0x0000b60000057ab9 */ /* 0x000fe20000000000 */
[----:B------:R-:W-:Y:S01]  /*06f0*/  IMAD.U32 R5, RZ, RZ, UR13 ;  /* 0x0000000dff057e24 */ /* 0x000fe2000f8e00ff */
[----:B------:R-:W-:Y:S01]  /*0700*/  SHF.R.S32.HI R3, RZ, 0x1, R0 ;  /* 0x00000001ff037819 */ /* 0x000fe20000011400 */
[----:B------:R-:W-:-:S02]  /*0710*/  ULDC.64 UR10, c[0x0][0x118] ;  /* 0x00004600000a7ab9 */ /* 0x000fc40000000a00 */
[----:B------:R-:W-:Y:S02]  /*0720*/  UIMAD.WIDE.U32 UR60, UR56, UR12, URZ ;  /* 0x0000000c383c72a5 */ /* 0x000fe4000f8e003f */
[----:B------:R-:W-:Y:S02]  /*0730*/  USHF.L.U32 UR47, UR59, 0x3, URZ ;  /* 0x000000033b2f7899 */ /* 0x000fe4000800063f */
[----:B------:R-:W-:Y:S02]  /*0740*/  USHF.L.U32 UR46, UR59, 0x4, URZ ;  /* 0x000000043b2e7899 */ /* 0x000fe4000800063f */
[----:B------:R-:W-:Y:S02]  /*0750*/  UIMAD UR45, UR59, 0x18, URZ ;  /* 0x000000183b2d78a4 */ /* 0x000fe4000f8e023f */
[----:B------:R-:W-:Y:S02]  /*0760*/  USHF.L.U32 UR44, UR59, 0x5, URZ ;  /* 0x000000053b2c7899 */ /* 0x000fe4000800063f */
[----:B------:R-:W-:-:S02]  /*0770*/  UIMAD UR43, UR59, 0x28, URZ ;  /* 0x000000283b2b78a4 */ /* 0x000fc4000f8e023f */
[----:B------:R-:W-:Y:S02]  /*0780*/  UIMAD UR42, UR59, 0x30, URZ ;  /* 0x000000303b2a78a4 */ /* 0x000fe4000f8e023f */
[----:B------:R-:W-:Y:S01]  /*0790*/  UIMAD UR41, UR59, 0x38, URZ ;  /* 0x000000383b2978a4 */ /* 0x000fe2000f8e023f */
[----:B-1----:R-:W-:Y:S01]  /*07a0*/  IMAD.U32 R4, RZ, RZ, UR4 ;  /* 0x00000004ff047e24 */ /* 0x002fe2000f8e00ff */
[----:B------:R-:W-:Y:S02]  /*07b0*/  UIMAD UR4, UR53, UR16, UR54 ;  /* 0x00000010350472a4 */ /* 0x000fe4000f8e0236 */
[----:B------:R-:W-:Y:S02]  /*07c0*/  USHF.L.U32 UR40, UR59, 0x6, URZ ;  /* 0x000000063b287899 */ /* 0x000fe4000800063f */
[----:B------:R1:W-:Y:S01]  /*07d0*/  STL [R1+0x98], R4 ;  /* 0x0000980401007387 */ /* 0x0003e20000100800 */
[----:B------:R-:W-:Y:S02]  /*07e0*/  UIMAD UR39, UR59, 0x48, URZ ;  /* 0x000000483b2778a4 */ /* 0x000fe4000f8e023f */
[----:B------:R-:W-:Y:S01]  /*07f0*/  UIMAD UR38, UR59, 0x50, URZ ;  /* 0x000000503b2678a4 */ /* 0x000fe2000f8e023f */
[----:B------:R2:W-:Y:S01]  /*0800*/  STL [R1+0x64], R2 ;  /* 0x0000640201007387 */ /* 0x0005e20000100800 */
[----:B------:R-:W-:-:S02]  /*0810*/  UIMAD UR37, UR59, 0x58, URZ ;  /* 0x000000583b2578a4 */ /* 0x000fc4000f8e023f */
[----:B------:R-:W-:Y:S02]  /*0820*/  UIMAD UR36, UR59, 0x60, URZ ;  /* 0x000000603b2478a4 */ /* 0x000fe4000f8e023f */
[----:B------:R-:W-:Y:S02]  /*0830*/  UIMAD UR35, UR59, 0x68, URZ ;  /* 0x000000683b2378a4 */ /* 0x000fe4000f8e023f */
[----:B------:R-:W-:Y:S02]  /*0840*/  UIMAD UR34, UR59, 0x70, URZ ;  /* 0x000000703b2278a4 */ /* 0x000fe4000f8e023f */
[----:B------:R-:W-:Y:S02]  /*0850*/  UIMAD UR33, UR59, 0x78, URZ ;  /* 0x000000783b2178a4 */ /* 0x000fe4000f8e023f */
[----:B------:R-:W-:Y:S01]  /*0860*/  UMOV UR58, 0xffffe000 ;  /* 0xffffe000003a7882 */ /* 0x000fe20000000000 */
[----:B-1----:R-:W-:Y:S02]  /*0870*/  LOP3.LUT R4, R0, 0x7fffffe, RZ, 0xc0, !PT ;  /* 0x07fffffe00047812 */ /* 0x002fe400078ec0ff */
[----:B------:R-:W-:-:S02]  /*0880*/  SHF.R.S32.HI R0, RZ, 0x1f, R0 ;  /* 0x0000001fff007819 */ /* 0x000fc40000011400 */
[----:B--2---:R-:W-:Y:S01]  /*0890*/  LOP3.LUT R2, R10, 0xfffffff8, RZ, 0xc0, !PT ;  /* 0xfffffff80a027812 */ /* 0x004fe200078ec0ff */
[----:B------:R-:W-:Y:S01]  /*08a0*/  IMAD.IADD R16, R8, 0x1, -R4 ;  /* 0x0000000108107824 */ /* 0x000fe200078e0a04 */
[----:B------:R-:W-:Y:S01]  /*08b0*/  LEA.HI R0, R0, R3, RZ, 0x2 ;  /* 0x0000000300007211 */ /* 0x000fe200078f10ff */
[----:B------:R-:W-:Y:S02]  /*08c0*/  IMAD.U32 R4, RZ, RZ, UR12 ;  /* 0x0000000cff047e24 */ /* 0x000fe4000f8e00ff */
[----:B------:R-:W-:Y:S01]  /*08d0*/  IMAD.IADD R15, R8, 0x1, -R2 ;  /* 0x00000001080f7824 */ /* 0x000fe200078e0a02 */
[C---:B------:R-:W-:Y:S01]  /*08e0*/  LOP3.LUT R2, R7.reuse, 0x1, RZ, 0xc0, !PT ;  /* 0x0000000107027812 */ /* 0x040fe200078ec0ff */
[----:B------:R-:W-:Y:S01]  /*08f0*/  IMAD.SHL.U32 R4, R7, 0x40, RZ ;  /* 0x0000004007047824 */ /* 0x000fe200078e00ff */
[----:B------:R-:W-:Y:S02]  /*0900*/  LOP3.LUT R0, R0, 0xfffffffc, RZ, 0xc0, !PT ;  /* 0xfffffffc00007812 */ /* 0x000fe400078ec0ff */
[----:B------:R-:W-:Y:S01]  /*0910*/  ISETP.NE.U32.AND P6, PT, R2, 0x1, PT ;  /* 0x000000010200780c */ /* 0x000fe20003fc5070 */
[----:B------:R-:W-:Y:S01]  /*0920*/  IMAD.U32 R2, RZ, RZ, UR9 ;  /* 0x00000009ff027e24 */ /* 0x000fe2000f8e00ff */
[----:B------:R-:W-:Y:S01]  /*0930*/  USHF.R.S32.HI UR9, URZ, 0x1f, UR54 ;  /* 0x0000001f3f097899 */ /* 0x000fe20008011436 */
[----:B------:R-:W-:Y:S01]  /*0940*/  IMAD.IADD R14, R3, 0x1, -R0 ;  /* 0x00000001030e7824 */ /* 0x000fe200078e0a00 */
[----:B------:R-:W-:Y:S01]  /*0950*/  LOP3.LUT R4, R4, 0x1c0, RZ, 0xc0, !PT ;  /* 0x000001c004047812 */ /* 0x000fe200078ec0ff */
[----:B------:R-:W-:Y:S01]  /*0960*/  IMAD.U32 R0, RZ, RZ, UR8 ;  /* 0x00000008ff007e24 */ /* 0x000fe2000f8e00ff */
[----:B------:R-:W-:Y:S01]  /*0970*/  SHF.R.S32.HI R0, RZ, 0x1, R9 ;  /* 0x00000001ff007819 */ /* 0x000fe20000011409 */
[----:B------:R-:W-:Y:S01]  /*0980*/  IMAD.SHL.U32 R2, R11, 0x40, RZ ;  /* 0x000000400b027824 */ /* 0x000fe200078e00ff */
[----:B------:R-:W-:Y:S01]  /*0990*/  LEA.HI R9, R7, R7, RZ, 0x1 ;  /* 0x0000000707097211 */ /* 0x000fe200078f08ff */
[----:B------:R-:W-:Y:S01]  /*09a0*/  IMAD.U32 R3, RZ, RZ, UR9 ;  /* 0x00000009ff037e24 */ /* 0x000fe2000f8e00ff */
[C---:B------:R-:W-:Y:S01]  /*09b0*/  LOP3.LUT P0, RZ, R0.reuse, 0x2, RZ, 0xc0, !PT ;  /* 0x0000000200ff7812 */ /* 0x040fe2000780c0ff */
[----:B------:R-:W-:Y:S01]  /*09c0*/  IMAD.SHL.U32 R11, R0, 0x40, RZ ;  /* 0x00000040000b7824 */ /* 0x000fe200078e00ff */
[----:B------:R-:W-:Y:S01]  /*09d0*/  LOP3.LUT R8, R2, 0x1c0, RZ, 0xc0, !PT ;  /* 0x000001c002087812 */ /* 0x000fe200078ec0ff */
[----:B------:R-:W-:Y:S01]  /*09e0*/  IMAD.SHL.U32 R0, R19, 0x10, RZ ;  /* 0x0000001013007824 */ /* 0x000fe200078e00ff */
[----:B------:R-:W-:Y:S01]  /*09f0*/  LOP3.LUT R2, R9, 0x3fffffe, RZ, 0xc0, !PT ;  /* 0x03fffffe09027812 */ /* 0x000fe200078ec0ff */
[----:B------:R-:W-:Y:S01]  /*0a00*/  @UP5 UIMAD UR9, UR53, UR15, URZ ;  /* 0x0000000f350952a4 */ /* 0x000fe2000f8e023f */
[----:B------:R-:W-:Y:S01]  /*0a10*/  SHF.R.S32.HI R3, RZ, 0x3, R10 ;  /* 0x00000003ff037819 */ /* 0x000fe2000001140a */
[----:B------:R-:W-:Y:S01]  /*0a20*/  @!UP5 UIMAD UR8, UR53, UR17, UR54 ;  /* 0x000000113508d2a4 */ /* 0x000fe2000f8e0236 */
[----:B------:R-:W-:Y:S01]  /*0a30*/  LOP3.LUT R5, R8, 0x30, R0, 0xf8, !PT ;  /* 0x0000003008057812 */ /* 0x000fe200078ef800 */
[----:B------:R-:W-:Y:S01]  /*0a40*/  IMAD.IADD R13, R7, 0x1, -R2 ;  /* 0x00000001070d7824 */ /* 0x000fe200078e0a02 */
[----:B------:R-:W-:Y:S01]  /*0a50*/  LEA.HI.SX32 R7, R18, R0, 0x1e ;  /* 0x0000000012077211 */ /* 0x000fe200078ff2ff */
[----:B------:R-:W-:Y:S01]  /*0a60*/  IMAD.SHL.U32 R2, R19, 0x400, RZ ;  /* 0x0000040013027824 */ /* 0x000fe200078e00ff */
[----:B------:R-:W-:Y:S01]  /*0a70*/  LOP3.LUT R0, R11, 0xc0, RZ, 0xc0, !PT ;  /* 0x000000c00b007812 */ /* 0x000fe200078ec0ff */
[----:B------:R-:W-:Y:S01]  /*0a80*/  IMAD R16, R3, 0x8, R16 ;  /* 0x0000000803107824 */ /* 0x000fe200078e0210 */
[--C-:B------:R-:W-:Y:S01]  /*0a90*/  LOP3.LUT R5, R5, 0x8, R149.reuse, 0xf8, !PT ;  /* 0x0000000805057812 */ /* 0x100fe200078ef895 */
[----:B------:R-:W-:Y:S01]  /*0aa0*/  IMAD R151, R3, 0x200, R2 ;  /* 0x0000020003977824 */ /* 0x000fe200078e0202 */
[----:B------:R-:W-:Y:S01]  /*0ab0*/  LOP3.LUT R149, R0, 0x8, R149, 0xf8, !PT ;  /* 0x0000000800957812 */ /* 0x000fe200078ef895 */
[----:B------:R-:W-:Y:S01]  /*0ac0*/  STL [R1+0x3c], R7 ;  /* 0x00003c0701007387 */ /* 0x000fe20000100800 */
[----:B------:R-:W-:Y:S01]  /*0ad0*/  SHF.R.U32.HI R0, RZ, 0x3, R0 ;  /* 0x00000003ff007819 */ /* 0x000fe20000011600 */
[----:B------:R-:W-:Y:S01]  /*0ae0*/  IMAD.U32 R3, RZ, RZ, UR6 ;  /* 0x00000006ff037e24 */ /* 0x000fe2000f8e00ff */
[----:B------:R-:W-:Y:S01]  /*0af0*/  LEA.HI R4, R4, R4, RZ, 0x1d ;  /* 0x0000000404047211 */ /* 0x000fe200078fe8ff */
[----:B------:R-:W-:Y:S01]  /*0b00*/  USHF.L.U32 UR6, UR4, 0x5, URZ ;  /* 0x0000000504067899 */ /* 0x000fe2000800063f */
[----:B------:R-:W-:Y:S01]  /*0b10*/  LOP3.LUT R149, R149, R0, RZ, 0x3c, !PT ;  /* 0x0000000095957212 */ /* 0x000fe200078e3cff */
[----:B------:R-:W-:Y:S01]  /*0b20*/  IMAD.U32 R0, RZ, RZ, UR9 ;  /* 0x00000009ff007e24 */ /* 0x000fe2000f8e00ff */
[----:B------:R-:W-:Y:S01]  /*0b30*/  IADD3 R227, R4, R227, R2 ;  /* 0x000000e304e37210 */ /* 0x000fe20007ffe002 */
[----:B------:R-:W-:Y:S01]  /*0b40*/  UIMAD UR4, UR57, UR12, URZ ;  /* 0x0000000c390472a4 */ /* 0x000fe2000f8e023f */
[----:B------:R-:W-:Y:S01]  /*0b50*/  SHF.R.U32.HI R2, RZ, 0x3, R8 ;  /* 0x00000003ff027819 */ /* 0x000fe20000011608 */
[----:B------:R-:W-:Y:S01]  /*0b60*/  IMAD.SHL.U32 R4, R12, 0x10, RZ ;  /* 0x000000100c047824 */ /* 0x000fe200078e00ff */
[----:B------:R1:W-:Y:S01]  /*0b70*/  STL [R1+0x94], R0 ;  /* 0x0000940001007387 */ /* 0x0003e20000100800 */
[----:B------:R-:W-:Y:S01]  /*0b80*/  @!UP5 UIMAD UR8, UR8, UR15, URZ ;  /* 0x0000000f0808d2a4 */ /* 0x000fe2000f8e023f */
[----:B------:R-:W-:Y:S01]  /*0b90*/  LOP3.LUT R5, R5, R2, RZ, 0x3c, !PT ;  /* 0x0000000205057212 */ /* 0x000fe200078e3cff */
[----:B------:R-:W-:Y:S01]  /*0ba0*/  IMAD.U32 R2, RZ, RZ, UR4 ;  /* 0x00000004ff027e24 */ /* 0x000fe2000f8e00ff */
[----:B------:R2:W-:Y:S01]  /*0bb0*/  STL [R1+0x90], R3 ;  /* 0x0000900301007387 */ /* 0x0005e20000100800 */
[----:B------:R-:W-:Y:S01]  /*0bc0*/  USHF.L.U32 UR4, UR59, 0x7, URZ ;  /* 0x000000073b047899 */ /* 0x000fe2000800063f */
[----:B------:R-:W-:Y:S01]  /*0bd0*/  IMAD.SHL.U32 R227, R227, 0x2, RZ ;  /* 0x00000002e3e37824 */ /* 0x000fe200078e00ff */
[----:B------:R-:W-:Y:S01]  /*0be0*/  SEL R223, R223, 0x10, !P6 ;  /* 0x00000010dfdf7807 */ /* 0x000fe20007000000 */
[----:B------:R-:W-:Y:S01]  /*0bf0*/  IMAD.U32 R149, R17, 0x20, R149 ;  /* 0x0000002011957824 */ /* 0x000fe200078e0095 */
[----:B------:R-:W-:Y:S01]  /*0c00*/  SEL R150, R157, 0xffffffe0, !P0 ;  /* 0xffffffe09d967807 */ /* 0x000fe20004000000 */
[C-C-:B------:R-:W-:Y:S01]  /*0c10*/  IMAD.IADD R229, R227.reuse, 0x1, R224.reuse ;  /* 0x00000001e3e57824 */ /* 0x140fe200078e02e0 */
[C---:B------:R-:W-:Y:S01]  /*0c20*/  IADD3 R222, R227.reuse, 0x40, RZ ;  /* 0x00000040e3de7810 */ /* 0x040fe20007ffe0ff */
[C---:B------:R-:W-:Y:S01]  /*0c30*/  IMAD.IADD R228, R227.reuse, 0x1, R223 ;  /* 0x00000001e3e47824 */ /* 0x040fe200078e02df */
[----:B------:R-:W-:Y:S01]  /*0c40*/  @P4 IADD3 R222, R227, -0x40, RZ ;  /* 0xffffffc0e3de4810 */ /* 0x000fe20007ffe0ff */
[----:B------:R-:W-:Y:S01]  /*0c50*/  IMAD.SHL.U32 R149, R149, 0x2, RZ ;  /* 0x0000000295957824 */ /* 0x000fe200078e00ff */
[----:B------:R-:W-:Y:S01]  /*0c60*/  UIADD3 UR32, -UR4, URZ, URZ ;  /* 0x0000003f04207290 */ /* 0x000fe2000fffe13f */
[----:B------:R-:W-:-:S02]  /*0c70*/  IMAD.IADD R226, R228, 0x1, R224 ;  /* 0x00000001e4e27824 */ /* 0x000fc400078e02e0 */
[--C-:B------:R-:W-:Y:S02]  /*0c80*/  IMAD.IADD R223, R223, 0x1, R222.reuse ;  /* 0x00000001dfdf7824 */ /* 0x100fe400078e02de */
[C---:B------:R-:W-:Y:S02]  /*0c90*/  IMAD.IADD R225, R224.reuse, 0x1, R222 ;  /* 0x00000001e0e17824 */ /* 0x040fe400078e02de */
[----:B------:R-:W-:Y:S02]  /*0ca0*/  IMAD.IADD R150, R149, 0x1, R150 ;  /* 0x0000000195967824 */ /* 0x000fe400078e0296 */
[----:B------:R-:W-:Y:S02]  /*0cb0*/  IMAD.IADD R224, R224, 0x1, R223 ;  /* 0x00000001e0e07824 */ /* 0x000fe400078e02df */
[----:B-1----:R-:W-:Y:S02]  /*0cc0*/  IMAD R0, R19, 0x200, R6 ;  /* 0x0000020013007824 */ /* 0x002fe400078e0206 */
[----:B--2---:R-:W-:Y:S01]  /*0cd0*/  IMAD.U32 R3, RZ, RZ, UR7 ;  /* 0x00000007ff037e24 */ /* 0x004fe2000f8e00ff */
[----:B------:R-:W-:Y:S01]  /*0ce0*/  USHF.R.S32.HI UR7, URZ, 0x1f, UR19 ;  /* 0x0000001f3f077899 */ /* 0x000fe20008011413 */
[----:B------:R-:W-:-:S02]  /*0cf0*/  IMAD R13, R13, 0x20, R0 ;  /* 0x000000200d0d7824 */ /* 0x000fc400078e0200 */
[----:B------:R-:W-:Y:S01]  /*0d00*/  IMAD.U32 R0, RZ, RZ, UR6 ;  /* 0x00000006ff007e24 */ /* 0x000fe2000f8e00ff */
[----:B------:R-:W-:Y:S01]  /*0d10*/  STL [R1+0x78], R3 ;  /* 0x0000780301007387 */ /* 0x000fe20000100800 */
[----:B------:R-:W-:-:S03]  /*0d20*/  USHF.R.S32.HI UR6, URZ, 0x1f, UR6 ;  /* 0x0000001f3f067899 */ /* 0x000fc60008011406 */
        /* <DEDUP_REMOVED lines=14> */
[----:B-1----:R-:W-:Y:S02]  /*0e10*/  IMAD.U32 R2, RZ, RZ, UR4 ;  /* 0x00000004ff027e24 */ /* 0x002fe4000f8e00ff */
[----:B------:R-:W-:-:S05]  /*0e20*/  IMAD.SHL.U32 R2, R20, 0x8, RZ ;  /* 0x0000000814027824 */ /* 0x000fca00078e00ff */
        /* <DEDUP_REMOVED lines=24> */
[----:B------:R-:W-:Y:S01]  /*0fb0*/  IMAD.IADD R162, R162, 0x1, R5 ;  /* 0x00000001a2a27824 */ /* 0x000fe200078e0205 */
[----:B------:R1:W-:Y:S01]  /*0fc0*/  STL [R1+0x80], R2 ;  /* 0x0000800201007387 */ /* 0x0003e20000100800 */
[C---:B------:R-:W-:Y:S01]  /*0fd0*/  IADD3 R158, R151.reuse, 0x20, RZ ;  /* 0x00000020979e7810 */ /* 0x040fe20007ffe0ff */
[C---:B------:R-:W-:Y:S01]  /*0fe0*/  IMAD.IADD R153, R151.reuse, 0x1, R152 ;  /* 0x0000000197997824 */ /* 0x040fe200078e0298 */
[----:B------:R-:W-:Y:S01]  /*0ff0*/  @P1 IADD3 R158, R151, -0x20, RZ ;  /* 0xffffffe0979e1810 */ /* 0x000fe20007ffe0ff */
[----:B------:R2:W-:Y:S03]  /*1000*/  STL [R1+0x7c], R0 ;  /* 0x00007c0001007387 */ /* 0x0005e60000100800 */
[----:B------:R-:W-:Y:S01]  /*1010*/  IADD3 R161, R158, 0x2000, RZ ;  /* 0x000020009ea17810 */ /* 0x000fe20007ffe0ff */
[----:B------:R-:W-:Y:S01]  /*1020*/  IMAD.IADD R152, R152, 0x1, R158 ;  /* 0x0000000198987824 */ /* 0x000fe200078e029e */
[----:B------:R-:W-:-:S02]  /*1030*/  IADD3 R160, R158, 0x4000, RZ ;  /* 0x000040009ea07810 */ /* 0x000fc40007ffe0ff */
[----:B------:R-:W-:Y:S01]  /*1040*/  IADD3 R159, R158, 0x6000, RZ ;  /* 0x000060009e9f7810 */ /* 0x000fe20007ffe0ff */
[----:B-1----:R-:W-:Y:S02]  /*1050*/  IMAD.SHL.U32 R2, R3, 0x2, RZ ;  /* 0x0000000203027824 */ /* 0x002fe400078e00ff */
[----:B--2---:R-:W-:-:S05]  /*1060*/  IMAD.U32 R0, RZ, RZ, UR6 ;  /* 0x00000006ff007e24 */ /* 0x004fca000f8e00ff */
[----:B------:R1:W-:Y:S04]  /*1070*/  STL [R1+0x74], R0 ;  /* 0x0000740001007387 */ /* 0x0003e80000100800 */
[----:B------:R2:W-:Y:S01]  /*1080*/  STL [R1+0x6c], R4 ;  /* 0x00006c0401007387 */ /* 0x0005e20000100800 */
[C---:B-1----:R-:W-:Y:S02]  /*1090*/  IADD3 R0, R4.reuse, 0x20, RZ ;  /* 0x0000002004007810 */ /* 0x042fe40007ffe0ff */
[----:B------:R-:W-:-:S05]  /*10a0*/  @P3 IADD3 R0, R4, -0x20, RZ ;  /* 0xffffffe004003810 */ /* 0x000fca0007ffe0ff */
[----:B------:R2:W-:Y:S02]  /*10b0*/  STL [R1+0x70], R0 ;  /* 0x0000700001007387 */ /* 0x0005e40000100800 */
.L_x_354:
        /* <DEDUP_REMOVED lines=54> */
.L_x_310:
[----:B-1-34-:R-:W-:Y:S02]  /*1420*/  ULDC.64 UR12, c[0x0][0x258] ;  /* 0x00009600000c7ab9 */ /* 0x01afe40000000a00 */
[----:B------:R-:W-:Y:S02]  /*1430*/  UISETP.NE.U32.AND UP2, UPT, URZ, UR12, UPT ;  /* 0x0000000c3f00728c */ /* 0x000fe4000bf45070 */
[----:B------:R-:W-:Y:S02]  /*1440*/  ULDC UR9, c[0x0][0x21c] ;  /* 0x0000870000097ab9 */ /* 0x000fe40000000800 */
[----:B------:R-:W-:-:S06]  /*1450*/  UISETP.NE.AND.EX UP2, UPT, URZ, UR13, UPT, UP2 ;  /* 0x0000000d3f00728c */ /* 0x000fcc000bf45320 */
[----:B------:R-:W-:-:S05]  /*1460*/  PLOP3.LUT P0, PT, PT, PT, UP2, 0x80, 0x0 ;  /* 0x000000000000781c */ /* 0x000fca0003f0f028 */
[----:B------:R-:W-:-:S04]  /*1470*/  @UP2 UIADD3 UR12, UP0, UR7, UR12, URZ ;  /* 0x0000000c070c2290 */ /* 0x000fc8000ff1e03f */
[----:B------:R-:W-:Y:S02]  /*1480*/  @UP2 UIADD3.X UR13, UR6, UR13, URZ, UP0, !UPT ;  /* 0x0000000d060d2290 */ /* 0x000fe400087fe43f */
[----:B------:R-:W-:Y:S01]  /*1490*/  IMAD.U32 R4, RZ, RZ, UR12 ;  /* 0x0000000cff047e24 */ /* 0x000fe2000f8e00ff */
[----:B------:R-:W-:Y:S02]  /*14a0*/  ULDC.64 UR6, c[0x0][0x268] ;  /* 0x00009a0000067ab9 */ /* 0x000fe40000000a00 */
[----:B------:R-:W-:Y:S01]  /*14b0*/  @!UP2 UISETP.NE.U32.AND UP0, UPT, URZ, UR6, UPT ;  /* 0x000000063f00a28c */ /* 0x000fe2000bf05070 */
[----:B------:R-:W-:-:S03]  /*14c0*/  IMAD.U32 R5, RZ, RZ, UR13 ;  /* 0x0000000dff057e24 */ /* 0x000fc6000f8e00ff */
[----:B------:R-:W-:Y:S02]  /*14d0*/  @!UP2 UISETP.NE.AND.EX UP0, UPT, URZ, UR7, UPT, UP0 ;  /* 0x000000073f00a28c */ /* 0x000fe4000bf05300 */
[----:B------:R-:W2:Y:S01]  /*14e0*/  @P0 LDG.E R0, [R4.64] ;  /* 0x0000003204000981 */ /* 0x000ea2000c1e1900 */
[----:B------:R-:W-:Y:S02]  /*14f0*/  USHF.L.U32 UR12, UR24, 0x7, URZ ;  /* 0x00000007180c7899 */ /* 0x000fe4000800063f */
[----:B------:R-:W-:Y:S01]  /*1500*/  @!UP2 USEL UR6, URZ, UR9, !UP0 ;  /* 0x000000093f06a287 */ /* 0x000fe2000c000000 */
        /* <DEDUP_REMOVED lines=44> */
.L_x_312:
        /* <DEDUP_REMOVED lines=18> */
.L_x_313:
        /* <DEDUP_REMOVED lines=9> */
[----:B------:R-:W-:-:S04]  /*1980*/  @!UP2 UIMAD UR13, UR55, UR8, URZ ;  /* 0x00000008370da2a4 */ /* 0x000fc8000f8e023f */
[----:B------:R-:W-:Y:S02]  /*1990*/  @!UP2 UIMAD UR13, UR53, UR9, UR13 ;  /* 0x00000009350da2a4 */ /* 0x000fe4000f8e020d */
[----:B------:R-:W-:Y:S02]  /*19a0*/  @!UP2 UIMAD.WIDE.U32 UR8, UR53, UR8, URZ ;  /* 0x000000083508a2a5 */ /* 0x000fe4000f8e003f */
[----:B------:R-:W-:Y:S02]  /*19b0*/  ULDC UR17, c[0x0][0x224] ;  /* 0x0000890000117ab9 */ /* 0x000fe40000000800 */
[----:B------:R-:W-:-:S03]  /*19c0*/  UIMAD.WIDE.U32 UR14, UR53, UR17, URZ ;  /* 0x00000011350e72a5 */ /* 0x000fc6000f8e003f */
[----:B------:R-:W-:Y:S01]  /*19d0*/  @!UP2 UMOV UR19, UR8 ;  /* 0x000000080013ac82 */ /* 0x000fe20008000000 */
[----:B--2---:R1:W3:Y:S08]  /*19e0*/  R2UR UR16, R0 ;  /* 0x00000000001073c2 */ /* 0x0042f000000e0000 */
[----:B---3--:R3:W5:Y:S01]  /*19f0*/  R2UR UR18, R3 ;  /* 0x00000000031273c2 */ /* 0x00876200000e0000 */
[----:B-1----:R-:W2:Y:S04]  /*1a00*/  LDL R0, [R1+0x80] ;  /* 0x0000800001007983 */ /* 0x002ea80000100800 */
[----:B---3--:R-:W3:Y:S03]  /*1a10*/  LDL R3, [R1+0x94] ;  /* 0x0000940001037983 */ /* 0x008ee60000100800 */
[----:B----4-:R1:W4:Y:S01]  /*1a20*/  R2UR UR31, R4 ;  /* 0x00000000041f73c2 */ /* 0x01032200000e0000 */
[----:B-----5:R-:W-:-:S07]  /*1a30*/  UIMAD UR8, UR55, UR17, UR18 ;  /* 0x00000011370872a4 */ /* 0x020fce000f8e0212 */
[----:B------:R-:W5:Y:S01]  /*1a40*/  S2UR UR17, SR_CTAID.X ;  /* 0x00000000001179c3 */ /* 0x000f620000002500 */
[----:B-1----:R-:W1:Y:S01]  /*1a50*/  I2F.RP R4, R6 ;  /* 0x0000000600047306 */ /* 0x002e620000209400 */
[----:B------:R-:W-:Y:S02]  /*1a60*/  UIADD3 UR8, UR15, UR8, URZ ;  /* 0x000000080f087290 */ /* 0x000fe4000fffe03f */
[----:B------:R-:W-:Y:S02]  /*1a70*/  @!UP2 UIADD3 UR25, UR9, UR13, URZ ;  /* 0x0000000d0919a290 */ /* 0x000fe4000fffe03f */
[----:B------:R-:W-:-:S03]  /*1a80*/  UIMAD UR8, UR56, UR8, UR16 ;  /* 0x00000008380872a4 */ /* 0x000fc6000f8e0210 */
[----:B-1----:R-:W1:Y:S01]  /*1a90*/  MUFU.RCP R4, R4 ;  /* 0x0000000400047308 */ /* 0x002e620000001000 */
[----:B------:R-:W-:Y:S02]  /*1aa0*/  UIADD3 UR16, UR61, UR8, URZ ;  /* 0x000000083d107290 */ /* 0x000fe4000fffe03f */
[----:B------:R-:W-:Y:S02]  /*1ab0*/  UIMAD UR13, UR57, UR4, URZ ;  /* 0x00000004390d72a4 */ /* 0x000fe4000f8e023f */
[----:B------:R-:W-:Y:S02]  /*1ac0*/  UIMAD.WIDE.U32 UR8, UR56, UR4, URZ ;  /* 0x00000004380872a5 */ /* 0x000fe4000f8e003f */
[----:B------:R-:W-:Y:S02]  /*1ad0*/  ULDC.64 UR14, c[0x0][0x3d8] ;  /* 0x0000f600000e7ab9 */ /* 0x000fe40000000a00 */
[----:B------:R-:W-:Y:S02]  /*1ae0*/  @UP2 UIADD3 UR16, UR9, UR13, URZ ;  /* 0x0000000d09102290 */ /* 0x000fe4000fffe03f */
[----:B------:R-:W-:-:S02]  /*1af0*/  USEL UR22, UR60, UR8, !UP2 ;  /* 0x000000083c167287 */ /* 0x000fc4000d000000 */
        /* <DEDUP_REMOVED lines=15> */
[----:B------:R-:W-:Y:S01]  /*1bf0*/  UIMAD.WIDE.U32 UR8, UR56, UR8, URZ ;  /* 0x00000008380872a5 */ /* 0x000fe2000f8e003f */
        /* <DEDUP_REMOVED lines=15> */
[----:B---3--:R-:W-:Y:S02]  /*1cf0*/  @UP5 USEL UR14, UR14, UR4, !UP2 ;  /* 0x000000040e0e5287 */ /* 0x008fe4000d000000 */
[----:B------:R-:W-:-:S08]  /*1d00*/  ULDC UR31, c[0x0][0x234] ;  /* 0x00008d00001f7ab9 */ /* 0x000fd00000000800 */
[----:B------:R-:W-:Y:S01]  /*1d10*/  @P3 IADD3 R4, R4, 0x1, RZ ;  /* 0x0000000104043810 */ /* 0x000fe20007ffe0ff */
[----:B------:R-:W-:-:S04]  /*1d20*/  @UP5 UIMAD UR14, UR54, UR31, UR14 ;  /* 0x0000001f360e52a4 */ /* 0x000fc8000f8e020e */
[----:B------:R-:W-:Y:S01]  /*1d30*/  @!P1 IMAD.MOV R4, RZ, RZ, -R4 ;  /* 0x000000ffff049224 */ /* 0x000fe200078e0a04 */
[----:B------:R-:W-:Y:S02]  /*1d40*/  PLOP3.LUT P1, PT, PT, PT, UP5, 0x80, 0x0 ;  /* 0x000000000000781c */ /* 0x000fe40003f2f058 */
[----:B-1----:R-:W-:Y:S01]  /*1d50*/  @!UP5 UMOV UR14, UR17 ;  /* 0x00000011000edc82 */ /* 0x002fe20008000000 */
[----:B------:R-:W-:Y:S01]  /*1d60*/  @!P2 LOP3.LUT R4, RZ, c[0x0][0x1c8], RZ, 0x33, !PT ;  /* 0x00007200ff04aa12 */ /* 0x000fe200078e33ff */
[----:B------:R-:W-:Y:S02]  /*1d70*/  USEL UR17, UR15, URZ, UP6 ;  /* 0x0000003f0f117287 */ /* 0x000fe4000b000000 */
[----:B------:R-:W-:Y:S02]  /*1d80*/  UIADD3 UR15, UR9, UR13, URZ ;  /* 0x0000000d090f7290 */ /* 0x000fe4000fffe03f */
[----:B------:R-:W-:Y:S01]  /*1d90*/  USHF.R.S32.HI UR13, URZ, 0x1f, UR12 ;  /* 0x0000001f3f0d7899 */ /* 0x000fe2000801140c */
[----:B------:R-:W-:-:S04]  /*1da0*/  SHF.R.S32.HI R15, RZ, 0x1f, R4 ;  /* 0x0000001fff0f7819 */ /* 0x000fc80000011404 */
[----:B------:R-:W-:Y:S05]  /*1db0*/  @!P1 BRA `(.L_x_314) ;  /* 0x0000008000009947 */ /* 0x000fea0003800000 */
[----:B------:R-:W2:Y:S01]  /*1dc0*/  LDL R7, [R1+0xa0] ;  /* 0x0000a00001077983 */ /* 0x000ea20000100800 */
[----:B------:R-:W-:Y:S02]  /*1dd0*/  ULDC UR5, c[0x0][0x224] ;  /* 0x0000890000057ab9 */ /* 0x000fe40000000800 */
[----:B------:R-:W-:-:S03]  /*1de0*/  @!UP2 UIMAD UR4, UR53, UR5, URZ ;  /* 0x000000053504a2a4 */ /* 0x000fc6000f8e023f */
[----:B------:R-:W-:Y:S02]  /*1df0*/  ULDC.U8 UR5, c[0x0][0x2d8] ;  /* 0x0000b60000057ab9 */ /* 0x000fe40000000000 */
[----:B------:R-:W-:Y:S01]  /*1e00*/  ULEA UR4, UR53, UR4, 0x7 ;  /* 0x0000000435047291 */ /* 0x000fe2000f8e383f */
[----:B--2---:R-:W1:Y:S03]  /*1e10*/  R2UR UR31, R7 ;  /* 0x00000000071f73c2 */ /* 0x004e6600000e0000 */
[----:B-1----:R-:W-:Y:S01]  /*1e20*/  UIMAD UR4, UR31, UR54, UR4 ;  /* 0x000000361f0472a4 */ /* 0x002fe2000f8e0204 */
[----:B------:R-:W-:Y:S05]  /*1e30*/  BRA `(.L_x_315) ;  /* 0x0000003000007947 */ /* 0x000fea0003800000 */
.L_x_314:
[----:B------:R-:W2:Y:S02]  /*1e40*/  LDL R0, [R1+0x90] ;  /* 0x0000900001007983 */ /* 0x000ea40000100800 */
[----:B--2---:R1:W2:Y:S01]  /*1e50*/  R2UR UR4, R0 ;  /* 0x00000000000473c2 */ /* 0x0042a200000e0000 */
[----:B------:R-:W-:-:S07]  /*1e60*/  DEPBAR.LE SB1, 0x0, {2} ;  /* 0x000090040000791a */ /* 0x000fce0000000000 */
.L_x_315:
[----:B------:R-:W2:Y:S04]  /*1e70*/  LDL R5, [R1+0x9c] ;  /* 0x00009c0001057983 */ /* 0x000ea80000100800 */
[----:B------:R-:W3:Y:S04]  /*1e80*/  LDL R3, [R1+0x7c] ;  /* 0x00007c0001037983 */ /* 0x000ee80000100800 */
[----:B------:R-:W4:Y:S04]  /*1e90*/  LDL R0, [R1+0x84] ;  /* 0x0000840001007983 */ /* 0x000f280000100800 */
[----:B------:R-:W5:Y:S04]  /*1ea0*/  LDL.64 R6, [R1+0x40] ;  /* 0x0000400001067983 */ /* 0x000f680000100a00 */
[----:B------:R1:W5:Y:S01]  /*1eb0*/  LDL.64 R18, [R1+0x40] ;  /* 0x0000400001127983 */ /* 0x0003620000100a00 */
[----:B------:R-:W-:Y:S01]  /*1ec0*/  USHF.L.U32 UR31, UR59, 0x7, URZ ;  /* 0x000000073b1f7899 */ /* 0x000fe2000800063f */
[----:B------:R-:W-:Y:S01]  /*1ed0*/  BSSY B1, `(.L_x_311) ;  /* 0x000090c000017945 */ /* 0x000fe20003800000 */
[----:B------:R-:W-:Y:S01]  /*1ee0*/  UIADD3 UR14, UR6, UR14, URZ ;  /* 0x0000000e060e7290 */ /* 0x000fe2000fffe03f */
[----:B------:R-:W1:Y:S02]  /*1ef0*/  S2R R14, SR_TID.X ;  /* 0x00000000000e7919 */ /* 0x000e640000002100 */
[----:B-1----:R-:W-:Y:S01]  /*1f00*/  SHF.R.S32.HI R10, RZ, 0x1f, R14 ;  /* 0x0000001fff0a7819 */ /* 0x002fe2000001140e */
[----:B--2---:R-:W1:Y:S08]  /*1f10*/  R2UR UR5, R5 ;  /* 0x00000000050573c2 */ /* 0x004e7000000e0000 */
[----:B---3--:R2:W3:Y:S01]  /*1f20*/  R2UR UR9, R3 ;  /* 0x00000000030973c2 */ /* 0x0084e200000e0000 */
[----:B-----5:R-:W-:-:S05]  /*1f30*/  IMAD.MOV.U32 R18, RZ, RZ, R6 ;  /* 0x000000ffff127224 */ /* 0x020fca00078e0006 */
[----:B------:R-:W-:Y:S01]  /*1f40*/  SHF.R.S32.HI R19, RZ, 0x1f, R18 ;  /* 0x0000001fff137819 */ /* 0x000fe20000011412 */
[----:B-1----:R-:W-:Y:S02]  /*1f50*/  UIADD3 UR8, UP4, UP3, UR8, UR31, UR5 ;  /* 0x0000001f08087290 */ /* 0x002fe4000fb9e005 */
[----:B------:R-:W-:Y:S02]  /*1f60*/  USHF.R.S32.HI UR31, URZ, 0x1f, UR54 ;  /* 0x0000001f3f1f7899 */ /* 0x000fe40008011436 */
[----:B------:R1:W-:Y:S01]  /*1f70*/  STL [R1+0x44], R19 ;  /* 0x0000441301007387 */ /* 0x0003e20000100800 */
[----:B------:R-:W-:Y:S02]  /*1f80*/  UIADD3 UR22, UP2, UP1, UR18, UR8, UR22 ;  /* 0x0000000812167290 */ /* 0x000fe4000f95e016 */
[----:B------:R-:W-:Y:S01]  /*1f90*/  ULDC.U8 UR5, c[0x0][0x2d8] ;  /* 0x0000b60000057ab9 */ /* 0x000fe20000000000 */
[----:B--2---:R-:W-:-:S03]  /*1fa0*/  LEA.HI R3, R10, R14, RZ, 0x2 ;  /* 0x0000000e0a037211 */ /* 0x004fc600078f10ff */
[----:B----4-:R2:W3:Y:S01]  /*1fb0*/  R2UR UR8, R0 ;  /* 0x00000000000873c2 */ /* 0x0104e200000e0000 */
[----:B------:R-:W-:-:S04]  /*1fc0*/  SHF.R.S32.HI R3, RZ, 0x2, R3 ;  /* 0x00000002ff037819 */ /* 0x000fc80000011403 */
[----:B------:R-:W-:Y:S02]  /*1fd0*/  SHF.R.S32.HI R16, RZ, 0x1f, R3 ;  /* 0x0000001fff107819 */ /* 0x000fe40000011403 */
[----:B--2---:R-:W-:Y:S01]  /*1fe0*/  IADD3 R0, P1, R3, UR6, RZ ;  /* 0x0000000603007c10 */ /* 0x004fe2000ff3e0ff */
[----:B---3--:R-:W-:-:S03]  /*1ff0*/  UIADD3.X UR8, UR15, UR9, UR8, UP4, UP3 ;  /* 0x000000090f087290 */ /* 0x008fc6000a7e6408 */
[----:B------:R-:W-:Y:S01]  /*2000*/  IADD3.X R5, R16, UR23, RZ, P1, !PT ;  /* 0x0000001710057c10 */ /* 0x000fe20008ffe4ff */
[----:B------:R-:W-:Y:S01]  /*2010*/  UIADD3.X UR18, UR17, UR8, UR16, UP2, UP1 ;  /* 0x0000000811127290 */ /* 0x000fe200097e2410 */
[----:B------:R-:W-:Y:S02]  /*2020*/  IMAD.WIDE.U32 R6, R0, c[0x0][0x190], R18 ;  /* 0x0000640000067a25 */ /* 0x000fe400078e0012 */
[----:B------:R-:W-:Y:S02]  /*2030*/  ULDC.64 UR8, c[0x0][0x1a8] ;  /* 0x00006a0000087ab9 */ /* 0x000fe40000000a00 */
[----:B------:R-:W-:Y:S01]  /*2040*/  UIMAD UR8, UR31, UR8, URZ ;  /* 0x000000081f0872a4 */ /* 0x000fe2000f8e023f */
[----:B------:R-:W-:Y:S01]  /*2050*/  IMAD R5, R5, c[0x0][0x190], RZ ;  /* 0x0000640005057a24 */ /* 0x000fe200078e02ff */
[----:B------:R-:W-:Y:S02]  /*2060*/  IADD3 R8, P1, R6, UR27, RZ ;  /* 0x0000001b06087c10 */ /* 0x000fe4000ff3e0ff */
[----:B------:R-:W-:Y:S01]  /*2070*/  UIMAD UR17, UR54, UR9, UR8 ;  /* 0x00000009361172a4 */ /* 0x000fe2000f8e0208 */
[----:B------:R-:W-:-:S02]  /*2080*/  IMAD R0, R0, c[0x0][0x194], R5 ;  /* 0x0000650000007a24 */ /* 0x000fc400078e0205 */
[----:B------:R-:W-:Y:S01]  /*2090*/  ULDC.64 UR8, c[0x0][0x378] ;  /* 0x0000de0000087ab9 */ /* 0x000fe20000000a00 */
[----:B------:R-:W-:Y:S01]  /*20a0*/  IMAD.U32 R5, RZ, RZ, UR6 ;  /* 0x00000006ff057e24 */ /* 0x000fe2000f8e00ff */
[----:B------:R-:W-:Y:S01]  /*20b0*/  UIMAD UR8, UR31, UR8, URZ ;  /* 0x000000081f0872a4 */ /* 0x000fe2000f8e023f */
[----:B------:R-:W-:Y:S01]  /*20c0*/  IADD3.X R9, R7, UR26, R0, P1, !PT ;  /* 0x0000001a07097c10 */ /* 0x000fe20008ffe400 */
[----:B------:R-:W-:Y:S01]  /*20d0*/  ULDC.64 UR26, c[0x0][0x3c8] ;  /* 0x0000f200001a7ab9 */ /* 0x000fe20000000a00 */
[----:B------:R-:W-:Y:S01]  /*20e0*/  LEA.HI R0, R10, R14, RZ, 0x5 ;  /* 0x0000000e0a007211 */ /* 0x000fe200078f28ff */
[----:B------:R-:W-:Y:S01]  /*20f0*/  UIMAD UR16, UR54, UR9, UR8 ;  /* 0x00000009361072a4 */ /* 0x000fe2000f8e0208 */
[----:B------:R-:W-:Y:S01]  /*2100*/  IADD3 R6, P1, R18, UR19, RZ ;  /* 0x0000001312067c10 */ /* 0x000fe2000ff3e0ff */
[----:B------:R-:W-:Y:S01]  /*2110*/  ULDC UR31, c[0x0][0x2e8] ;  /* 0x0000ba00001f7ab9 */ /* 0x000fe20000000800 */
        /* <DEDUP_REMOVED lines=12> */
[C---:B------:R-:W-:Y:S01]  /*21e0*/  IADD3 R10, P1, R0.reuse, UR22, RZ ;  /* 0x00000016000a7c10 */ /* 0x040fe2000ff3e0ff */
[----:B------:R-:W-:Y:S01]  /*21f0*/  UIMAD.WIDE UR8, UR8, UR23, UR26 ;  /* 0x00000017080872a5 */ /* 0x000fe2000f8e021a */
[----:B------:R-:W-:Y:S01]  /*2200*/  IADD3 R7, R7, UR15, RZ ;  /* 0x0000000f07077c10 */ /* 0x000fe2000fffe0ff */
[----:B------:R-:W-:Y:S01]  /*2210*/  UIADD3 UR4, UR4, -UR31, URZ ;  /* 0x8000001f04047290 */ /* 0x000fe2000fffe03f */
[----:B------:R-:W-:Y:S01]  /*2220*/  LEA.HI.X.SX32 R234, R0, UR18, 0x1, P1 ;  /* 0x0000001200ea7c11 */ /* 0x000fe200088f0eff */
[----:B------:R-:W-:Y:S01]  /*2230*/  IMAD.U32 R0, RZ, RZ, UR54 ;  /* 0x00000036ff007e24 */ /* 0x000fe2000f8e00ff */
[----:B------:R-:W-:Y:S01]  /*2240*/  LEA R235, P1, R10, c[0x0][0x350], 0x2 ;  /* 0x0000d4000aeb7a11 */ /* 0x000fe200078210ff */
[----:B------:R-:W-:-:S02]  /*2250*/  USHF.R.S32.HI UR31, URZ, 0x1f, UR4 ;  /* 0x0000001f3f1f7899 */ /* 0x000fc40008011404 */
[----:B------:R-:W-:Y:S01]  /*2260*/  IMAD.WIDE.U32 R6, R0, c[0x0][0x378], R6 ;  /* 0x0000de0000067a25 */ /* 0x000fe200078e0006 */
[----:B------:R-:W-:Y:S01]  /*2270*/  LEA.HI.X R234, R10, c[0x0][0x354], R234, 0x2, P1 ;  /* 0x0000d5000aea7a11 */ /* 0x000fe200008f14ea */
[----:B------:R-:W-:Y:S02]  /*2280*/  ULEA.HI UR31, UR31, UR4, URZ, 0x7 ;  /* 0x000000041f1f7291 */ /* 0x000fe4000f8f383f */
[----:B------:R-:W-:Y:S01]  /*2290*/  IMAD.WIDE.U32 R8, R0, c[0x0][0x1a8], R8 ;  /* 0x00006a0000087a25 */ /* 0x000fe200078e0008 */
[----:B------:R-:W-:Y:S01]  /*22a0*/  IADD3 R7, R7, UR16, RZ ;  /* 0x0000001007077c10 */ /* 0x000fe2000fffe0ff */
[----:B------:R-:W-:Y:S02]  /*22b0*/  USHF.R.S32.HI UR31, URZ, 0x7, UR31 ;  /* 0x000000073f1f7899 */ /* 0x000fe4000801141f */
[----:B------:R-:W-:Y:S01]  /*22c0*/  IMAD R0, R16, c[0x0][0x370], RZ ;  /* 0x0000dc0010007a24 */ /* 0x000fe200078e02ff */
[----:B------:R-:W-:Y:S01]  /*22d0*/  UMOV UR27, UR8 ;  /* 0x00000008001b7c82 */ /* 0x000fe20008000000 */
[----:B------:R-:W-:Y:S01]  /*22e0*/  IMAD.WIDE.U32 R6, R3, c[0x0][0x370], R6 ;  /* 0x0000dc0003067a25 */ /* 0x000fe200078e0006 */
[----:B------:R-:W-:Y:S01]  /*22f0*/  UISETP.LT.AND UP1, UPT, URZ, UR31, UPT ;  /* 0x0000001f3f00728c */ /* 0x000fe2000bf21270 */
[----:B------:R-:W-:Y:S01]  /*2300*/  IADD3 R5, R9, UR17, RZ ;  /* 0x0000001109057c10 */ /* 0x000fe2000fffe0ff */
[----:B------:R-:W-:Y:S01]  /*2310*/  UMOV UR26, UR9 ;  /* 0x00000009001a7c82 */ /* 0x000fe20008000000 */
[----:B------:R-:W-:Y:S01]  /*2320*/  IMAD R0, R3, c[0x0][0x374], R0 ;  /* 0x0000dd0003007a24 */ /* 0x000fe200078e0200 */
[----:B------:R-:W-:Y:S01]  /*2330*/  USEL UR31, URZ, UR31, !UP1 ;  /* 0x0000001f3f1f7287 */ /* 0x000fe2000c800000 */
[----:B------:R-:W-:Y:S01]  /*2340*/  LEA R230, P2, R6, c[0x0][0x330], 0x1 ;  /* 0x0000cc0006e67a11 */ /* 0x000fe200078408ff */
[----:B------:R-:W-:Y:S01]  /*2350*/  ULDC.64 UR8, c[0x0][0x200] ;  /* 0x0000800000087ab9 */ /* 0x000fe20000000a00 */
[----:B------:R-:W-:Y:S01]  /*2360*/  IMAD.IADD R0, R7, 0x1, R0 ;  /* 0x0000000107007824 */ /* 0x000fe200078e0200 */
[----:B------:R-:W-:Y:S01]  /*2370*/  UISETP.GT.AND UP1, UPT, UR49, UR31, UPT ;  /* 0x0000001f3100728c */ /* 0x000fe2000bf24270 */
[----:B------:R-:W-:Y:S01]  /*2380*/  LEA R232, P3, R8, c[0x0][0x160], 0x1 ;  /* 0x0000580008e87a11 */ /* 0x000fe200078608ff */
[----:B------:R-:W-:-:S02]  /*2390*/  UIADD3 UR6, UR49, -0x1, URZ ;  /* 0xffffffff31067890 */ /* 0x000fc4000fffe03f */
[----:B------:R-:W-:Y:S01]  /*23a0*/  UIMAD.WIDE UR8, UR14, UR23, UR8 ;  /* 0x000000170e0872a5 */ /* 0x000fe2000f8e0208 */
[----:B------:R-:W-:Y:S02]  /*23b0*/  LEA.HI.X R231, R6, c[0x0][0x334], R0, 0x1, P2 ;  /* 0x0000cd0006e77a11 */ /* 0x000fe400010f0c00 */
[----:B------:R-:W-:Y:S02]  /*23c0*/  PLOP3.LUT P1, PT, PT, PT, UP1, 0x80, 0x0 ;  /* 0x000000000000781c */ /* 0x000fe40003f2f018 */
[----:B------:R-:W-:-:S11]  /*23d0*/  LEA.HI.X R233, R8, c[0x0][0x164], R5, 0x1, P3 ;  /* 0x0000590008e97a11 */ /* 0x000fd600018f0c05 */
[----:B------:R-:W-:Y:S05]  /*23e0*/  @P1 BRA `(.L_x_316) ;  /* 0x0000077000001947 */ /* 0x000fea0003800000 */
[----:B-1----:R-:W-:Y:S02]  /*23f0*/  @UP0 UIADD3 UR4, UR48, UR52, URZ ;  /* 0x0000003430040290 */ /* 0x002fe4000fffe03f */
        /* <DEDUP_REMOVED lines=17> */
.L_x_317:
        /* <DEDUP_REMOVED lines=18> */
.L_x_318:
        /* <DEDUP_REMOVED lines=29> */
.L_x_320:
[----:B------:R-:W-:Y:S05]  /*2800*/  BSYNC B0 ;  /* 0x0000000000007941 */ /* 0x000fea0003800000 */
.L_x_319:
        /* <DEDUP_REMOVED lines=14> */
.L_x_322:
[----:B------:R-:W-:Y:S05]  /*28f0*/  BSYNC B0 ;  /* 0x0000000000007941 */ /* 0x000fea0003800000 */
.L_x_321:
[----:B------:R-:W-:Y:S01]  /*2900*/  ULDC.64 UR8, c[0x0][0x3a8] ;  /* 0x0000ea0000087ab9 */ /* 0x000fe20000000a00 */
[----:B-1----:R-:W-:Y:S01]  /*2910*/  IMAD.WIDE.U32 R4, R11, c[0x0][0x3a8], R18 ;  /* 0x0000ea000b047a25 */ /* 0x002fe200078e0012 */
        /* <DEDUP_REMOVED lines=23> */
.L_x_324:
[----:B------:R-:W-:Y:S05]  /*2a90*/  BSYNC B0 ;  /* 0x0000000000007941 */ /* 0x000fea0003800000 */
.L_x_323:
        /* <DEDUP_REMOVED lines=12> */
.L_x_316:
[----:B-1----:R-:W2:Y:S01]  /*2b60*/  LDL R17, [R1+0x64] ;  /* 0x0000640001117983 */ /* 0x002ea20000100800 */
        /* <DEDUP_REMOVED lines=43> */
.L_x_327:
[----:B------:R-:W-:Y:S05]  /*2e20*/  BSYNC B0 ;  /* 0x0000000000007941 */ /* 0x000fea0003800000 */
.L_x_326:
        /* <DEDUP_REMOVED lines=21> */
.L_x_329:
[----:B------:R-:W-:Y:S05]  /*2f80*/  BSYNC B0 ;  /* 0x0000000000007941 */ /* 0x000fea0003800000 */
.L_x_328:
        /* <DEDUP_REMOVED lines=17> */
.L_x_331:
[----:B------:R-:W-:Y:S05]  /*30a0*/  BSYNC B0 ;  /* 0x0000000000007941 */ /* 0x000fea0003800000 */
.L_x_330:
        /* <DEDUP_REMOVED lines=15> */
.L_x_333:
[----:B------:R-:W-:Y:S05]  /*31a0*/  BSYNC B0 ;  /* 0x0000000000007941 */ /* 0x000fea0003800000 */
.L_x_332:
        /* <DEDUP_REMOVED lines=20> */
.L_x_335:
[----:B------:R-:W-:Y:S05]  /*32f0*/  BSYNC B0 ;  /* 0x0000000000007941 */ /* 0x000fea0003800000 */
.L_x_334:
        /* <DEDUP_REMOVED lines=20> */
.L_x_337:
[----:B------:R-:W-:Y:S05]  /*3440*/  BSYNC B0 ;  /* 0x0000000000007941 */ /* 0x000fea0003800000 */
.L_x_336:
[----:B---3--:R-:W3:Y:S01]  /*3450*/  LDL R11, [R1+0x3c] ;  /* 0x00003c00010b7983 */ /* 0x008ee20000100800 */
[----:B------:R-:W-:Y:S01]  /*3460*/  ULDC.64 UR14, c[0x0][0x198] ;  /* 0x00006600000e7ab9 */ /* 0x000fe20000000a00 */
[----:B------:R-:W-:Y:S01]  /*3470*/  IMAD.WIDE.U32 R6, R13, c[0x0][0x198], R18 ;  /* 0x000066000d067a25 */ /* 0x000fe200078e0012 */
[----:B------:R-:W-:Y:S01]  /*3480*/  UIMAD UR13, UR13, UR14, URZ ;  /* 0x0000000e0d0d72a4 */ /* 0x000fe2000f8e023f */
[----:B------:R-:W-:Y:S02]  /*3490*/  MOV R10, 0x4 ;  /* 0x00000004000a7802 */ /* 0x000fe40000000f00 */
[----:B------:R-:W-:Y:S01]  /*34a0*/  IMAD.MOV.U32 R12, RZ, RZ, 0x7f800000 ;  /* 0x7f800000ff0c7424 */ /* 0x000fe200078e00ff */
[----:B------:R-:W-:Y:S01]  /*34b0*/  UIMAD UR13, UR12, UR15, UR13 ;  /* 0x0000000f0c0d72a4 */ /* 0x000fe2000f8e020d */
[----:B------:R-:W-:Y:S01]  /*34c0*/  IADD3 R8, P3, R6, UR20, RZ ;  /* 0x0000001406087c10 */ /* 0x000fe2000ff7e0ff */
[----:B------:R-:W-:Y:S01]  /*34d0*/  IMAD.MOV.U32 R17, RZ, RZ, 0x7f800000 ;  /* 0x7f800000ff117424 */ /* 0x000fe200078e00ff */
[----:B------:R-:W-:-:S02]  /*34e0*/  MOV R13, 0x7f800000 ;  /* 0x7f800000000d7802 */ /* 0x000fc40000000f00 */
[----:B------:R-:W-:Y:S01]  /*34f0*/  MOV R20, 0x7f800000 ;  /* 0x7f80000000147802 */ /* 0x000fe20000000f00 */
[----:B------:R-:W-:-:S05]  /*3500*/  IMAD.U32 R5, RZ, RZ, UR13 ;  /* 0x0000000dff057e24 */ /* 0x000fca000f8e00ff */
[----:B------:R-:W-:Y:S02]  /*3510*/  IADD3.X R9, R7, UR21, R5, P3, !PT ;  /* 0x0000001507097c10 */ /* 0x000fe40009ffe405 */
[C---:B---3--:R-:W-:Y:S02]  /*3520*/  IADD3 R5, R11.reuse, 0x48, RZ ;  /* 0x000000480b057810 */ /* 0x048fe40007ffe0ff */
[----:B------:R-:W-:Y:S02]  /*3530*/  IADD3 R6, R11, 0x40, RZ ;  /* 0x000000400b067810 */ /* 0x000fe40007ffe0ff */
[----:B------:R-:W-:Y:S02]  /*3540*/  ISETP.GE.AND P3, PT, R5, UR4, PT ;  /* 0x0000000405007c0c */ /* 0x000fe4000bf66270 */
[----:B------:R-:W-:Y:S02]  /*3550*/  IADD3 R7, R11, 0x8, RZ ;  /* 0x000000080b077810 */ /* 0x000fe40007ffe0ff */
[----:B------:R-:W-:Y:S01]  /*3560*/  ISETP.GE.AND P4, PT, R6, UR4, PT ;  /* 0x0000000406007c0c */ /* 0x000fe2000bf86270 */
[----:B------:R-:W-:Y:S01]  /*3570*/  IMAD.MOV.U32 R6, RZ, RZ, 0x4 ;  /* 0x00000004ff067424 */ /* 0x000fe200078e00ff */
[----:B------:R-:W-:-:S02]  /*3580*/  ISETP.GE.AND P5, PT, R7, UR4, PT ;  /* 0x0000000407007c0c */ /* 0x000fc4000bfa6270 */
[C---:B------:R-:W-:Y:S01]  /*3590*/  ISETP.GE.AND P6, PT, R11.reuse, UR4, PT ;  /* 0x000000040b007c0c */ /* 0x040fe2000bfc6270 */
[----:B------:R-:W-:-:S04]  /*35a0*/  IMAD.WIDE R6, R11, R6, UR8 ;  /* 0x000000080b067e25 */ /* 0x000fc8000f8e0206 */
[----:B------:R-:W-:-:S04]  /*35b0*/  @!P3 IMAD.WIDE R10, R5, R10, UR8 ;  /* 0x00000008050abe25 */ /* 0x000fc8000f8e020a */
[----:B------:R-:W3:Y:S04]  /*35c0*/  @!P4 LDG.E R13, [R6.64+0x100] ;  /* 0x00010032060dc981 */ /* 0x000ee8000c1e1900 */
[----:B--2---:R5:W2:Y:S04]  /*35d0*/  @!P3 LDG.E R12, [R10.64] ;  /* 0x000000320a0cb981 */ /* 0x004aa8000c1e1900 */
[----:B----4-:R-:W4:Y:S04]  /*35e0*/  @!P5 LDG.E R17, [R6.64+0x20] ;  /* 0x000020320611d981 */ /* 0x010f28000c1e1900 */
[----:B------:R-:W4:Y:S04]  /*35f0*/  @!P6 LDG.E R20, [R6.64] ;  /* 0x000000320614e981 */ /* 0x000f28000c1e1900 */
        /* <DEDUP_REMOVED lines=9> */
[----:B---3--:R1:W-:Y:S04]  /*3690*/  STL [R1+0x50], R13 ;  /* 0x0000500d01007387 */ /* 0x0083e80000100800 */
[----:B----4-:R1:W-:Y:S04]  /*36a0*/  STL [R1+0x5c], R17 ;  /* 0x00005c1101007387 */ /* 0x0103e80000100800 */
        /* <DEDUP_REMOVED lines=19> */
.L_x_339:
[----:B------:R-:W-:Y:S05]  /*37e0*/  BSYNC B0 ;  /* 0x0000000000007941 */ /* 0x000fea0003800000 */
.L_x_338:
        /* <DEDUP_REMOVED lines=19> */
.L_x_341:
[----:B------:R-:W-:Y:S05]  /*3920*/  BSYNC B0 ;  /* 0x0000000000007941 */ /* 0x000fea0003800000 */
.L_x_340:
[----:B------:R-:W5:Y:S01]  /*3930*/  LDL R3, [R1+0x8c] ;  /* 0x00008c0001037983 */ /* 0x000f620000100800 */
[----:B------:R-:W-:-:S03]  /*3940*/  ULDC.64 UR16, c[0x0][0x318] ;  /* 0x0000c60000107ab9 */ /* 0x000fc60000000a00 */
[----:B-1234-:R-:W2:Y:S01]  /*3950*/  LDL R0, [R1+0x74] ;  /* 0x0000740001007983 */ /* 0x01eea20000100800 */
[----:B------:R-:W-:Y:S02]  /*3960*/  UISETP.NE.U32.AND UP1, UPT, URZ, UR16, UPT ;  /* 0x000000103f00728c */ /* 0x000fe4000bf25070 */
[----:B------:R-:W-:Y:S01]  /*3970*/  USHF.R.S32.HI UR14, URZ, 0x1f, UR54 ;  /* 0x0000001f3f0e7899 */ /* 0x000fe20008011436 */
[----:B------:R-:W0:Y:S01]  /*3980*/  LDGDEPBAR ;  /* 0x00000000000079af */ /* 0x000e220000000000 */
[----:B------:R-:W-:Y:S02]  /*3990*/  UISETP.NE.AND.EX UP1, UPT, URZ, UR17, UPT, UP1 ;  /* 0x000000113f00728c */ /* 0x000fe4000bf25310 */
[----:B------:R-:W-:Y:S01]  /*39a0*/  ULDC.64 UR18, c[0x0][0x320] ;  /* 0x0000c80000127ab9 */ /* 0x000fe20000000a00 */
[----:B------:R-:W1:Y:S03]  /*39b0*/  S2R R6, SR_TID.X ;  /* 0x0000000000067919 */ /* 0x000e660000002100 */
[----:B------:R-:W-:-:S05]  /*39c0*/  PLOP3.LUT P1, PT, PT, PT, UP1, 0x80, 0x0 ;  /* 0x000000000000781c */ /* 0x000fca0003f2f018 */
[----:B------:R-:W-:Y:S02]  /*39d0*/  @UP1 UIMAD UR4, UR55, UR18, URZ ;  /* 0x00000012370412a4 */ /* 0x000fe4000f8e023f */
[----:B------:R-:W-:Y:S02]  /*39e0*/  @UP1 UMOV UR15, UR14 ;  /* 0x0000000e000f1c82 */ /* 0x000fe40008000000 */
[----:B------:R-:W-:Y:S02]  /*39f0*/  @UP1 UMOV UR14, UR54 ;  /* 0x00000036000e1c82 */ /* 0x000fe40008000000 */
[----:B------:R-:W-:Y:S02]  /*3a00*/  @UP1 UIMAD.WIDE.U32 UR14, UR53, UR18, UR14 ;  /* 0x00000012350e12a5 */ /* 0x000fe4000f8e000e */
[----:B------:R-:W-:Y:S02]  /*3a10*/  @UP1 UIMAD UR19, UR53, UR19, UR4 ;  /* 0x00000013351312a4 */ /* 0x000fe4000f8e0204 */
[----:B------:R-:W-:Y:S01]  /*3a20*/  @UP1 ULEA UR16, UP0, UR14, UR16, 0x2 ;  /* 0x000000100e101291 */ /* 0x000fe2000f80103f */
[----:B------:R-:W-:-:S04]  /*3a30*/  DEPBAR.LE SB0, 0x1 ;  /* 0x000080400000791a */ /* 0x000fc80000000000 */
[----:B------:R-:W-:Y:S01]  /*3a40*/  BAR.SYNC.DEFER_BLOCKING 0x0 ;  /* 0x0000000000007b1d */ /* 0x000fe20000010000 */
[----:B------:R-:W-:Y:S01]  /*3a50*/  @UP1 UIADD3 UR19, UR15, UR19, URZ ;  /* 0x000000130f131290 */ /* 0x000fe2000fffe03f */
[----:B------:R-:W-:-:S03]  /*3a60*/  IMAD.U32 R4, RZ, RZ, UR16 ;  /* 0x00000010ff047e24 */ /* 0x000fc6000f8e00ff */
[----:B------:R-:W-:-:S06]  /*3a70*/  @UP1 ULEA.HI.X UR17, UR14, UR17, UR19, 0x2, UP0 ;  /* 0x000000110e111291 */ /* 0x000fcc00080f1413 */
[----:B------:R-:W-:-:S05]  /*3a80*/  IMAD.U32 R5, RZ, RZ, UR17 ;  /* 0x00000011ff057e24 */ /* 0x000fca000f8e00ff */
[----:B------:R-:W3:Y:S01]  /*3a90*/  @P1 LDG.E R4, [R4.64] ;  /* 0x0000003204041981 */ /* 0x000ee2000c1e1900 */
[----:B------:R-:W-:Y:S01]  /*3aa0*/  IMAD.MOV.U32 R7, RZ, RZ, c[0x0][0x30c] ;  /* 0x0000c300ff077624 */ /* 0x000fe200078e00ff */
[----:B-----5:R4:W5:Y:S02]  /*3ab0*/  R2UR UR20, R3 ;  /* 0x00000000031473c2 */ /* 0x02096400000e0000 */
[----:B------:R-:W-:Y:S04]  /*3ac0*/  STL [R1+0x38], R221 ;  /* 0x000038dd01007387 */ /* 0x000fe80000100800 */
[----:B------:R-:W1:Y:S02]  /*3ad0*/  LDSM.16.M88.4 R116, [R149+0x8000] ;  /* 0x008000009574783b */ /* 0x000e640000000200 */
[----:B--2---:R2:W1:Y:S02]  /*3ae0*/  R2UR UR13, R0 ;  /* 0x00000000000d73c2 */ /* 0x00446400000e0000 */
[----:B------:R-:W1:Y:S04]  /*3af0*/  LDSM.16.M88.4 R120, [R149+0x8400] ;  /* 0x008400009578783b */ /* 0x000e680000000200 */
[----:B------:R-:W1:Y:S04]  /*3b00*/  LDSM.16.M88.4 R124, [R149+0x8800] ;  /* 0x00880000957c783b */ /* 0x000e680000000200 */
[----:B------:R-:W3:Y:S04]  /*3b10*/  LDSM.16.M88.4 R128, [R149+0x8c00] ;  /* 0x008c00009580783b */ /* 0x000ee80000000200 */
[----:B------:R-:W3:Y:S04]  /*3b20*/  LDSM.16.M88.4 R132, [R150+0x8000] ;  /* 0x008000009684783b */ /* 0x000ee80000000200 */
[----:B----4-:R-:W4:Y:S04]  /*3b30*/  S2R R3, SR_TID.X ;  /* 0x0000000000037919 */ /* 0x010f280000002100 */
[----:B------:R-:W3:Y:S04]  /*3b40*/  LDSM.16.M88.4 R136, [R150+0x8400] ;  /* 0x008400009688783b */ /* 0x000ee80000000200 */
[----:B--2---:R-:W2:Y:S04]  /*3b50*/  S2R R0, SR_TID.X ;  /* 0x0000000000007919 */ /* 0x004ea80000002100 */
[----:B------:R-:W3:Y:S04]  /*3b60*/  LDSM.16.M88.4 R140, [R150+0x8800] ;  /* 0x00880000968c783b */ /* 0x000ee80000000200 */
[----:B------:R-:W3:Y:S01]  /*3b70*/  LDSM.16.M88.4 R144, [R150+0x8c00] ;  /* 0x008c00009690783b */ /* 0x000ee20000000200 */
[----:B----4-:R-:W-:-:S04]  /*3b80*/  SHF.R.S32.HI R3, RZ, 0x1f, R3 ;  /* 0x0000001fff037819 */ /* 0x010fc80000011403 */
[----:B-1----:R-:W-:Y:S01]  /*3b90*/  LEA.HI R3, R3, R6, RZ, 0x7 ;  /* 0x0000000603037211 */ /* 0x002fe200078f38ff */
[----:B--2---:R-:W-:-:S03]  /*3ba0*/  IMAD.SHL.U32 R0, R0, 0x2, RZ ;  /* 0x0000000200007824 */ /* 0x004fc600078e00ff */
[----:B------:R-:W-:Y:S02]  /*3bb0*/  SHF.R.S32.HI R3, RZ, 0x7, R3 ;  /* 0x00000007ff037819 */ /* 0x000fe40000011403 */
[----:B------:R-:W-:-:S05]  /*3bc0*/  LOP3.LUT R0, R0, 0x6, RZ, 0xc0, !PT ;  /* 0x0000000600007812 */ /* 0x000fca00078ec0ff */
[----:B------:R-:W-:Y:S02]  /*3bd0*/  IMAD R0, R3, 0x40, R0 ;  /* 0x0000004003007824 */ /* 0x000fe400078e0200 */
[----:B------:R-:W3:Y:S01]  /*3be0*/  @P1 MUFU.RCP R3, c[0x0][0x238] ;  /* 0x00008e0000031b08 */ /* 0x000ee20000001000 */
[----:B------:R-:W-:Y:S02]  /*3bf0*/  IMAD.MOV.U32 R6, RZ, RZ, c[0x0][0x308] ;  /* 0x0000c200ff067624 */ /* 0x000fe400078e00ff */
[----:B------:R-:W-:Y:S01]  /*3c00*/  IADD3 R0, R0, UR12, RZ ;  /* 0x0000000c00007c10 */ /* 0x000fe2000fffe0ff */
[----:B---3--:R-:W-:-:S04]  /*3c10*/  @P1 FMUL.FTZ R4, R4, R3 ;  /* 0x0000000304041220 */ /* 0x008fc80000410000 */
[----:B------:R1:W2:Y:S02]  /*3c20*/  @P1 R2UR UR12, R4 ;  /* 0x00000000040c13c2 */ /* 0x0002a400000e0000 */
[----:B-1----:R1:W5:Y:S04]  /*3c30*/  LDG.E.64 R4, [R6.64+0x8] ;  /* 0x0000083206047981 */ /* 0x002368000c1e1b00 */
[----:B-1----:R-:W3:Y:S01]  /*3c40*/  LDG.E.64 R6, [R6.64] ;  /* 0x0000003206067981 */ /* 0x002ee2000c1e1b00 */
[----:B------:R-:W-:Y:S02]  /*3c50*/  SHF.R.S32.HI R3, RZ, 0x1f, R14 ;  /* 0x0000001fff037819 */ /* 0x000fe4000001140e */
[C---:B------:R-:W-:Y:S01]  /*3c60*/  IADD3 R249, R0.reuse, 0x39, RZ ;  /* 0x0000003900f97810 */ /* 0x040fe20007ffe0ff */
[----:B------:R-:W1:Y:S01]  /*3c70*/  I2F R251, R0 ;  /* 0x0000000000fb7306 */ /* 0x000e620000201400 */
[----:B------:R-:W-:-:S02]  /*3c80*/  IADD3 R244, R0, 0x1, RZ ;  /* 0x0000000100f47810 */ /* 0x000fc40007ffe0ff */
[C---:B------:R-:W-:Y:S02]  /*3c90*/  IADD3 R243, R0.reuse, 0x8, RZ ;  /* 0x0000000800f37810 */ /* 0x040fe40007ffe0ff */
[C---:B------:R-:W-:Y:S02]  /*3ca0*/  IADD3 R242, R0.reuse, 0x9, RZ ;  /* 0x0000000900f27810 */ /* 0x040fe40007ffe0ff */
[C---:B------:R-:W-:Y:S02]  /*3cb0*/  IADD3 R241, R0.reuse, 0x10, RZ ;  /* 0x0000001000f17810 */ /* 0x040fe40007ffe0ff */
[C---:B------:R-:W-:Y:S02]  /*3cc0*/  IADD3 R240, R0.reuse, 0x11, RZ ;  /* 0x0000001100f07810 */ /* 0x040fe40007ffe0ff */
[C---:B------:R-:W-:Y:S02]  /*3cd0*/  IADD3 R239, R0.reuse, 0x18, RZ ;  /* 0x0000001800ef7810 */ /* 0x040fe40007ffe0ff */
[----:B------:R-:W-:-:S02]  /*3ce0*/  IADD3 R238, R0, 0x19, RZ ;  /* 0x0000001900ee7810 */ /* 0x000fc40007ffe0ff */
[C---:B------:R-:W-:Y:S02]  /*3cf0*/  IADD3 R237, R0.reuse, 0x20, RZ ;  /* 0x0000002000ed7810 */ /* 0x040fe40007ffe0ff */
[C---:B------:R-:W-:Y:S02]  /*3d00*/  IADD3 R236, R0.reuse, 0x21, RZ ;  /* 0x0000002100ec7810 */ /* 0x040fe40007ffe0ff */
[C---:B------:R-:W-:Y:S02]  /*3d10*/  IADD3 R246, R0.reuse, 0x28, RZ ;  /* 0x0000002800f67810 */ /* 0x040fe40007ffe0ff */
[C---:B------:R-:W-:Y:S02]  /*3d20*/  IADD3 R245, R0.reuse, 0x29, RZ ;  /* 0x0000002900f57810 */ /* 0x040fe40007ffe0ff */
[C---:B------:R-:W-:Y:S02]  /*3d30*/  IADD3 R248, R0.reuse, 0x30, RZ ;  /* 0x0000003000f87810 */ /* 0x040fe40007ffe0ff */
[----:B------:R-:W-:-:S02]  /*3d40*/  IADD3 R247, R0, 0x31, RZ ;  /* 0x0000003100f77810 */ /* 0x000fc40007ffe0ff */
[----:B------:R-:W-:Y:S01]  /*3d50*/  IADD3 R250, R0, 0x38, RZ ;  /* 0x0000003800fa7810 */ /* 0x000fe20007ffe0ff */
[----:B------:R-:W-:Y:S01]  /*3d60*/  I2F R252, R244 ;  /* 0x000000f400fc7306 */ /* 0x000fe20000201400 */
[----:B------:R-:W-:Y:S01]  /*3d70*/  IMAD.SHL.U32 R154, R162, 0x2, RZ ;  /* 0x00000002a29a7824 */ /* 0x000fe200078e00ff */
[----:B------:R-:W-:Y:S02]  /*3d80*/  UMOV UR4, URZ ;  /* 0x0000003f00047c82 */ /* 0x000fe40008000000 */
[----:B--2---:R-:W-:Y:S01]  /*3d90*/  @UP1 UMOV UR4, UR12 ;  /* 0x0000000c00041c82 */ /* 0x004fe20008000000 */
        /* <DEDUP_REMOVED lines=16> */
[----:B-1----:R-:W-:-:S02]  /*3ea0*/  FMUL.FTZ R251, R251, UR4 ;  /* 0x00000004fbfb7c20 */ /* 0x002fc40008410000 */
[----:B------:R-:W-:Y:S01]  /*3eb0*/  IMAD.IADD R155, R154, 0x1, R157 ;  /* 0x000000019a9b7824 */ /* 0x000fe200078e029d */
[----:B-----5:R-:W-:-:S04]  /*3ec0*/  IADD3 R14, P2, P1, R4, UR20, R14 ;  /* 0x00000014040e7c10 */ /* 0x020fc8000f95e00e */
[----:B------:R-:W-:Y:S02]  /*3ed0*/  IADD3.X R5, R5, UR13, R3, P2, P1 ;  /* 0x0000000d05057c10 */ /* 0x000fe400097e2403 */
[----:B------:R-:W-:Y:S01]  /*3ee0*/  IADD3 R4, R156, 0x1000, RZ ;  /* 0x000010009c047810 */ /* 0x000fe20007ffe0ff */
[----:B---3--:R-:W1:Y:S01]  /*3ef0*/  R2UR UR13, R6 ;  /* 0x00000000060d73c2 */ /* 0x008e6200000e0000 */
[----:B------:R-:W-:Y:S02]  /*3f00*/  IADD3 R3, R162, 0x1000, RZ ;  /* 0x00001000a2037810 */ /* 0x000fe40007ffe0ff */
[----:B------:R-:W-:Y:S02]  /*3f10*/  SEL R4, R4, R156, !P0 ;  /* 0x0000009c04047207 */ /* 0x000fe40004000000 */
[----:B------:R-:W-:-:S03]  /*3f20*/  SEL R148, R3, R162, !P0 ;  /* 0x000000a203947207 */ /* 0x000fc60004000000 */
[----:B------:R-:W-:Y:S02]  /*3f30*/  IMAD.SHL.U32 R3, R4, 0x2, RZ ;  /* 0x0000000204037824 */ /* 0x000fe400078e00ff */
[----:B------:R-:W2:Y:S01]  /*3f40*/  I2F R4, R249 ;  /* 0x000000f900047306 */ /* 0x000ea20000201400 */
[----:B-1----:R-:W-:-:S05]  /*3f50*/  LOP3.LUT R0, R5, UR13, RZ, 0x3c, !PT ;  /* 0x0000000d05007c12 */ /* 0x002fca000f8e3cff */
[----:B------:R1:W-:Y:S02]  /*3f60*/  STL [R1+0x60], R0 ;  /* 0x0000600001007387 */ /* 0x0003e40000100800 */
[----:B------:R-:W-:Y:S02]  /*3f70*/  I2F R5, R247 ;  /* 0x000000f700057306 */ /* 0x000fe40000201400 */
[----:B--2---:R2:W-:Y:S06]  /*3f80*/  STL [R1+0x34], R4 ;  /* 0x0000340401007387 */ /* 0x0045ec0000100800 */
[----:B-1----:R-:W1:Y:S08]  /*3f90*/  I2F R0, R250 ;  /* 0x000000fa00007306 */ /* 0x002e700000201400 */
[----:B--2---:R-:W2:Y:S01]  /*3fa0*/  I2F R4, R248 ;  /* 0x000000f800047306 */ /* 0x004ea20000201400 */
[----:B-1----:R1:W-:Y:S04]  /*3fb0*/  STL [R1+0x30], R0 ;  /* 0x0000300001007387 */ /* 0x0023e80000100800 */
[----:B------:R3:W-:Y:S04]  /*3fc0*/  STL [R1+0x2c], R5 ;  /* 0x00002c0501007387 */ /* 0x0007e80000100800 */
[----:B--2---:R2:W-:Y:S01]  /*3fd0*/  STL [R1+0x28], R4 ;  /* 0x0000280401007387 */ /* 0x0045e20000100800 */
[----:B-1----:R-:W1:Y:S08]  /*3fe0*/  I2F R0, R245 ;  /* 0x000000f500007306 */ /* 0x002e700000201400 */
[----:B---3--:R-:W3:Y:S08]  /*3ff0*/  I2F R5, R246 ;  /* 0x000000f600057306 */ /* 0x008ef00000201400 */
[----:B--2---:R-:W2:Y:S01]  /*4000*/  I2F R4, R236 ;  /* 0x000000ec00047306 */ /* 0x004ea20000201400 */
[----:B-1----:R1:W-:Y:S04]  /*4010*/  STL [R1+0x24], R0 ;  /* 0x0000240001007387 */ /* 0x0023e80000100800 */
[----:B---3--:R3:W-:Y:S03]  /*4020*/  STL [R1+0x20], R5 ;  /* 0x0000200501007387 */ /* 0x0087e60000100800 */
[----:B-1----:R-:W1:Y:S01]  /*4030*/  I2F R0, R237 ;  /* 0x000000ed00007306 */ /* 0x002e620000201400 */
[----:B--2---:R2:W-:Y:S07]  /*4040*/  STL [R1+0x1c], R4 ;  /* 0x00001c0401007387 */ /* 0x0045ee0000100800 */
[----:B---3--:R-:W3:Y:S01]  /*4050*/  I2F R5, R238 ;  /* 0x000000ee00057306 */ /* 0x008ee20000201400 */
[----:B-1----:R1:W-:Y:S07]  /*4060*/  STL [R1+0x18], R0 ;  /* 0x0000180001007387 */ /* 0x0023ee0000100800 */
[----:B--2---:R-:W2:Y:S01]  /*4070*/  I2F R4, R239 ;  /* 0x000000ef00047306 */ /* 0x004ea20000201400 */
[----:B---3--:R3:W-:Y:S07]  /*4080*/  STL [R1+0x14], R5 ;  /* 0x0000140501007387 */ /* 0x0087ee0000100800 */
[----:B-1----:R-:W1:Y:S01]  /*4090*/  I2F R0, R240 ;  /* 0x000000f000007306 */ /* 0x002e620000201400 */
[----:B--2---:R2:W-:Y:S07]  /*40a0*/  STL [R1+0x10], R4 ;  /* 0x0000100401007387 */ /* 0x0045ee0000100800 */
[----:B---3--:R-:W3:Y:S01]  /*40b0*/  I2F R5, R241 ;  /* 0x000000f100057306 */ /* 0x008ee20000201400 */
[----:B-1----:R1:W-:Y:S07]  /*40c0*/  STL [R1+0xc], R0 ;  /* 0x00000c0001007387 */ /* 0x0023ee0000100800 */
[----:B--2---:R-:W2:Y:S01]  /*40d0*/  I2F R4, R242 ;  /* 0x000000f200047306 */ /* 0x004ea20000201400 */
[----:B---3--:R-:W-:Y:S07]  /*40e0*/  STL [R1+0x8], R5 ;  /* 0x0000080501007387 */ /* 0x008fee0000100800 */
[----:B-1----:R-:W1:Y:S01]  /*40f0*/  I2F R0, R243 ;  /* 0x000000f300007306 */ /* 0x002e620000201400 */
[----:B--2---:R2:W-:Y:S01]  /*4100*/  STL [R1+0x4], R4 ;  /* 0x0000040401007387 */ /* 0x0045e20000100800 */
[----:B------:R-:W3:Y:S03]  /*4110*/  R2UR UR30, R7 ;  /* 0x00000000071e73c2 */ /* 0x000ee600000e0000 */
[----:B-1----:R1:W-:Y:S01]  /*4120*/  STL [R1], R0 ;  /* 0x0000000001007387 */ /* 0x0023e20000100800 */
[----:B--2---:R-:W-:-:S05]  /*4130*/  IMAD.WIDE.U32 R4, R14, -0x2daee0ad, RZ ;  /* 0xd2511f530e047825 */ /* 0x004fca00078e00ff */
[----:B------:R1:W-:Y:S01]  /*4140*/  STL.64 [R1+0x48], R4 ;  /* 0x0000480401007387 */ /* 0x0003e20000100a00 */
[----:B------:R-:W-:Y:S01]  /*4150*/  IMAD.SHL.U32 R148, R148, 0x2, RZ ;  /* 0x0000000294947824 */ /* 0x000fe200078e00ff */
[----:B------:R-:W-:Y:S02]  /*4160*/  UIADD3 UR22, UR13, -0x61c88647, URZ ;  /* 0x9e3779b90d167890 */ /* 0x000fe4000fffe03f */
[----:B------:R-:W-:Y:S02]  /*4170*/  UIADD3 UR21, UR13, 0x3c6ef372, URZ ;  /* 0x3c6ef3720d157890 */ /* 0x000fe4000fffe03f */
[----:B------:R-:W-:Y:S02]  /*4180*/  UIADD3 UR19, UR13, -0x255992d5, URZ ;  /* 0xdaa66d2b0d137890 */ /* 0x000fe4000fffe03f */
[----:B------:R-:W-:Y:S02]  /*4190*/  UIADD3 UR17, UR13, 0x78dde6e4, URZ ;  /* 0x78dde6e40d117890 */ /* 0x000fe4000fffe03f */
[----:B------:R-:W-:-:S02]  /*41a0*/  UIADD3 UR15, UR13, 0x1715609d, URZ ;  /* 0x1715609d0d0f7890 */ /* 0x000fc4000fffe03f */
[----:B------:R-:W-:Y:S02]  /*41b0*/  UIADD3 UR13, UR13, -0x4ab325aa, URZ ;  /* 0xb54cda560d0d7890 */ /* 0x000fe4000fffe03f */
[----:B---3--:R-:W-:Y:S02]  /*41c0*/  UIADD3 UR49, UR30, -0x4498517b, URZ ;  /* 0xbb67ae851e317890 */ /* 0x008fe4000fffe03f */
[----:B------:R-:W-:Y:S02]  /*41d0*/  UIADD3 UR20, UR30, 0x76cf5d0a, URZ ;  /* 0x76cf5d0a1e147890 */ /* 0x000fe4000fffe03f */
[----:B------:R-:W-:Y:S02]  /*41e0*/  UIADD3 UR18, UR30, 0x32370b8f, URZ ;  /* 0x32370b8f1e127890 */ /* 0x000fe4000fffe03f */
[----:B------:R-:W-:Y:S02]  /*41f0*/  UIADD3 UR16, UR30, -0x126145ec, URZ ;  /* 0xed9eba141e107890 */ /* 0x000fe4000fffe03f */
[----:B------:R-:W-:-:S02]  /*4200*/  UIADD3 UR14, UR30, -0x56f99767, URZ ;  /* 0xa90668991e0e7890 */ /* 0x000fc4000fffe03f */
[----:B------:R-:W-:Y:S02]  /*4210*/  UIADD3 UR12, UR30, 0x646e171e, URZ ;  /* 0x646e171e1e0c7890 */ /* 0x000fe4000fffe03f */
.L_x_344:
[----:B------:R-:W2:Y:S01]  /*4220*/  LDL R165, [R1+0x68] ;  /* 0x0000680001a57983 */ /* 0x000ea20000100800 */
[----:B------:R-:W-:Y:S01]  /*4230*/  IMAD.IADD R112, R157, 0x1, R148 ;  /* 0x000000019d707824 */ /* 0x000fe200078e0294 */
[----:B------:R-:W-:Y:S01]  /*4240*/  USHF.L.U32 UR23, UR24, 0x7, URZ ;  /* 0x0000000718177899 */ /* 0x000fe2000800063f */
[----:B------:R-:W-:Y:S01]  /*4250*/  IMAD.U32 R166, RZ, RZ, UR6 ;  /* 0x00000006ffa67e24 */ /* 0x000fe2000f8e00ff */
[----:B------:R-:W4:Y:S01]  /*4260*/  LDL R168, [R1+0x60] ;  /* 0x0000600001a87983 */ /* 0x000f220000100800 */
[----:B------:R-:W-:Y:S02]  /*4270*/  UISETP.GT.AND UP2, UPT, UR6, UR31, UPT ;  /* 0x0000001f0600728c */ /* 0x000fe4000bf44270 */
[----:B------:R-:W-:Y:S01]  /*4280*/  UIADD3 UR25, UR28, 0x80, UR23 ;  /* 0x000000801c197890 */ /* 0x000fe2000fffe017 */
[----:B------:R-:W4:Y:S03]  /*4290*/  LDL.64 R174, [R1+0x48] ;  /* 0x0000480001ae7983 */ /* 0x000f260000100a00 */
[----:B------:R-:W-:Y:S02]  /*42a0*/  UIADD3 UR29, UR25, -UR7, URZ ;  /* 0x80000007191d7290 */ /* 0x000fe4000fffe03f */
[----:B------:R-:W-:Y:S01]  /*42b0*/  USHF.L.U32 UR25, UR6, 0x7, URZ ;  /* 0x0000000706197899 */ /* 0x000fe2000800063f */
[----:B------:R-:W4:Y:S03]  /*42c0*/  LDL R173, [R1+0x3c] ;  /* 0x00003c0001ad7983 */ /* 0x000f260000100800 */
[----:B------:R-:W-:Y:S01]  /*42d0*/  UISETP.GE.AND UP0, UPT, UR25, UR29, UPT ;  /* 0x0000001d1900728c */ /* 0x000fe2000bf06270 */
[----:B------:R-:W4:Y:S01]  /*42e0*/  LDL R188, [R1+0x58] ;  /* 0x0000580001bc7983 */ /* 0x000f220000100800 */
[----:B------:R-:W-:Y:S01]  /*42f0*/  UIADD3 UR29, UR23, 0x80, URZ ;  /* 0x00000080171d7890 */ /* 0x000fe2000fffe03f */
[----:B------:R-:W-:Y:S02]  /*4300*/  IMAD.U32 R178, RZ, RZ, UR25 ;  /* 0x00000019ffb27e24 */ /* 0x000fe4000f8e00ff */
[----:B------:R-:W4:Y:S01]  /*4310*/  LDL R187, [R1] ;  /* 0x0000000001bb7983 */ /* 0x000f220000100800 */
[----:B------:R-:W-:Y:S03]  /*4320*/  UISETP.LT.AND UP0, UPT, UR29, UR7, UP0 ;  /* 0x000000071d00728c */ /* 0x000fe60008701270 */
[----:B------:R-:W4:Y:S03]  /*4330*/  LDL R185, [R1+0x5c] ;  /* 0x00005c0001b97983 */ /* 0x000f260000100800 */
[----:B------:R-:W-:Y:S01]  /*4340*/  PLOP3.LUT P1, PT, PT, PT, UP0, 0x80, 0x0 ;  /* 0x000000000000781c */ /* 0x000fe20003f2f008 */
[----:B------:R-:W4:Y:S04]  /*4350*/  LDL R186, [R1+0x4] ;  /* 0x0000040001ba7983 */ /* 0x000f280000100800 */
[----:B------:R-:W0:Y:S08]  /*4360*/  LDGDEPBAR ;  /* 0x00000000000079af */ /* 0x000e300000000000 */
[----:B------:R-:W1:Y:S08]  /*4370*/  S2R R163, SR_TID.X ;  /* 0x0000000000a37919 */ /* 0x000e700000002100 */
[----:B------:R-:W1:Y:S08]  /*4380*/  S2R R164, SR_TID.X ;  /* 0x0000000000a47919 */ /* 0x000e700000002100 */
[----:B-1----:R-:W1:Y:S01]  /*4390*/  S2R R0, SR_TID.X ;  /* 0x0000000000007919 */ /* 0x002e620000002100 */
[----:B------:R-:W-:Y:S01]  /*43a0*/  SHF.R.S32.HI R163, RZ, 0x1f, R163 ;  /* 0x0000001fffa37819 */ /* 0x000fe200000114a3 */
[----:B------:R-:W-:Y:S06]  /*43b0*/  DEPBAR.LE SB0, 0x0 ;  /* 0x000080000000791a */ /* 0x000fec0000000000 */
[----:B------:R-:W-:Y:S01]  /*43c0*/  BAR.SYNC.DEFER_BLOCKING 0x0 ;  /* 0x0000000000007b1d */ /* 0x000fe20000010000 */
[----:B------:R-:W-:Y:S04]  /*43d0*/  LEA.HI R163, R163, R164, RZ, 0x7 ;  /* 0x000000a4a3a37211 */ /* 0x000fe800078f38ff */
[----:B------:R-:W-:Y:S01]  /*43e0*/  SHF.R.S32.HI R163, RZ, 0x7, R163 ;  /* 0x00000007ffa37819 */ /* 0x000fe200000114a3 */
[----:B-1----:R-:W-:Y:S05]  /*43f0*/  @!P1 IMAD.SHL.U32 R0, R0, 0x2, RZ ;  /* 0x0000000200009824 */ /* 0x002fea00078e00ff */
[----:B------:R-:W-:Y:S05]  /*4400*/  @!P1 LOP3.LUT R0, R0, 0x6, RZ, 0xc0, !PT ;  /* 0x0000000600009812 */ /* 0x000fea00078ec0ff */
[----:B------:R-:W-:Y:S01]  /*4410*/  @!P1 IMAD R0, R163, 0x40, R0 ;  /* 0x00000040a3009824 */ /* 0x000fe200078e0200 */
[----:B------:R-:W-:Y:S04]  /*4420*/  LDSM.16.M88.4 R64, [R148] ;  /* 0x000000009440783b */ /* 0x000fe80000000200 */
[----:B------:R-:W-:Y:S04]  /*4430*/  @!P1 IADD3 R0, R0, UR23, RZ ;  /* 0x0000001700009c10 */ /* 0x000fe8000fffe0ff */
[----:B------:R-:W1:Y:S08]  /*4440*/  LDSM.16.M88.4 R16, [R149+0x6000] ;  /* 0x006000009510783b */ /* 0x000e700000000200 */
[----:B------:R-:W1:Y:S08]  /*4450*/  LDSM.16.M88.4 R60, [R148+0x1000] ;  /* 0x00100000943c783b */ /* 0x000e700000000200 */
[----:B------:R-:W1:Y:S08]  /*4460*/  LDSM.16.M88.4 R32, [R149+0x6400] ;  /* 0x006400009520783b */ /* 0x000e700000000200 */
[----:B------:R-:W1:Y:S08]  /*4470*/  LDSM.16.M88.4 R48, [R149+0x6800] ;  /* 0x006800009530783b */ /* 0x000e700000000200 */
[----:B------:R-:W1:Y:S02]  /*4480*/  LDSM.16.M88.4 R100, [R149+0x6c00] ;  /* 0x006c00009564783b */ /* 0x000e640000000200 */
[-C--:B-1----:R-:W-:Y:S06]  /*4490*/  HMMA.16816.F32.BF16 R4, R64, R16.reuse, RZ ;  /* 0x000000104004723c */ /* 0x082fec00000418ff */
[----:B------:R-:W-:Y:S02]  /*44a0*/  LDSM.16.M88.4 R104, [R112] ;  /* 0x000000007068783b */ /* 0x000fe40000000200 */
[C---:B------:R-:W-:Y:S06]  /*44b0*/  HMMA.16816.F32.BF16 R8, R60.reuse, R16, RZ ;  /* 0x000000103c08723c */ /* 0x040fec00000418ff */
[----:B-----5:R-:W1:Y:S02]  /*44c0*/  LDSM.16.M88.4 R108, [R150+0x6000] ;  /* 0x00600000966c783b */ /* 0x020e640000000200 */
[-C--:B------:R-:W-:Y:S06]  /*44d0*/  HMMA.16816.F32.BF16 R12, R60, R18.reuse, RZ ;  /* 0x000000123c0c723c */ /* 0x080fec00000418ff */
[----:B------:R-:W1:Y:S02]  /*44e0*/  LDSM.16.M88.4 R112, [R112+0x1000] ;  /* 0x001000007070783b */ /* 0x000e640000000200 */
[C---:B------:R-:W-:Y:S06]  /*44f0*/  HMMA.16816.F32.BF16 R16, R64.reuse, R18, RZ ;  /* 0x000000124010723c */ /* 0x040fec00000418ff */
[----:B------:R-:W3:Y:S04]  /*4500*/  LDL R191, [R1+0x8] ;  /* 0x0000080001bf7983 */ /* 0x000ee80000100800 */
[----:B------:R-:W3:Y:S01]  /*4510*/  LDL R190, [R1+0xc] ;  /* 0x00000c0001be7983 */ /* 0x000ee20000100800 */
[-C--:B------:R-:W-:Y:S03]  /*4520*/  HMMA.16816.F32.BF16 R20, R64, R32.reuse, RZ ;  /* 0x000000204014723c */ /* 0x080fe600000418ff */
[----:B------:R-:W3:Y:S05]  /*4530*/  LDL R189, [R1+0x10] ;  /* 0x0000100001bd7983 */ /* 0x000eea0000100800 */
        /* <DEDUP_REMOVED lines=8> */
[C---:B------:R-:W-:Y:S07]  /*45c0*/  HMMA.16816.F32.BF16 R56, R60.reuse, R100, RZ ;  /* 0x000000643c38723c */ /* 0x040fee00000418ff */
[----:B------:R-:W-:Y:S01]  /*45d0*/  IMAD.U32 R100, RZ, RZ, UR24 ;  /* 0x00000018ff647e24 */ /* 0x000fe2000f8e00ff */
[-C--:B------:R-:W-:Y:S04]  /*45e0*/  HMMA.16816.F32.BF16 R60, R60, R102.reuse, RZ ;  /* 0x000000663c3c723c */ /* 0x080fe800000418ff */
[----:B------:R-:W-:Y:S04]  /*45f0*/  IMAD R100, R100, 0x2, R163 ;  /* 0x0000000264647824 */ /* 0x000fe800078e02a3 */
[----:B------:R-:W-:Y:S01]  /*4600*/  IMAD.SHL.U32 R100, R100, 0x2, RZ ;  /* 0x0000000264647824 */ /* 0x000fe200078e00ff */
[----:B------:R-:W-:Y:S04]  /*4610*/  HMMA.16816.F32.BF16 R64, R64, R102, RZ ;  /* 0x000000664040723c */ /* 0x000fe800000418ff */
[----:B------:R-:W-:Y:S04]  /*4620*/  IADD3 R101, R100, 0x1, RZ ;  /* 0x0000000164657810 */ /* 0x000fe80007ffe0ff */
[-C--:B-1----:R-:W-:Y:S08]  /*4630*/  HMMA.16816.F32.BF16 R4, R104, R108.reuse, R4 ;  /* 0x0000006c6804723c */ /* 0x082ff00000041804 */
[C---:B------:R-:W-:Y:S08]  /*4640*/  HMMA.16816.F32.BF16 R8, R112.reuse, R108, R8 ;  /* 0x0000006c7008723c */ /* 0x040ff00000041808 */
[-C--:B------:R-:W-:Y:S08]  /*4650*/  HMMA.16816.F32.BF16 R12, R112, R110.reuse, R12 ;  /* 0x0000006e700c723c */ /* 0x080ff0000004180c */
[C---:B------:R-:W-:Y:S01]  /*4660*/  HMMA.16816.F32.BF16 R16, R104.reuse, R110, R16 ;  /* 0x0000006e6810723c */ /* 0x040fe20000041810 */
[C---:B------:R-:W-:Y:S03]  /*4670*/  FADD.FTZ R4, R251.reuse, R4 ;  /* 0x00000004fb047221 */ /* 0x040fe60000010000 */
[----:B--2---:R-:W-:Y:S02]  /*4680*/  IMAD R166, R166, 0x8, R165 ;  /* 0x00000008a6a67824 */ /* 0x004fe400078e02a5 */
[----:B------:R-:W-:Y:S02]  /*4690*/  FFMA.FTZ R7, R252, UR4, R7 ;  /* 0x00000004fc077c23 */ /* 0x000fe40008010007 */
[----:B------:R-:W-:Y:S01]  /*46a0*/  FADD.FTZ R6, R251, R6 ;  /* 0x00000006fb067221 */ /* 0x000fe20000010000 */
[C---:B------:R-:W-:Y:S03]  /*46b0*/  IADD3 R164, R166.reuse, 0x4, RZ ;  /* 0x00000004a6a47810 */ /* 0x040fe60007ffe0ff */
[C---:B----4-:R-:W-:Y:S01]  /*46c0*/  LOP3.LUT R100, R175.reuse, UR30, R100, 0x96, !PT ;  /* 0x0000001eaf647c12 */ /* 0x050fe2000f8e9664 */
[----:B------:R-:W-:Y:S01]  /*46d0*/  IMAD.WIDE.U32 R166, R166, -0x326172a9, RZ ;  /* 0xcd9e8d57a6a67825 */ /* 0x000fe200078e00ff */
[----:B------:R-:W-:Y:S02]  /*46e0*/  LOP3.LUT R101, R175, UR30, R101, 0x96, !PT ;  /* 0x0000001eaf657c12 */ /* 0x000fe4000f8e9665 */
[----:B------:R-:W-:Y:S01]  /*46f0*/  LOP3.LUT R163, R174, UR49, RZ, 0x3c, !PT ;  /* 0x00000031aea37c12 */ /* 0x000fe2000f8e3cff */
[----:B------:R-:W-:Y:S01]  /*4700*/  IMAD.WIDE.U32 R180, R100, -0x326172a9, RZ ;  /* 0xcd9e8d5764b47825 */ /* 0x000fe200078e00ff */
[-C--:B------:R-:W-:Y:S03]  /*4710*/  LOP3.LUT R170, R167, R168.reuse, RZ, 0x3c, !PT ;  /* 0x000000a8a7aa7212 */ /* 0x080fe600078e3cff */
[----:B------:R-:W-:Y:S01]  /*4720*/  IMAD.WIDE.U32 R164, R164, -0x326172a9, RZ ;  /* 0xcd9e8d57a4a47825 */ /* 0x000fe200078e00ff */
[--C-:B------:R-:W-:Y:S02]  /*4730*/  LOP3.LUT R177, R181, UR22, R166.reuse, 0x96, !PT ;  /* 0x00000016b5b17c12 */ /* 0x100fe4000f8e96a6 */
[----:B------:R-:W-:Y:S01]  /*4740*/  FSETP.NEU.FTZ.AND P0, PT, R188, -INF , PT ;  /* 0xff800000bc00780b */ /* 0x000fe20003f1d000 */
[----:B------:R-:W-:Y:S01]  /*4750*/  IMAD.WIDE.U32 R182, R101, -0x326172a9, RZ ;  /* 0xcd9e8d5765b67825 */ /* 0x000fe200078e00ff */
[----:B------:R-:W-:Y:S01]  /*4760*/  LOP3.LUT R168, R165, R168, RZ, 0x3c, !PT ;  /* 0x000000a8a5a87212 */ /* 0x000fe200078e3cff */
[----:B------:R-:W1:Y:S02]  /*4770*/  LDSM.16.M88.4 R100, [R150+0x6400] ;  /* 0x006400009664783b */ /* 0x000e640000000200 */
[----:B------:R-:W-:Y:S01]  /*4780*/  IMAD.WIDE.U32 R170, R170, -0x2daee0ad, RZ ;  /* 0xd2511f53aaaa7825 */ /* 0x000fe200078e00ff */
[C---:B------:R-:W-:Y:S02]  /*4790*/  LOP3.LUT R176, R183.reuse, UR22, R166, 0x96, !PT ;  /* 0x00000016b7b07c12 */ /* 0x040fe4000f8e96a6 */
[----:B------:R-:W-:Y:S01]  /*47a0*/  LOP3.LUT R167, R183, UR22, R164, 0x96, !PT ;  /* 0x00000016b7a77c12 */ /* 0x000fe2000f8e96a4 */
[----:B------:R-:W-:Y:S01]  /*47b0*/  FFMA.FTZ R12, R187, UR4, R12 ;  /* 0x00000004bb0c7c23 */ /* 0x000fe2000801000c */
[----:B------:R-:W-:Y:S01]  /*47c0*/  LOP3.LUT R174, R163, R171, RZ, 0x3c, !PT ;  /* 0x000000aba3ae7212 */ /* 0x000fe200078e3cff */
[----:B------:R-:W-:Y:S04]  /*47d0*/  IMAD.WIDE.U32 R168, R168, -0x2daee0ad, RZ ;  /* 0xd2511f53a8a87825 */ /* 0x000fe800078e00ff */
[----:B------:R-:W-:Y:S01]  /*47e0*/  FFMA.FTZ R14, R187, UR4, R14 ;  /* 0x00000004bb0e7c23 */ /* 0x000fe2000801000e */
[----:B------:R-:W-:Y:S01]  /*47f0*/  LOP3.LUT R172, R163, R169, RZ, 0x3c, !PT ;  /* 0x000000a9a3ac7212 */ /* 0x000fe200078e3cff */
[----:B------:R-:W-:Y:S01]  /*4800*/  IMAD.WIDE.U32 R174, R174, -0x326172a9, RZ ;  /* 0xcd9e8d57aeae7825 */ /* 0x000fe200078e00ff */
[----:B------:R-:W-:Y:S03]  /*4810*/  LOP3.LUT R169, R181, UR22, R164, 0x96, !PT ;  /* 0x00000016b5a97c12 */ /* 0x000fe6000f8e96a4 */
[----:B------:R-:W-:Y:S01]  /*4820*/  IMAD.U32 R165, RZ, RZ, UR28 ;  /* 0x0000001cffa57e24 */ /* 0x000fe2000f8e00ff */
[----:B------:R-:W-:Y:S01]  /*4830*/  LOP3.LUT R171, R175, UR21, R180, 0x96, !PT ;  /* 0x00000015afab7c12 */ /* 0x000fe2000f8e96b4 */
[----:B------:R-:W-:Y:S01]  /*4840*/  FFMA.FTZ R16, R187, UR4, R16 ;  /* 0x00000004bb107c23 */ /* 0x000fe20008010010 */
[----:B------:R-:W-:Y:S01]  /*4850*/  LOP3.LUT R166, R175, UR21, R182, 0x96, !PT ;  /* 0x00000015afa67c12 */ /* 0x000fe2000f8e96b6 */
[----:B------:R-:W-:Y:S01]  /*4860*/  FFMA.FTZ R18, R187, UR4, R18 ;  /* 0x00000004bb127c23 */ /* 0x000fe20008010012 */
[----:B------:R-:W-:Y:S01]  /*4870*/  @!P1 IADD3 R163, -R165, 0x1, R173 ;  /* 0x00000001a5a39810 */ /* 0x000fe20007ffe1ad */
[----:B------:R-:W-:Y:S01]  /*4880*/  IMAD.WIDE.U32 R172, R172, -0x326172a9, RZ ;  /* 0xcd9e8d57acac7825 */ /* 0x000fe200078e00ff */
[----:B------:R-:W2:Y:S02]  /*4890*/  LDL R187, [R1+0x54] ;  /* 0x0000540001bb7983 */ /* 0x000ea40000100800 */
[----:B------:R-:W-:Y:S01]  /*48a0*/  @!P1 IADD3 R163, R178, UR7, R163 ;  /* 0x00000007b2a39c10 */ /* 0x000fe2000fffe0a3 */
[C---:B------:R-:W-:Y:S01]  /*48b0*/  FFMA.FTZ R13, R186.reuse, UR4, R13 ;  /* 0x00000004ba0d7c23 */ /* 0x040fe2000801000d */
[----:B------:R-:W-:Y:S01]  /*48c0*/  LOP3.LUT R184, R173, UR21, R180, 0x96, !PT ;  /* 0x00000015adb87c12 */ /* 0x000fe2000f8e96b4 */
[----:B------:R-:W-:Y:S01]  /*48d0*/  IMAD.WIDE.U32 R164, R177, -0x2daee0ad, RZ ;  /* 0xd2511f53b1a47825 */ /* 0x000fe200078e00ff */
[----:B------:R-:W-:Y:S03]  /*48e0*/  LOP3.LUT R173, R173, UR21, R182, 0x96, !PT ;  /* 0x00000015adad7c12 */ /* 0x000fe6000f8e96b6 */
[----:B------:R-:W-:Y:S04]  /*48f0*/  IMAD.WIDE.U32 R180, R171, -0x2daee0ad, RZ ;  /* 0xd2511f53abb47825 */ /* 0x000fe800078e00ff */
[----:B------:R-:W-:Y:S01]  /*4900*/  FFMA.FTZ R15, R186, UR4, R15 ;  /* 0x00000004ba0f7c23 */ /* 0x000fe2000801000f */
[----:B------:R-:W-:Y:S01]  /*4910*/  LOP3.LUT R171, R181, UR18, R164, 0x96, !PT ;  /* 0x00000012b5ab7c12 */ /* 0x000fe2000f8e96a4 */
[-C--:B-1----:R-:W-:Y:S01]  /*4920*/  HMMA.16816.F32.BF16 R20, R104, R100.reuse, R20 ;  /* 0x000000646814723c */ /* 0x082fe20000041814 */
[C---:B------:R-:W-:Y:S01]  /*4930*/  @!P1 IADD3 R164, R163.reuse, 0x40, RZ ;  /* 0x00000040a3a49810 */ /* 0x040fe20007ffe0ff */
[----:B------:R-:W-:Y:S01]  /*4940*/  IMAD.WIDE.U32 R182, R166, -0x2daee0ad, RZ ;  /* 0xd2511f53a6b67825 */ /* 0x000fe200078e00ff */
[----:B------:R-:W-:Y:S02]  /*4950*/  @!P1 IADD3 R166, R163, 0x8, RZ ;  /* 0x00000008a3a69810 */ /* 0x000fe40007ffe0ff */
[----:B------:R-:W-:Y:S01]  /*4960*/  @!P1 IMNMX R164, R164, UR7, PT ;  /* 0x00000007a4a49c17 */ /* 0x000fe2000b800200 */
[----:B------:R-:W-:Y:S01]  /*4970*/  IMAD.WIDE.U32 R178, R169, -0x2daee0ad, RZ ;  /* 0xd2511f53a9b27825 */ /* 0x000fe200078e00ff */
[----:B------:R-:W-:Y:S01]  /*4980*/  LOP3.LUT R169, R165, UR20, R170, 0x96, !PT ;  /* 0x00000014a5a97c12 */ /* 0x000fe2000f8e96aa */
[C---:B------:R-:W-:Y:S01]  /*4990*/  HMMA.16816.F32.BF16 R24, R112.reuse, R100, R24 ;  /* 0x000000647018723c */ /* 0x040fe20000041818 */
[C---:B------:R-:W-:Y:S02]  /*49a0*/  @!P1 IADD3 R165, R163.reuse, 0x48, RZ ;  /* 0x00000048a3a59810 */ /* 0x040fe40007ffe0ff */
[----:B------:R-:W-:Y:S01]  /*49b0*/  @!P1 ISETP.GE.AND P3, PT, R0, R164, PT ;  /* 0x000000a40000920c */ /* 0x000fe20003f66270 */
[C---:B------:R-:W-:Y:S01]  /*49c0*/  FFMA.FTZ R17, R186.reuse, UR4, R17 ;  /* 0x00000004ba117c23 */ /* 0x040fe20008010011 */
[----:B------:R-:W-:Y:S01]  /*49d0*/  @!P1 IMNMX R163, R163, UR7, PT ;  /* 0x00000007a3a39c17 */ /* 0x000fe2000b800200 */
[----:B------:R-:W-:Y:S01]  /*49e0*/  FFMA.FTZ R19, R186, UR4, R19 ;  /* 0x00000004ba137c23 */ /* 0x000fe20008010013 */
[----:B------:R-:W-:Y:S01]  /*49f0*/  @!P1 IMNMX R166, R166, UR7, PT ;  /* 0x00000007a6a69c17 */ /* 0x000fe2000b800200 */
[----:B------:R-:W4:Y:S01]  /*4a00*/  LDL R186, [R1+0x18] ;  /* 0x0000180001ba7983 */ /* 0x000f220000100800 */
[----:B------:R-:W-:Y:S01]  /*4a10*/  @!P1 IMNMX R165, R165, UR7, PT ;  /* 0x00000007a5a59c17 */ /* 0x000fe2000b800200 */
[-C--:B------:R-:W-:Y:S01]  /*4a20*/  HMMA.16816.F32.BF16 R28, R112, R102.reuse, R28 ;  /* 0x00000066701c723c */ /* 0x080fe2000004181c */
[----:B------:R-:W-:Y:S01]  /*4a30*/  @!P1 ISETP.GE.AND P5, PT, R0, R163, PT ;  /* 0x000000a30000920c */ /* 0x000fe20003fa6270 */
[----:B------:R-:W-:Y:S01]  /*4a40*/  FMUL.FTZ R100, R188, 1.4426950216293334961 ;  /* 0x3fb8aa3bbc647820 */ /* 0x000fe20000410000 */
[C---:B------:R-:W-:Y:S01]  /*4a50*/  @!P1 ISETP.GE.AND P2, PT, R0.reuse, R165, PT ;  /* 0x000000a50000920c */ /* 0x040fe20003f46270 */
[----:B------:R-:W4:Y:S01]  /*4a60*/  LDL R188, [R1+0x14] ;  /* 0x0000140001bc7983 */ /* 0x000f220000100800 */
[----:B------:R-:W-:Y:S01]  /*4a70*/  @!P1 ISETP.GE.AND P4, PT, R0, R166, PT ;  /* 0x000000a60000920c */ /* 0x000fe20003f86270 */
[----:B------:R-:W-:Y:S01]  /*4a80*/  FADD.FTZ R0, R251, R8 ;  /* 0x00000008fb007221 */ /* 0x000fe20000010000 */
[----:B------:R-:W-:Y:S01]  /*4a90*/  FSEL R100, R100, RZ, P0 ;  /* 0x000000ff64647208 */ /* 0x000fe20000000000 */
[----:B------:R-:W4:Y:S01]  /*4aa0*/  LDL R8, [R1+0x50] ;  /* 0x0000500001087983 */ /* 0x000f220000100800 */
[----:B------:R-:W-:Y:S01]  /*4ab0*/  FSETP.NEU.FTZ.AND P0, PT, R185, -INF , PT ;  /* 0xff800000b900780b */ /* 0x000fe20003f1d000 */
[C---:B------:R-:W-:Y:S01]  /*4ac0*/  HMMA.16816.F32.BF16 R32, R104.reuse, R102, R32 ;  /* 0x000000666820723c */ /* 0x040fe20000041820 */
[----:B------:R-:W-:Y:S01]  /*4ad0*/  @!P1 ISETP.GE.AND P6, PT, R243, R164, PT ;  /* 0x000000a4f300920c */ /* 0x000fe20003fc6270 */
[----:B------:R-:W-:Y:S01]  /*4ae0*/  FADD.FTZ R101, R251, R10 ;  /* 0x0000000afb657221 */ /* 0x000fe20000010000 */
[----:B------:R-:W-:Y:S01]  /*4af0*/  @!P1 FSEL R4, R4, -INF , !P5 ;  /* 0xff80000004049808 */ /* 0x000fe20006800000 */
[----:B------:R-:W-:Y:S01]  /*4b00*/  FMUL.FTZ R10, R185, 1.4426950216293334961 ;  /* 0x3fb8aa3bb90a7820 */ /* 0x000fe20000410000 */
[----:B------:R-:W-:Y:S01]  /*4b10*/  @!P1 FSEL R0, R0, -INF , !P3 ;  /* 0xff80000000009808 */ /* 0x000fe20005800000 */
[----:B------:R-:W4:Y:S01]  /*4b20*/  LDL R185, [R1+0x1c] ;  /* 0x00001c0001b97983 */ /* 0x000f220000100800 */
[----:B------:R-:W-:Y:S01]  /*4b30*/  @!P1 FSEL R6, R6, -INF , !P4 ;  /* 0xff80000006069808 */ /* 0x000fe20006000000 */
[----:B------:R-:W-:Y:S01]  /*4b40*/  IMAD.WIDE.U32 R108, R176, -0x2daee0ad, RZ ;  /* 0xd2511f53b06c7825 */ /* 0x000fe200078e00ff */
[----:B------:R-:W-:Y:S01]  /*4b50*/  FSEL R10, R10, RZ, P0 ;  /* 0x000000ff0a0a7208 */ /* 0x000fe20000000000 */
[----:B------:R-:W4:Y:S01]  /*4b60*/  LDL R103, [R1+0x20] ;  /* 0x0000200001677983 */ /* 0x000f220000100800 */
[----:B------:R-:W-:Y:S01]  /*4b70*/  @!P1 ISETP.GE.AND P0, PT, R244, R166, PT ;  /* 0x000000a6f400920c */ /* 0x000fe20003f06270 */
[----:B------:R-:W-:Y:S01]  /*4b80*/  FFMA.FTZ R4, R4, c[0x0][0x23c], -R100 ;  /* 0x00008f0004047a23 */ /* 0x000fe20000010864 */
[----:B------:R-:W-:Y:S01]  /*4b90*/  LOP3.LUT R170, R109, UR20, R170, 0x96, !PT ;  /* 0x000000146daa7c12 */ /* 0x000fe2000f8e96aa */
[----:B------:R-:W4:Y:S01]  /*4ba0*/  LDL R102, [R1+0x24] ;  /* 0x0000240001667983 */ /* 0x000f220000100800 */
[----:B------:R-:W-:Y:S01]  /*4bb0*/  LOP3.LUT R175, R183, UR18, R108, 0x96, !PT ;  /* 0x00000012b7af7c12 */ /* 0x000fe2000f8e966c */
[--C-:B------:R-:W-:Y:S01]  /*4bc0*/  FFMA.FTZ R6, R6, c[0x0][0x23c], -R10.reuse ;  /* 0x00008f0006067a23 */ /* 0x100fe2000001080a */
[----:B------:R-:W-:Y:S01]  /*4bd0*/  @!P1 FSEL R7, R7, -INF , !P0 ;  /* 0xff80000007079808 */ /* 0x000fe20004000000 */
[----:B------:R-:W1:Y:S01]  /*4be0*/  LDSM.16.M88.4 R108, [R150+0x6800] ;  /* 0x00680000966c783b */ /* 0x000e620000000200 */
[C---:B------:R-:W-:Y:S01]  /*4bf0*/  @!P1 ISETP.GE.AND P3, PT, R244.reuse, R164, PT ;  /* 0x000000a4f400920c */ /* 0x040fe20003f66270 */
[----:B------:R-:W-:Y:S01]  /*4c00*/  MUFU.EX2 R213, R6 ;  /* 0x0000000600d57308 */ /* 0x000fe20000000800 */
[-C--:B------:R-:W-:Y:S01]  /*4c10*/  @!P1 ISETP.GE.AND P4, PT, R243, R163.reuse, PT ;  /* 0x000000a3f300920c */ /* 0x080fe20003f86270 */
[----:B------:R-:W-:Y:S01]  /*4c20*/  FFMA.FTZ R7, R7, c[0x0][0x23c], -R10 ;  /* 0x00008f0007077a23 */ /* 0x000fe2000001080a */
[-C--:B------:R-:W-:Y:S01]  /*4c30*/  @!P1 ISETP.GE.AND P5, PT, R244, R163.reuse, PT ;  /* 0x000000a3f400920c */ /* 0x080fe20003fa6270 */
[----:B------:R-:W-:Y:S01]  /*4c40*/  FFMA.FTZ R9, R252, UR4, R9 ;  /* 0x00000004fc097c23 */ /* 0x000fe20008010009 */
[----:B------:R-:W-:Y:S01]  /*4c50*/  @!P1 FSEL R16, R16, -INF , !P4 ;  /* 0xff80000010109808 */ /* 0x000fe20006000000 */
[----:B------:R-:W-:Y:S01]  /*4c60*/  FFMA.FTZ R5, R252, UR4, R5 ;  /* 0x00000004fc057c23 */ /* 0x000fe20008010005 */
[-C--:B------:R-:W-:Y:S01]  /*4c70*/  @!P1 ISETP.GE.AND P4, PT, R243, R166.reuse, PT ;  /* 0x000000a6f300920c */ /* 0x080fe20003f86270 */
[----:B------:R-:W-:Y:S01]  /*4c80*/  IMAD.WIDE.U32 R176, R167, -0x2daee0ad, RZ ;  /* 0xd2511f53a7b07825 */ /* 0x000fe200078e00ff */
[----:B------:R-:W-:Y:S01]  /*4c90*/  @!P1 FSEL R9, R9, -INF , !P3 ;  /* 0xff80000009099808 */ /* 0x000fe20005800000 */
[----:B------:R-:W-:Y:S01]  /*4ca0*/  MUFU.EX2 R209, R7 ;  /* 0x0000000700d17308 */ /* 0x000fe20000000800 */
[----:B------:R-:W-:Y:S01]  /*4cb0*/  LOP3.LUT R167, R179, UR20, R168, 0x96, !PT ;  /* 0x00000014b3a77c12 */ /* 0x000fe2000f8e96a8 */
[----:B------:R-:W-:Y:S01]  /*4cc0*/  FFMA.FTZ R16, R16, c[0x0][0x23c], -R100 ;  /* 0x00008f0010107a23 */ /* 0x000fe20000010864 */
[-C--:B------:R-:W-:Y:S01]  /*4cd0*/  @!P1 ISETP.GE.AND P3, PT, R242, R163.reuse, PT ;  /* 0x000000a3f200920c */ /* 0x080fe20003f66270 */
[----:B------:R-:W-:Y:S01]  /*4ce0*/  FFMA.FTZ R11, R252, UR4, R11 ;  /* 0x00000004fc0b7c23 */ /* 0x000fe2000801000b */
[----:B------:R-:W-:Y:S02]  /*4cf0*/  LOP3.LUT R168, R177, UR20, R168, 0x96, !PT ;  /* 0x00000014b1a87c12 */ /* 0x000fe4000f8e96a8 */
[----:B------:R-:W-:Y:S02]  /*4d00*/  @!P1 FSEL R5, R5, -INF , !P5 ;  /* 0xff80000005059808 */ /* 0x000fe40006800000 */
[----:B------:R-:W-:Y:S01]  /*4d10*/  @!P1 FSEL R101, R101, -INF , !P2 ;  /* 0xff80000065659808 */ /* 0x000fe20005000000 */
[----:B------:R-:W2:Y:S01]  /*4d20*/  MUFU.EX2 R214, R4 ;  /* 0x0000000400d67308 */ /* 0x000ea20000000800 */
[-C--:B------:R-:W-:Y:S01]  /*4d30*/  @!P1 ISETP.GE.AND P5, PT, R241, R163.reuse, PT ;  /* 0x000000a3f100920c */ /* 0x080fe20003fa6270 */
[--C-:B------:R-:W-:Y:S01]  /*4d40*/  FFMA.FTZ R5, R5, c[0x0][0x23c], -R100.reuse ;  /* 0x00008f0005057a23 */ /* 0x100fe20000010864 */
[-C--:B------:R-:W-:Y:S02]  /*4d50*/  @!P1 ISETP.GE.AND P2, PT, R240, R163.reuse, PT ;  /* 0x000000a3f000920c */ /* 0x080fe40003f46270 */
[----:B------:R-:W-:Y:S02]  /*4d60*/  @!P1 FSEL R17, R17, -INF , !P3 ;  /* 0xff80000011119808 */ /* 0x000fe40005800000 */
[-C--:B------:R-:W-:Y:S02]  /*4d70*/  @!P1 ISETP.GE.AND P3, PT, R242, R166.reuse, PT ;  /* 0x000000a6f200920c */ /* 0x080fe40003f66270 */
[----:B------:R-:W-:Y:S01]  /*4d80*/  @!P1 FSEL R18, R18, -INF , !P4 ;  /* 0xff80000012129808 */ /* 0x000fe20006000000 */
[----:B------:R-:W-:Y:S01]  /*4d90*/  MUFU.EX2 R210, R5 ;  /* 0x0000000500d27308 */ /* 0x000fe20000000800 */
[-C--:B------:R-:W-:Y:S01]  /*4da0*/  @!P1 ISETP.GE.AND P4, PT, R237, R163.reuse, PT ;  /* 0x000000a3ed00920c */ /* 0x080fe20003f86270 */
[----:B------:R-:W-:Y:S01]  /*4db0*/  FFMA.FTZ R17, R17, c[0x0][0x23c], -R100 ;  /* 0x00008f0011117a23 */ /* 0x000fe20000010864 */
[----:B------:R-:W-:Y:S01]  /*4dc0*/  @!P1 FSEL R19, R19, -INF , !P3 ;  /* 0xff80000013139808 */ /* 0x000fe20005800000 */
[--C-:B------:R-:W-:Y:S01]  /*4dd0*/  FFMA.FTZ R18, R18, c[0x0][0x23c], -R10.reuse ;  /* 0x00008f0012127a23 */ /* 0x100fe2000001080a */
[----:B------:R-:W-:Y:S02]  /*4de0*/  @!P1 ISETP.GE.AND P3, PT, R236, R163, PT ;  /* 0x000000a3ec00920c */ /* 0x000fe40003f66270 */
[----:B------:R-:W-:Y:S01]  /*4df0*/  @!P1 FSEL R12, R12, -INF , !P6 ;  /* 0xff8000000c0c9808 */ /* 0x000fe20007000000 */
[-C--:B-1----:R-:W-:Y:S01]  /*4e00*/  HMMA.16816.F32.BF16 R36, R104, R108.reuse, R36 ;  /* 0x0000006c6824723c */ /* 0x082fe20000041824 */
[----:B------:R-:W-:Y:S01]  /*4e10*/  @!P1 ISETP.GE.AND P6, PT, R243, R165, PT ;  /* 0x000000a5f300920c */ /* 0x000fe20003fc6270 */
[----:B------:R-:W-:Y:S01]  /*4e20*/  FFMA.FTZ R19, R19, c[0x0][0x23c], -R10 ;  /* 0x00008f0013137a23 */ /* 0x000fe2000001080a */
[----:B------:R-:W1:Y:S02]  /*4e30*/  MUFU.EX2 R200, R16 ;  /* 0x0000001000c87308 */ /* 0x000e640000000800 */
[----:B------:R-:W-:Y:S02]  /*4e40*/  @!P1 FSEL R14, R14, -INF , !P6 ;  /* 0xff8000000e0e9808 */ /* 0x000fe40007000000 */
[----:B------:R-:W-:Y:S01]  /*4e50*/  @!P1 ISETP.GE.AND P6, PT, R239, R163, PT ;  /* 0x000000a3ef00920c */ /* 0x000fe20003fc6270 */
[C---:B------:R-:W-:Y:S05]  /*4e60*/  HMMA.16816.F32.BF16 R40, R112.reuse, R108, R40 ;  /* 0x0000006c7028723c */ /* 0x040fea0000041828 */
[----:B------:R-:W-:Y:S02]  /*4e70*/  MUFU.EX2 R206, R18 ;  /* 0x0000001200ce7308 */ /* 0x000fe40000000800 */
[----:B------:R-:W-:Y:S01]  /*4e80*/  IMAD.WIDE.U32 R108, R168, -0x326172a9, RZ ;  /* 0xcd9e8d57a86c7825 */ /* 0x000fe200078e00ff */
[-C--:B------:R-:W-:Y:S04]  /*4e90*/  HMMA.16816.F32.BF16 R44, R112, R110.reuse, R44 ;  /* 0x0000006e702c723c */ /* 0x080fe8000004182c */
[C---:B---3--:R-:W-:Y:S02]  /*4ea0*/  FFMA.FTZ R20, R191.reuse, UR4, R20 ;  /* 0x00000004bf147c23 */ /* 0x048fe40008010014 */
[----:B------:R-:W-:Y:S01]  /*4eb0*/  FFMA.FTZ R22, R191, UR4, R22 ;  /* 0x00000004bf167c23 */ /* 0x000fe20008010016 */
[----:B------:R3:W-:Y:S01]  /*4ec0*/  MUFU.EX2 R205, R19 ;  /* 0x0000001300cd7308 */ /* 0x0007e20000000800 */
[C---:B------:R-:W-:Y:S01]  /*4ed0*/  HMMA.16816.F32.BF16 R48, R104.reuse, R110, R48 ;  /* 0x0000006e6830723c */ /* 0x040fe20000041830 */
[----:B------:R-:W-:Y:S02]  /*4ee0*/  @!P1 FSEL R20, R20, -INF , !P5 ;  /* 0xff80000014149808 */ /* 0x000fe40006800000 */
[----:B------:R-:W-:Y:S01]  /*4ef0*/  @!P1 ISETP.GE.AND P5, PT, R241, R166, PT ;  /* 0x000000a6f100920c */ /* 0x000fe20003fa6270 */
[C---:B------:R-:W-:Y:S02]  /*4f00*/  FFMA.FTZ R30, R189.reuse, UR4, R30 ;  /* 0x00000004bd1e7c23 */ /* 0x040fe4000801001e */
[----:B------:R-:W-:Y:S01]  /*4f10*/  FFMA.FTZ R20, R20, c[0x0][0x23c], -R100 ;  /* 0x00008f0014147a23 */ /* 0x000fe20000010864 */
[----:B------:R-:W-:Y:S01]  /*4f20*/  @!P1 FSEL R22, R22, -INF , !P5 ;  /* 0xff80000016169808 */ /* 0x000fe20006800000 */
[----:B------:R-:W-:Y:S01]  /*4f30*/  FFMA.FTZ R34, R189, UR4, R34 ;  /* 0x00000004bd227c23 */ /* 0x000fe20008010022 */
[----:B------:R-:W-:Y:S01]  /*4f40*/  @!P1 ISETP.GE.AND P5, PT, R241, R164, PT ;  /* 0x000000a4f100920c */ /* 0x000fe20003fa6270 */
[----:B------:R-:W-:Y:S02]  /*4f50*/  MUFU.EX2 R198, R17 ;  /* 0x0000001100c67308 */ /* 0x000fe40000000800 */
[----:B------:R-:W-:Y:S02]  /*4f60*/  FFMA.FTZ R22, R22, c[0x0][0x23c], -R10 ;  /* 0x00008f0016167a23 */ /* 0x000fe4000001080a */
[----:B------:R-:W-:Y:S04]  /*4f70*/  IMAD.WIDE.U32 R110, R173, -0x2daee0ad, RZ ;  /* 0xd2511f53ad6e7825 */ /* 0x000fe800078e00ff */
[C---:B------:R-:W-:Y:S02]  /*4f80*/  FFMA.FTZ R21, R190.reuse, UR4, R21 ;  /* 0x00000004be157c23 */ /* 0x040fe40008010015 */
[----:B------:R-:W-:Y:S01]  /*4f90*/  MUFU.EX2 R201, R22 ;  /* 0x0000001600c97308 */ /* 0x000fe20000000800 */
[----:B------:R-:W-:Y:S02]  /*4fa0*/  FFMA.FTZ R23, R190, UR4, R23 ;  /* 0x00000004be177c23 */ /* 0x000fe40008010017 */
[----:B------:R-:W-:Y:S01]  /*4fb0*/  @!P1 FSEL R21, R21, -INF , !P2 ;  /* 0xff80000015159808 */ /* 0x000fe20005000000 */
[----:B---3--:R-:W-:Y:S01]  /*4fc0*/  IMAD.WIDE.U32 R18, R170, -0x326172a9, RZ ;  /* 0xcd9e8d57aa127825 */ /* 0x008fe200078e00ff */
[C---:B------:R-:W-:Y:S03]  /*4fd0*/  @!P1 ISETP.GE.AND P2, PT, R240.reuse, R166, PT ;  /* 0x000000a6f000920c */ /* 0x040fe60003f46270 */
[----:B------:R-:W-:Y:S01]  /*4fe0*/  FFMA.FTZ R21, R21, c[0x0][0x23c], -R100 ;  /* 0x00008f0015157a23 */ /* 0x000fe20000010864 */
[----:B------:R-:W-:Y:S01]  /*4ff0*/  @!P1 FSEL R23, R23, -INF , !P2 ;  /* 0xff80000017179808 */ /* 0x000fe20005000000 */
[----:B------:R-:W-:Y:S01]  /*5000*/  MUFU.EX2 R193, R20 ;  /* 0x0000001400c17308 */ /* 0x000fe20000000800 */
[-C--:B------:R-:W-:Y:S01]  /*5010*/  @!P1 ISETP.GE.AND P2, PT, R240, R164.reuse, PT ;  /* 0x000000a4f000920c */ /* 0x080fe20003f46270 */
[----:B------:R-:W-:Y:S02]  /*5020*/  FFMA.FTZ R24, R191, UR4, R24 ;  /* 0x00000004bf187c23 */ /* 0x000fe40008010018 */
[----:B------:R-:W-:Y:S02]  /*5030*/  FFMA.FTZ R23, R23, c[0x0][0x23c], -R10 ;  /* 0x00008f0017177a23 */ /* 0x000fe4000001080a */
[----:B------:R-:W-:Y:S01]  /*5040*/  FFMA.FTZ R25, R190, UR4, R25 ;  /* 0x00000004be197c23 */ /* 0x000fe20008010019 */
[----:B------:R-:W-:Y:S01]  /*5050*/  @!P1 FSEL R24, R24, -INF , !P5 ;  /* 0xff80000018189808 */ /* 0x000fe20006800000 */
[----:B------:R-:W-:Y:S01]  /*5060*/  FFMA.FTZ R26, R191, UR4, R26 ;  /* 0x00000004bf1a7c23 */ /* 0x000fe2000801001a */
[-C--:B------:R-:W-:Y:S01]  /*5070*/  @!P1 ISETP.GE.AND P5, PT, R241, R165.reuse, PT ;  /* 0x000000a5f100920c */ /* 0x080fe20003fa6270 */
[----:B------:R3:W-:Y:S01]  /*5080*/  MUFU.EX2 R197, R23 ;  /* 0x0000001700c57308 */ /* 0x0007e20000000800 */
[----:B------:R-:W-:Y:S01]  /*5090*/  @!P1 FSEL R25, R25, -INF , !P2 ;  /* 0xff80000019199808 */ /* 0x000fe20005000000 */
[----:B------:R-:W-:Y:S01]  /*50a0*/  FFMA.FTZ R27, R190, UR4, R27 ;  /* 0x00000004be1b7c23 */ /* 0x000fe2000801001b */
[-C--:B------:R-:W-:Y:S01]  /*50b0*/  @!P1 ISETP.GE.AND P2, PT, R240, R165.reuse, PT ;  /* 0x000000a5f000920c */ /* 0x080fe20003f46270 */
[C---:B------:R-:W-:Y:S01]  /*50c0*/  FFMA.FTZ R28, R189.reuse, UR4, R28 ;  /* 0x00000004bd1c7c23 */ /* 0x040fe2000801001c */
[----:B------:R-:W-:Y:S01]  /*50d0*/  @!P1 FSEL R26, R26, -INF , !P5 ;  /* 0xff8000001a1a9808 */ /* 0x000fe20006800000 */
[----:B------:R-:W-:Y:S01]  /*50e0*/  FFMA.FTZ R32, R189, UR4, R32 ;  /* 0x00000004bd207c23 */ /* 0x000fe20008010020 */
[-C--:B------:R-:W-:Y:S02]  /*50f0*/  @!P1 ISETP.GE.AND P5, PT, R239, R164.reuse, PT ;  /* 0x000000a4ef00920c */ /* 0x080fe40003fa6270 */
[----:B------:R-:W-:Y:S01]  /*5100*/  @!P1 FSEL R27, R27, -INF , !P2 ;  /* 0xff8000001b1b9808 */ /* 0x000fe20005000000 */
[----:B------:R1:W-:Y:S01]  /*5110*/  MUFU.EX2 R195, R21 ;  /* 0x0000001500c37308 */ /* 0x0003e20000000800 */
[----:B------:R-:W-:Y:S02]  /*5120*/  @!P1 ISETP.GE.AND P2, PT, R238, R164, PT ;  /* 0x000000a4ee00920c */ /* 0x000fe40003f46270 */
[----:B------:R-:W-:Y:S02]  /*5130*/  @!P1 FSEL R28, R28, -INF , !P5 ;  /* 0xff8000001c1c9808 */ /* 0x000fe40006800000 */
[C---:B------:R-:W-:Y:S02]  /*5140*/  @!P1 ISETP.GE.AND P5, PT, R239.reuse, R165, PT ;  /* 0x000000a5ef00920c */ /* 0x040fe40003fa6270 */
[----:B------:R-:W-:Y:S02]  /*5150*/  @!P1 FSEL R32, R32, -INF , !P6 ;  /* 0xff80000020209808 */ /* 0x000fe40007000000 */
[-C--:B------:R-:W-:Y:S02]  /*5160*/  @!P1 ISETP.GE.AND P6, PT, R239, R166.reuse, PT ;  /* 0x000000a6ef00920c */ /* 0x080fe40003fc6270 */
[----:B------:R-:W-:Y:S01]  /*5170*/  @!P1 FSEL R30, R30, -INF , !P5 ;  /* 0xff8000001e1e9808 */ /* 0x000fe20006800000 */
[----:B------:R-:W-:Y:S01]  /*5180*/  FFMA.FTZ R32, R32, c[0x0][0x23c], -R100 ;  /* 0x00008f0020207a23 */ /* 0x000fe20000010864 */
[-C--:B------:R-:W-:Y:S01]  /*5190*/  @!P1 ISETP.GE.AND P5, PT, R246, R163.reuse, PT ;  /* 0x000000a3f600920c */ /* 0x080fe20003fa6270 */
[----:B---3--:R-:W-:Y:S01]  /*51a0*/  IMAD.WIDE.U32 R22, R175, -0x326172a9, RZ ;  /* 0xcd9e8d57af167825 */ /* 0x008fe200078e00ff */
[----:B------:R-:W-:Y:S02]  /*51b0*/  @!P1 FSEL R34, R34, -INF , !P6 ;  /* 0xff80000022229808 */ /* 0x000fe40007000000 */
[----:B------:R-:W-:Y:S02]  /*51c0*/  @!P1 ISETP.GE.AND P6, PT, R248, R163, PT ;  /* 0x000000a3f800920c */ /* 0x000fe40003fc6270 */
[----:B------:R-:W-:Y:S01]  /*51d0*/  LOP3.LUT R20, R109, UR19, R172, 0x96, !PT ;  /* 0x000000136d147c12 */ /* 0x000fe2000f8e96ac */
[----:B------:R-:W-:Y:S04]  /*51e0*/  FFMA.FTZ R34, R34, c[0x0][0x23c], -R10 ;  /* 0x00008f0022227a23 */ /* 0x000fe8000001080a */
[----:B-1----:R-:W-:Y:S04]  /*51f0*/  IMAD.WIDE.U32 R20, R20, -0x2daee0ad, RZ ;  /* 0xd2511f5314147825 */ /* 0x002fe800078e00ff */
[C---:B--2---:R-:W-:Y:S02]  /*5200*/  FMUL.FTZ R4, R187.reuse, 1.4426950216293334961 ;  /* 0x3fb8aa3bbb047820 */ /* 0x044fe40000410000 */
[C---:B----4-:R-:W-:Y:S02]  /*5210*/  FFMA.FTZ R36, R186.reuse, UR4, R36 ;  /* 0x00000004ba247c23 */ /* 0x050fe40008010024 */
[C---:B------:R-:W-:Y:S02]  /*5220*/  FFMA.FTZ R40, R186.reuse, UR4, R40 ;  /* 0x00000004ba287c23 */ /* 0x040fe40008010028 */
[----:B------:R-:W-:Y:S01]  /*5230*/  FFMA.FTZ R42, R186, UR4, R42 ;  /* 0x00000004ba2a7c23 */ /* 0x000fe2000801002a */
[----:B------:R-:W-:Y:S01]  /*5240*/  @!P1 FSEL R36, R36, -INF , !P4 ;  /* 0xff80000024249808 */ /* 0x000fe20006000000 */
[----:B------:R-:W-:Y:S01]  /*5250*/  FFMA.FTZ R38, R186, UR4, R38 ;  /* 0x00000004ba267c23 */ /* 0x000fe20008010026 */
[----:B------:R-:W-:Y:S01]  /*5260*/  @!P1 ISETP.GE.AND P4, PT, R236, R166, PT ;  /* 0x000000a6ec00920c */ /* 0x000fe20003f86270 */
[----:B------:R-:W2:Y:S01]  /*5270*/  LDL R186, [R1+0x30] ;  /* 0x0000300001ba7983 */ /* 0x000ea20000100800 */
[----:B------:R-:W-:Y:S01]  /*5280*/  FFMA.FTZ R31, R188, UR4, R31 ;  /* 0x00000004bc1f7c23 */ /* 0x000fe2000801001f */
[C---:B------:R-:W-:Y:S01]  /*5290*/  FSETP.NEU.FTZ.AND P0, PT, R8.reuse, -INF , PT ;  /* 0xff8000000800780b */ /* 0x040fe20003f1d000 */
[----:B------:R-:W-:Y:S02]  /*52a0*/  FMUL.FTZ R8, R8, 1.4426950216293334961 ;  /* 0x3fb8aa3b08087820 */ /* 0x000fe40000410000 */
[----:B------:R-:W-:Y:S02]  /*52b0*/  FFMA.FTZ R36, R36, c[0x0][0x23c], -R100 ;  /* 0x00008f0024247a23 */ /* 0x000fe40000010864 */
[----:B------:R-:W-:Y:S01]  /*52c0*/  FFMA.FTZ R33, R188, UR4, R33 ;  /* 0x00000004bc217c23 */ /* 0x000fe20008010021 */
[----:B------:R-:W-:Y:S01]  /*52d0*/  FSEL R8, R8, RZ, P0 ;  /* 0x000000ff08087208 */ /* 0x000fe20000000000 */
[----:B------:R-:W-:Y:S01]  /*52e0*/  FFMA.FTZ R29, R188, UR4, R29 ;  /* 0x00000004bc1d7c23 */ /* 0x000fe2000801001d */
[----:B------:R-:W-:Y:S01]  /*52f0*/  FSETP.NEU.FTZ.AND P0, PT, R187, -INF , PT ;  /* 0xff800000bb00780b */ /* 0x000fe20003f1d000 */
[----:B------:R-:W-:Y:S01]  /*5300*/  FFMA.FTZ R37, R185, UR4, R37 ;  /* 0x00000004b9257c23 */ /* 0x000fe20008010025 */
[----:B------:R-:W3:Y:S01]  /*5310*/  LDL R187, [R1+0x28] ;  /* 0x0000280001bb7983 */ /* 0x000ee20000100800 */
[--C-:B------:R-:W-:Y:S01]  /*5320*/  FFMA.FTZ R0, R0, c[0x0][0x23c], -R8.reuse ;  /* 0x00008f0000007a23 */ /* 0x100fe20000010808 */
[----:B------:R-:W-:Y:S01]  /*5330*/  @!P1 FSEL R29, R29, -INF , !P2 ;  /* 0xff8000001d1d9808 */ /* 0x000fe20005000000 */
[----:B------:R-:W-:Y:S01]  /*5340*/  FFMA.FTZ R39, R185, UR4, R39 ;  /* 0x00000004b9277c23 */ /* 0x000fe20008010027 */
[-C--:B------:R-:W-:Y:S01]  /*5350*/  @!P1 ISETP.GE.AND P2, PT, R238, R165.reuse, PT ;  /* 0x000000a5ee00920c */ /* 0x080fe20003f46270 */
[----:B------:R1:W4:Y:S01]  /*5360*/  MUFU.EX2 R216, R0 ;  /* 0x0000000000d87308 */ /* 0x0003220000000800 */
[----:B------:R-:W-:Y:S01]  /*5370*/  @!P1 FSEL R37, R37, -INF , !P3 ;  /* 0xff80000025259808 */ /* 0x000fe20005800000 */
[----:B------:R-:W-:Y:S01]  /*5380*/  FFMA.FTZ R41, R185, UR4, R41 ;  /* 0x00000004b9297c23 */ /* 0x000fe20008010029 */
[-C--:B------:R-:W-:Y:S01]  /*5390*/  @!P1 ISETP.GE.AND P3, PT, R237, R164.reuse, PT ;  /* 0x000000a4ed00920c */ /* 0x080fe20003f66270 */
[----:B------:R-:W-:Y:S01]  /*53a0*/  FFMA.FTZ R43, R185, UR4, R43 ;  /* 0x00000004b92b7c23 */ /* 0x000fe2000801002b */
[----:B------:R-:W-:Y:S01]  /*53b0*/  @!P1 FSEL R39, R39, -INF , !P4 ;  /* 0xff80000027279808 */ /* 0x000fe20006000000 */
[----:B------:R-:W4:Y:S01]  /*53c0*/  LDL R185, [R1+0x2c] ;  /* 0x00002c0001b97983 */ /* 0x000f220000100800 */
[-C--:B------:R-:W-:Y:S01]  /*53d0*/  @!P1 ISETP.GE.AND P4, PT, R236, R164.reuse, PT ;  /* 0x000000a4ec00920c */ /* 0x080fe20003f86270 */
[--C-:B------:R-:W-:Y:S01]  /*53e0*/  FFMA.FTZ R12, R12, c[0x0][0x23c], -R8.reuse ;  /* 0x00008f000c0c7a23 */ /* 0x100fe20000010808 */
[----:B------:R-:W-:Y:S01]  /*53f0*/  @!P1 FSEL R40, R40, -INF , !P3 ;  /* 0xff80000028289808 */ /* 0x000fe20005800000 */
[--C-:B------:R-:W-:Y:S01]  /*5400*/  FFMA.FTZ R9, R9, c[0x0][0x23c], -R8.reuse ;  /* 0x00008f0009097a23 */ /* 0x100fe20000010808 */
[-C--:B------:R-:W-:Y:S01]  /*5410*/  @!P1 ISETP.GE.AND P3, PT, R237, R165.reuse, PT ;  /* 0x000000a5ed00920c */ /* 0x080fe20003f66270 */
[--C-:B------:R-:W-:Y:S01]  /*5420*/  FFMA.FTZ R24, R24, c[0x0][0x23c], -R8.reuse ;  /* 0x00008f0018187a23 */ /* 0x100fe20000010808 */
[----:B------:R-:W-:Y:S01]  /*5430*/  @!P1 FSEL R41, R41, -INF , !P4 ;  /* 0xff80000029299808 */ /* 0x000fe20006000000 */
[--C-:B------:R-:W-:Y:S01]  /*5440*/  FFMA.FTZ R25, R25, c[0x0][0x23c], -R8.reuse ;  /* 0x00008f0019197a23 */ /* 0x100fe20000010808 */
[-C--:B------:R-:W-:Y:S01]  /*5450*/  @!P1 ISETP.GE.AND P4, PT, R236, R165.reuse, PT ;  /* 0x000000a5ec00920c */ /* 0x080fe20003f86270 */
[--C-:B------:R-:W-:Y:S01]  /*5460*/  FFMA.FTZ R28, R28, c[0x0][0x23c], -R8.reuse ;  /* 0x00008f001c1c7a23 */ /* 0x100fe20000010808 */
[----:B------:R-:W-:Y:S01]  /*5470*/  @!P1 FSEL R42, R42, -INF , !P3 ;  /* 0xff8000002a2a9808 */ /* 0x000fe20005800000 */
[----:B------:R-:W-:Y:S01]  /*5480*/  FFMA.FTZ R29, R29, c[0x0][0x23c], -R8 ;  /* 0x00008f001d1d7a23 */ /* 0x000fe20000010808 */
[-C--:B------:R-:W-:Y:S01]  /*5490*/  @!P1 ISETP.GE.AND P3, PT, R246, R164.reuse, PT ;  /* 0x000000a4f600920c */ /* 0x080fe20003f66270 */
[----:B------:R-:W-:Y:S01]  /*54a0*/  FFMA.FTZ R37, R37, c[0x0][0x23c], -R100 ;  /* 0x00008f0025257a23 */ /* 0x000fe20000010864 */
[----:B------:R-:W-:Y:S01]  /*54b0*/  @!P1 FSEL R43, R43, -INF , !P4 ;  /* 0xff8000002b2b9808 */ /* 0x000fe20006000000 */
[--C-:B------:R-:W-:Y:S01]  /*54c0*/  FFMA.FTZ R40, R40, c[0x0][0x23c], -R8.reuse ;  /* 0x00008f0028287a23 */ /* 0x100fe20000010808 */
[-C--:B------:R-:W-:Y:S01]  /*54d0*/  @!P1 ISETP.GE.AND P4, PT, R245, R164.reuse, PT ;  /* 0x000000a4f500920c */ /* 0x080fe20003f86270 */
[----:B------:R-:W-:Y:S01]  /*54e0*/  FFMA.FTZ R41, R41, c[0x0][0x23c], -R8 ;  /* 0x00008f0029297a23 */ /* 0x000fe20000010808 */
[----:B-1----:R-:W-:Y:S01]  /*54f0*/  FSEL R0, R4, RZ, P0 ;  /* 0x000000ff04007208 */ /* 0x002fe20000000000 */
[----:B------:R-:W-:Y:S01]  /*5500*/  FFMA.FTZ R39, R39, c[0x0][0x23c], -R10 ;  /* 0x00008f0027277a23 */ /* 0x000fe2000001080a */
[----:B------:R-:W-:Y:S01]  /*5510*/  @!P1 ISETP.GE.AND P0, PT, R244, R165, PT ;  /* 0x000000a5f400920c */ /* 0x000fe20003f06270 */
[----:B------:R-:W1:Y:S01]  /*5520*/  LDSM.16.M88.4 R4, [R150+0x6c00] ;  /* 0x006c00009604783b */ /* 0x000e620000000200 */
[----:B------:R-:W-:Y:S01]  /*5530*/  @!P1 FSEL R31, R31, -INF , !P2 ;  /* 0xff8000001f1f9808 */ /* 0x000fe20005000000 */
[--C-:B------:R-:W-:Y:S01]  /*5540*/  FFMA.FTZ R14, R14, c[0x0][0x23c], -R0.reuse ;  /* 0x00008f000e0e7a23 */ /* 0x100fe20000010800 */
[----:B------:R-:W-:Y:S01]  /*5550*/  @!P1 FSEL R11, R11, -INF , !P0 ;  /* 0xff8000000b0b9808 */ /* 0x000fe20004000000 */
[--C-:B------:R-:W-:Y:S01]  /*5560*/  FFMA.FTZ R26, R26, c[0x0][0x23c], -R0.reuse ;  /* 0x00008f001a1a7a23 */ /* 0x100fe20000010800 */
[----:B------:R-:W-:Y:S01]  /*5570*/  @!P1 ISETP.GE.AND P0, PT, R242, R164, PT ;  /* 0x000000a4f200920c */ /* 0x000fe20003f06270 */
[--C-:B------:R-:W-:Y:S01]  /*5580*/  FFMA.FTZ R27, R27, c[0x0][0x23c], -R0.reuse ;  /* 0x00008f001b1b7a23 */ /* 0x100fe20000010800 */
[----:B------:R-:W-:Y:S01]  /*5590*/  @!P1 ISETP.GE.AND P2, PT, R245, R163, PT ;  /* 0x000000a3f500920c */ /* 0x000fe20003f46270 */
[--C-:B------:R-:W-:Y:S01]  /*55a0*/  FFMA.FTZ R11, R11, c[0x0][0x23c], -R0.reuse ;  /* 0x00008f000b0b7a23 */ /* 0x100fe20000010800 */
[----:B------:R-:W-:Y:S01]  /*55b0*/  @!P1 FSEL R13, R13, -INF , !P0 ;  /* 0xff8000000d0d9808 */ /* 0x000fe20004000000 */
[--C-:B------:R-:W-:Y:S01]  /*55c0*/  FFMA.FTZ R30, R30, c[0x0][0x23c], -R0.reuse ;  /* 0x00008f001e1e7a23 */ /* 0x100fe20000010800 */
[----:B------:R-:W-:Y:S01]  /*55d0*/  @!P1 ISETP.GE.AND P0, PT, R242, R165, PT ;  /* 0x000000a5f200920c */ /* 0x000fe20003f06270 */
[----:B------:R-:W-:Y:S01]  /*55e0*/  FFMA.FTZ R31, R31, c[0x0][0x23c], -R0 ;  /* 0x00008f001f1f7a23 */ /* 0x000fe20000010800 */
[----:B------:R-:W-:Y:S01]  /*55f0*/  MUFU.EX2 R194, R29 ;  /* 0x0000001d00c27308 */ /* 0x000fe20000000800 */
[----:B------:R-:W-:Y:S01]  /*5600*/  FFMA.FTZ R13, R13, c[0x0][0x23c], -R8 ;  /* 0x00008f000d0d7a23 */ /* 0x000fe20000010808 */
[----:B------:R-:W-:Y:S01]  /*5610*/  @!P1 FSEL R15, R15, -INF , !P0 ;  /* 0xff8000000f0f9808 */ /* 0x000fe20004000000 */
[----:B------:R-:W-:Y:S01]  /*5620*/  FFMA.FTZ R101, R101, c[0x0][0x23c], -R0 ;  /* 0x00008f0065657a23 */ /* 0x000fe20000010800 */
[----:B------:R-:W-:Y:S01]  /*5630*/  @!P1 ISETP.GE.AND P0, PT, R238, R163, PT ;  /* 0x000000a3ee00920c */ /* 0x000fe20003f06270 */
[----:B------:R-:W-:Y:S02]  /*5640*/  FFMA.FTZ R35, R188, UR4, R35 ;  /* 0x00000004bc237c23 */ /* 0x000fe40008010023 */
[----:B------:R-:W-:Y:S01]  /*5650*/  FFMA.FTZ R44, R103, UR4, R44 ;  /* 0x00000004672c7c23 */ /* 0x000fe2000801002c */
[----:B------:R-:W-:Y:S01]  /*5660*/  @!P1 FSEL R33, R33, -INF , !P0 ;  /* 0xff80000021219808 */ /* 0x000fe20004000000 */
[----:B------:R-:W-:Y:S01]  /*5670*/  FFMA.FTZ R45, R102, UR4, R45 ;  /* 0x00000004662d7c23 */ /* 0x000fe2000801002d */
[-C--:B------:R-:W-:Y:S01]  /*5680*/  @!P1 ISETP.GE.AND P0, PT, R238, R166.reuse, PT ;  /* 0x000000a6ee00920c */ /* 0x080fe20003f06270 */
[----:B------:R-:W-:Y:S01]  /*5690*/  FFMA.FTZ R46, R103, UR4, R46 ;  /* 0x00000004672e7c23 */ /* 0x000fe2000801002e */
[----:B------:R-:W-:Y:S01]  /*56a0*/  @!P1 FSEL R44, R44, -INF , !P3 ;  /* 0xff8000002c2c9808 */ /* 0x000fe20005800000 */
[----:B------:R-:W-:Y:S01]  /*56b0*/  FFMA.FTZ R47, R102, UR4, R47 ;  /* 0x00000004662f7c23 */ /* 0x000fe2000801002f */
[-C--:B------:R-:W-:Y:S01]  /*56c0*/  @!P1 ISETP.GE.AND P3, PT, R246, R165.reuse, PT ;  /* 0x000000a5f600920c */ /* 0x080fe20003f66270 */
[----:B------:R-:W-:Y:S01]  /*56d0*/  MUFU.EX2 R219, R101 ;  /* 0x0000006500db7308 */ /* 0x000fe20000000800 */
[----:B------:R-:W-:Y:S01]  /*56e0*/  @!P1 FSEL R35, R35, -INF , !P0 ;  /* 0xff80000023239808 */ /* 0x000fe20004000000 */
[----:B------:R-:W-:Y:S01]  /*56f0*/  FFMA.FTZ R15, R15, c[0x0][0x23c], -R0 ;  /* 0x00008f000f0f7a23 */ /* 0x000fe20000010800 */
[-C--:B------:R-:W-:Y:S01]  /*5700*/  @!P1 ISETP.GE.AND P0, PT, R237, R166.reuse, PT ;  /* 0x000000a6ed00920c */ /* 0x080fe20003f06270 */
[----:B------:R-:W-:Y:S01]  /*5710*/  FFMA.FTZ R33, R33, c[0x0][0x23c], -R100 ;  /* 0x00008f0021217a23 */ /* 0x000fe20000010864 */
[----:B------:R-:W-:Y:S01]  /*5720*/  @!P1 FSEL R45, R45, -INF , !P4 ;  /* 0xff8000002d2d9808 */ /* 0x000fe20006000000 */
[----:B------:R-:W-:Y:S01]  /*5730*/  FFMA.FTZ R35, R35, c[0x0][0x23c], -R10 ;  /* 0x00008f0023237a23 */ /* 0x000fe2000001080a */
[----:B------:R-:W-:Y:S01]  /*5740*/  @!P1 ISETP.GE.AND P4, PT, R245, R165, PT ;  /* 0x000000a5f500920c */ /* 0x000fe20003f86270 */
[--C-:B------:R-:W-:Y:S01]  /*5750*/  FFMA.FTZ R42, R42, c[0x0][0x23c], -R0.reuse ;  /* 0x00008f002a2a7a23 */ /* 0x100fe20000010800 */
[----:B------:R-:W-:Y:S01]  /*5760*/  @!P1 FSEL R38, R38, -INF , !P0 ;  /* 0xff80000026269808 */ /* 0x000fe20004000000 */
[----:B------:R-:W-:Y:S01]  /*5770*/  FFMA.FTZ R43, R43, c[0x0][0x23c], -R0 ;  /* 0x00008f002b2b7a23 */ /* 0x000fe20000010800 */
[-C--:B------:R-:W-:Y:S01]  /*5780*/  @!P1 ISETP.GE.AND P0, PT, R247, R163.reuse, PT ;  /* 0x000000a3f700920c */ /* 0x080fe20003f06270 */
[-C--:B-1----:R-:W-:Y:S01]  /*5790*/  HMMA.16816.F32.BF16 R52, R104, R4.reuse, R52 ;  /* 0x000000046834723c */ /* 0x082fe20000041834 */
[----:B------:R-:W-:Y:S01]  /*57a0*/  @!P1 FSEL R46, R46, -INF , !P3 ;  /* 0xff8000002e2e9808 */ /* 0x000fe20005800000 */
[----:B------:R-:W-:Y:S01]  /*57b0*/  FFMA.FTZ R38, R38, c[0x0][0x23c], -R10 ;  /* 0x00008f0026267a23 */ /* 0x000fe2000001080a */
[-C--:B------:R-:W-:Y:S01]  /*57c0*/  @!P1 ISETP.GE.AND P3, PT, R250, R163.reuse, PT ;  /* 0x000000a3fa00920c */ /* 0x080fe20003f66270 */
[----:B------:R-:W-:Y:S01]  /*57d0*/  FFMA.FTZ R44, R44, c[0x0][0x23c], -R8 ;  /* 0x00008f002c2c7a23 */ /* 0x000fe20000010808 */
[----:B------:R-:W-:Y:S01]  /*57e0*/  @!P1 FSEL R47, R47, -INF , !P4 ;  /* 0xff8000002f2f9808 */ /* 0x000fe20006000000 */
[----:B------:R-:W-:Y:S01]  /*57f0*/  FFMA.FTZ R46, R46, c[0x0][0x23c], -R0 ;  /* 0x00008f002e2e7a23 */ /* 0x000fe20000010800 */
[----:B------:R-:W-:Y:S01]  /*5800*/  @!P1 ISETP.GE.AND P4, PT, R249, R163, PT ;  /* 0x000000a3f900920c */ /* 0x000fe20003f86270 */
[----:B------:R-:W-:Y:S01]  /*5810*/  MUFU.EX2 R217, R14 ;  /* 0x0000000e00d97308 */ /* 0x000fe20000000800 */
[----:B------:R-:W4:Y:S01]  /*5820*/  LDL R163, [R1+0x34] ;  /* 0x0000340001a37983 */ /* 0x000f220000100800 */
[C---:B------:R-:W-:Y:S02]  /*5830*/  HMMA.16816.F32.BF16 R56, R112.reuse, R4, R56 ;  /* 0x000000047038723c */ /* 0x040fe40000041838 */
[C---:B------:R-:W-:Y:S02]  /*5840*/  FFMA.FTZ R48, R103.reuse, UR4, R48 ;  /* 0x0000000467307c23 */ /* 0x040fe40008010030 */
[----:B------:R-:W-:Y:S02]  /*5850*/  FFMA.FTZ R49, R102, UR4, R49 ;  /* 0x0000000466317c23 */ /* 0x000fe40008010031 */
[----:B------:R-:W-:Y:S01]  /*5860*/  FFMA.FTZ R50, R103, UR4, R50 ;  /* 0x0000000467327c23 */ /* 0x000fe20008010032 */
[----:B------:R-:W-:Y:S01]  /*5870*/  @!P1 FSEL R48, R48, -INF , !P5 ;  /* 0xff80000030309808 */ /* 0x000fe20006800000 */
[----:B------:R1:W-:Y:S01]  /*5880*/  MUFU.EX2 R218, R15 ;  /* 0x0000000f00da7308 */ /* 0x0003e20000000800 */
[-C--:B------:R-:W-:Y:S01]  /*5890*/  @!P1 ISETP.GE.AND P5, PT, R246, R166.reuse, PT ;  /* 0x000000a6f600920c */ /* 0x080fe20003fa6270 */
[-C--:B------:R-:W-:Y:S02]  /*58a0*/  HMMA.16816.F32.BF16 R60, R112, R6.reuse, R60 ;  /* 0x00000006703c723c */ /* 0x080fe4000004183c */
[----:B------:R-:W-:Y:S01]  /*58b0*/  @!P1 FSEL R49, R49, -INF , !P2 ;  /* 0xff80000031319808 */ /* 0x000fe20005000000 */
[----:B------:R-:W-:Y:S01]  /*58c0*/  FFMA.FTZ R51, R102, UR4, R51 ;  /* 0x0000000466337c23 */ /* 0x000fe20008010033 */
[-C--:B------:R-:W-:Y:S01]  /*58d0*/  @!P1 ISETP.GE.AND P2, PT, R245, R166.reuse, PT ;  /* 0x000000a6f500920c */ /* 0x080fe20003f46270 */
[----:B------:R-:W-:Y:S01]  /*58e0*/  IMAD.WIDE.U32 R102, R184, -0x2daee0ad, RZ ;  /* 0xd2511f53b8667825 */ /* 0x000fe200078e00ff */
[----:B------:R-:W-:Y:S02]  /*58f0*/  @!P1 FSEL R50, R50, -INF , !P5 ;  /* 0xff80000032329808 */ /* 0x000fe40006800000 */
[----:B------:R-:W-:Y:S01]  /*5900*/  LOP3.LUT R112, R23, UR17, R18, 0x96, !PT ;  /* 0x0000001117707c12 */ /* 0x000fe2000f8e9612 */
[----:B------:R1:W-:Y:S01]  /*5910*/  MUFU.EX2 R212, R12 ;  /* 0x0000000c00d47308 */ /* 0x0003e20000000800 */
[-C--:B------:R-:W-:Y:S01]  /*5920*/  @!P1 ISETP.GE.AND P5, PT, R248, R166.reuse, PT ;  /* 0x000000a6f800920c */ /* 0x080fe20003fa6270 */
[----:B------:R-:W-:Y:S01]  /*5930*/  HMMA.16816.F32.BF16 R64, R104, R6, R64 ;  /* 0x000000066840723c */ /* 0x000fe20000041840 */
[----:B------:R-:W-:Y:S01]  /*5940*/  @!P1 FSEL R51, R51, -INF , !P2 ;  /* 0xff80000033339808 */ /* 0x000fe20005000000 */
[----:B------:R-:W-:Y:S01]  /*5950*/  IMAD.WIDE.U32 R4, R169, -0x326172a9, RZ ;  /* 0xcd9e8d57a9047825 */ /* 0x000fe200078e00ff */
[----:B------:R-:W-:Y:S03]  /*5960*/  @!P1 ISETP.GE.AND P2, PT, R247, R166, PT ;  /* 0x000000a6f700920c */ /* 0x000fe60003f46270 */
[----:B------:R-:W-:Y:S01]  /*5970*/  IMAD.WIDE.U32 R112, R112, -0x2daee0ad, RZ ;  /* 0xd2511f5370707825 */ /* 0x000fe200078e00ff */
[--C-:B------:R-:W-:Y:S01]  /*5980*/  LOP3.LUT R16, R5, UR19, R174.reuse, 0x96, !PT ;  /* 0x0000001305107c12 */ /* 0x100fe2000f8e96ae */
[----:B------:R1:W1:Y:S01]  /*5990*/  MUFU.EX2 R215, R9 ;  /* 0x0000000900d77308 */ /* 0x0002620000000800 */
[----:B------:R-:W-:Y:S03]  /*59a0*/  LOP3.LUT R174, R19, UR19, R174, 0x96, !PT ;  /* 0x0000001313ae7c12 */ /* 0x000fe6000f8e96ae */
[----:B-1----:R-:W-:Y:S04]  /*59b0*/  IMAD.WIDE.U32 R14, R167, -0x326172a9, RZ ;  /* 0xcd9e8d57a70e7825 */ /* 0x002fe800078e00ff */
[----:B------:R-:W-:Y:S02]  /*59c0*/  FFMA.FTZ R47, R47, c[0x0][0x23c], -R0 ;  /* 0x00008f002f2f7a23 */ /* 0x000fe40000010800 */
[----:B------:R1:W1:Y:S01]  /*59d0*/  MUFU.EX2 R220, R11 ;  /* 0x0000000b00dc7308 */ /* 0x0002620000000800 */
[----:B------:R-:W-:Y:S02]  /*59e0*/  FFMA.FTZ R48, R48, c[0x0][0x23c], -R100 ;  /* 0x00008f0030307a23 */ /* 0x000fe40000010864 */
[----:B------:R-:W-:Y:S01]  /*59f0*/  FFMA.FTZ R50, R50, c[0x0][0x23c], -R10 ;  /* 0x00008f0032327a23 */ /* 0x000fe2000001080a */
[----:B------:R-:W-:Y:S01]  /*5a00*/  LOP3.LUT R12, R15, UR19, R172, 0x96, !PT ;  /* 0x000000130f0c7c12 */ /* 0x000fe2000f8e96ac */
[----:B------:R-:W-:Y:S02]  /*5a10*/  FFMA.FTZ R49, R49, c[0x0][0x23c], -R100 ;  /* 0x00008f0031317a23 */ /* 0x000fe40000010864 */
[----:B------:R-:W-:Y:S02]  /*5a20*/  FFMA.FTZ R45, R45, c[0x0][0x23c], -R8 ;  /* 0x00008f002d2d7a23 */ /* 0x000fe40000010808 */
[----:B------:R-:W-:Y:S01]  /*5a30*/  FFMA.FTZ R51, R51, c[0x0][0x23c], -R10 ;  /* 0x00008f0033337a23 */ /* 0x000fe2000001080a */
[----:B------:R1:W1:Y:S01]  /*5a40*/  MUFU.EX2 R211, R13 ;  /* 0x0000000d00d37308 */ /* 0x0002620000000800 */
[----:B------:R-:W-:Y:S01]  /*5a50*/  IMAD.WIDE.U32 R16, R16, -0x2daee0ad, RZ ;  /* 0xd2511f5310107825 */ /* 0x000fe200078e00ff */
[----:B------:R-:W-:Y:S04]  /*5a60*/  LOP3.LUT R9, R111, UR18, R176, 0x96, !PT ;  /* 0x000000126f097c12 */ /* 0x000fe8000f8e96b0 */
[----:B------:R-:W-:Y:S01]  /*5a70*/  LOP3.LUT R17, R17, UR16, R180, 0x96, !PT ;  /* 0x0000001011117c12 */ /* 0x000fe2000f8e96b4 */
[----:B------:R-:W-:Y:S03]  /*5a80*/  IMAD.WIDE.U32 R18, R9, -0x326172a9, RZ ;  /* 0xcd9e8d5709127825 */ /* 0x000fe600078e00ff */
[----:B------:R-:W-:Y:S01]  /*5a90*/  MUFU.EX2 R204, R24 ;  /* 0x0000001800cc7308 */ /* 0x000fe20000000800 */
[----:B-1----:R-:W-:Y:S02]  /*5aa0*/  LOP3.LUT R11, R103, UR18, R178, 0x96, !PT ;  /* 0x00000012670b7c12 */ /* 0x002fe4000f8e96b2 */
[----:B------:R-:W-:Y:S07]  /*5ab0*/  LOP3.LUT R111, R19, UR17, R108, 0x96, !PT ;  /* 0x00000011136f7c12 */ /* 0x000fee000f8e966c */
[----:B------:R1:W-:Y:S01]  /*5ac0*/  MUFU.EX2 R203, R25 ;  /* 0x0000001900cb7308 */ /* 0x0003e20000000800 */
[----:B------:R-:W-:Y:S05]  /*5ad0*/  IMAD.WIDE.U32 R12, R12, -0x2daee0ad, RZ ;  /* 0xd2511f530c0c7825 */ /* 0x000fea00078e00ff */
[----:B------:R-:W-:Y:S04]  /*5ae0*/  LOP3.LUT R109, R13, UR16, R102, 0x96, !PT ;  /* 0x000000100d6d7c12 */ /* 0x000fe8000f8e9666 */
[----:B------:R1:W-:Y:S01]  /*5af0*/  MUFU.EX2 R208, R26 ;  /* 0x0000001a00d07308 */ /* 0x0003e20000000800 */
[----:B------:R-:W-:Y:S09]  /*5b00*/  IMAD.WIDE.U32 R108, R109, -0x326172a9, RZ ;  /* 0xcd9e8d576d6c7825 */ /* 0x000ff200078e00ff */
[----:B------:R1:W-:Y:S02]  /*5b10*/  MUFU.EX2 R207, R27 ;  /* 0x0000001b00cf7308 */ /* 0x0003e40000000800 */
[----:B-1----:R-:W-:Y:S05]  /*5b20*/  IMAD.WIDE.U32 R24, R171, -0x326172a9, RZ ;  /* 0xcd9e8d57ab187825 */ /* 0x002fea00078e00ff */
[----:B------:R-:W-:Y:S03]  /*5b30*/  LOP3.LUT R103, R25, UR17, R4, 0x96, !PT ;  /* 0x0000001119677c12 */ /* 0x000fe6000f8e9604 */
[----:B------:R1:W-:Y:S01]  /*5b40*/  MUFU.EX2 R196, R28 ;  /* 0x0000001c00c47308 */ /* 0x0003e20000000800 */
[----:B------:R-:W-:Y:S04]  /*5b50*/  IMAD.WIDE.U32 R4, R11, -0x326172a9, RZ ;  /* 0xcd9e8d570b047825 */ /* 0x000fe800078e00ff */
[----:B------:R-:W-:Y:S01]  /*5b60*/  IMAD.WIDE.U32 R102, R103, -0x2daee0ad, RZ ;  /* 0xd2511f5367667825 */ /* 0x000fe200078e00ff */
[----:B------:R-:W-:Y:S02]  /*5b70*/  LOP3.LUT R26, R5, UR17, R14, 0x96, !PT ;  /* 0x00000011051a7c12 */ /* 0x000fe4000f8e960e */
[----:B------:R-:W-:Y:S01]  /*5b80*/  LOP3.LUT R4, R109, UR15, R4, 0x96, !PT ;  /* 0x0000000f6d047c12 */ /* 0x000fe2000f8e9604 */
[----:B------:R-:W-:Y:S01]  /*5b90*/  IMAD.WIDE.U32 R14, R174, -0x2daee0ad, RZ ;  /* 0xd2511f53ae0e7825 */ /* 0x000fe200078e00ff */
[----:B------:R-:W-:Y:S01]  /*5ba0*/  LOP3.LUT R13, R103, UR14, R16, 0x96, !PT ;  /* 0x0000000e670d7c12 */ /* 0x000fe2000f8e9610 */
[----:B------:R1:W-:Y:S02]  /*5bb0*/  MUFU.EX2 R202, R30 ;  /* 0x0000001e00ca7308 */ /* 0x0003e40000000800 */
[----:B------:R-:W-:Y:S01]  /*5bc0*/  IMAD.WIDE.U32 R4, R4, -0x2daee0ad, RZ ;  /* 0xd2511f5304047825 */ /* 0x000fe200078e00ff */
[----:B------:R-:W-:Y:S03]  /*5bd0*/  LOP3.LUT R25, R15, UR16, R182, 0x96, !PT ;  /* 0x000000100f197c12 */ /* 0x000fe6000f8e96b6 */
[----:B------:R-:W-:Y:S01]  /*5be0*/  IMAD.WIDE.U32 R16, R17, -0x326172a9, RZ ;  /* 0xcd9e8d5711107825 */ /* 0x000fe200078e00ff */
[----:B------:R-:W-:Y:S03]  /*5bf0*/  SHF.R.U32.HI R23, RZ, 0x18, R4 ;  /* 0x00000018ff177819 */ /* 0x000fe60000011604 */
[----:B------:R1:W-:Y:S01]  /*5c00*/  MUFU.EX2 R199, R31 ;  /* 0x0000001f00c77308 */ /* 0x0003e20000000800 */
[----:B------:R-:W-:Y:S01]  /*5c10*/  LOP3.LUT R15, R17, UR15, R24, 0x96, !PT ;  /* 0x0000000f110f7c12 */ /* 0x000fe2000f8e9618 */
[----:B------:R-:W-:Y:S01]  /*5c20*/  IMAD.WIDE.U32 R26, R26, -0x2daee0ad, RZ ;  /* 0xd2511f531a1a7825 */ /* 0x000fe200078e00ff */
[----:B-1----:R-:W-:Y:S02]  /*5c30*/  LOP3.LUT R28, R21, UR16, R110, 0x96, !PT ;  /* 0x00000010151c7c12 */ /* 0x002fe4000f8e966e */
[----:B------:R-:W-:Y:S01]  /*5c40*/  LOP3.LUT R17, R113, UR14, R14, 0x96, !PT ;  /* 0x0000000e71117c12 */ /* 0x000fe2000f8e960e */
[----:B------:R-:W-:Y:S01]  /*5c50*/  IMAD.WIDE.U32 R24, R25, -0x326172a9, RZ ;  /* 0xcd9e8d5719187825 */ /* 0x000fe200078e00ff */
[----:B------:R-:W-:Y:S03]  /*5c60*/  LOP3.LUT R21, R27, UR14, R12, 0x96, !PT ;  /* 0x0000000e1b157c12 */ /* 0x000fe6000f8e960c */
[----:B------:R1:W-:Y:S01]  /*5c70*/  MUFU.EX2 R188, R32 ;  /* 0x0000002000bc7308 */ /* 0x0003e20000000800 */
[----:B------:R-:W-:Y:S01]  /*5c80*/  LOP3.LUT R103, R25, UR15, R22, 0x96, !PT ;  /* 0x0000000f19677c12 */ /* 0x000fe2000f8e9616 */
[----:B------:R-:W-:Y:S01]  /*5c90*/  IMAD.WIDE.U32 R12, R13, -0x326172a9, RZ ;  /* 0xcd9e8d570d0c7825 */ /* 0x000fe200078e00ff */
[C---:B------:R-:W-:Y:S02]  /*5ca0*/  LOP3.LUT R22, R4.reuse, 0xff, RZ, 0xc0, !PT ;  /* 0x000000ff04167812 */ /* 0x040fe400078ec0ff */
[----:B------:R-:W-:Y:S01]  /*5cb0*/  LOP3.LUT R30, R4, 0xffff, RZ, 0xc0, !PT ;  /* 0x0000ffff041e7812 */ /* 0x000fe200078ec0ff */
[----:B------:R-:W-:Y:S01]  /*5cc0*/  IMAD.WIDE.U32 R110, R111, -0x2daee0ad, RZ ;  /* 0xd2511f536f6e7825 */ /* 0x000fe200078e00ff */
[----:B------:R-:W-:Y:S02]  /*5cd0*/  LOP3.LUT R9, R13, UR13, R16, 0x96, !PT ;  /* 0x0000000d0d097c12 */ /* 0x000fe4000f8e9610 */
[----:B------:R-:W-:Y:S01]  /*5ce0*/  LOP3.LUT R16, R5, UR12, R26, 0x96, !PT ;  /* 0x0000000c05107c12 */ /* 0x000fe2000f8e961a */
[----:B------:R-:W-:Y:S01]  /*5cf0*/  IMAD.WIDE.U32 R6, R17, -0x326172a9, RZ ;  /* 0xcd9e8d5711067825 */ /* 0x000fe200078e00ff */
[----:B------:R-:W-:Y:S01]  /*5d00*/  LOP3.LUT R101, R111, UR14, R20, 0x96, !PT ;  /* 0x0000000e6f657c12 */ /* 0x000fe2000f8e9614 */
[----:B------:R-:W-:Y:S01]  /*5d10*/  MUFU.EX2 R179, R38 ;  /* 0x0000002600b37308 */ /* 0x000fe20000000800 */
[----:B------:R-:W-:Y:S01]  /*5d20*/  SHF.R.U32.HI R19, RZ, 0x18, R12 ;  /* 0x00000018ff137819 */ /* 0x000fe2000001160c */
[----:B------:R-:W-:Y:S01]  /*5d30*/  IMAD.WIDE.U32 R28, R28, -0x326172a9, RZ ;  /* 0xcd9e8d571c1c7825 */ /* 0x000fe200078e00ff */
[----:B------:R-:W-:Y:S02]  /*5d40*/  SHF.R.U32.HI R31, RZ, 0x10, R4 ;  /* 0x00000010ff1f7819 */ /* 0x000fe40000011604 */
[C---:B------:R-:W-:Y:S01]  /*5d50*/  LOP3.LUT R25, R12.reuse, 0xffff, RZ, 0xc0, !PT ;  /* 0x0000ffff0c197812 */ /* 0x040fe200078ec0ff */
[----:B------:R-:W-:Y:S01]  /*5d60*/  IMAD.WIDE.U32 R14, R15, -0x2daee0ad, RZ ;  /* 0xd2511f530f0e7825 */ /* 0x000fe200078e00ff */
[----:B------:R-:W-:Y:S02]  /*5d70*/  LOP3.LUT R109, R29, UR15, R18, 0x96, !PT ;  /* 0x0000000f1d6d7c12 */ /* 0x000fe4000f8e9612 */
[----:B------:R-:W-:Y:S01]  /*5d80*/  LOP3.LUT R18, R12, 0xff, RZ, 0xc0, !PT ;  /* 0x000000ff0c127812 */ /* 0x000fe200078ec0ff */
[----:B------:R-:W-:Y:S01]  /*5d90*/  IMAD.WIDE.U32 R4, R21, -0x326172a9, RZ ;  /* 0xcd9e8d5715047825 */ /* 0x000fe200078e00ff */
[----:B------:R-:W-:Y:S01]  /*5da0*/  LOP3.LUT R11, R15, UR12, R102, 0x96, !PT ;  /* 0x0000000c0f0b7c12 */ /* 0x000fe2000f8e9666 */
[----:B------:R-:W2:Y:S01]  /*5db0*/  MUFU.EX2 R184, R35 ;  /* 0x0000002300b87308 */ /* 0x000ea20000000800 */
[----:B------:R-:W-:Y:S02]  /*5dc0*/  SHF.R.U32.HI R27, RZ, 0x10, R12 ;  /* 0x00000010ff1b7819 */ /* 0x000fe4000001160c */
[----:B------:R-:W-:Y:S02]  /*5dd0*/  SHF.R.U32.HI R102, RZ, 0x10, R6 ;  /* 0x00000010ff667819 */ /* 0x000fe40000011606 */
[C---:B------:R-:W-:Y:S02]  /*5de0*/  LOP3.LUT R20, R14.reuse, 0xff, RZ, 0xc0, !PT ;  /* 0x000000ff0e147812 */ /* 0x040fe400078ec0ff */
[----:B------:R-:W-:Y:S02]  /*5df0*/  SHF.R.U32.HI R26, RZ, 0x18, R14 ;  /* 0x00000018ff1a7819 */ /* 0x000fe4000001160e */
[----:B------:R-:W-:Y:S01]  /*5e00*/  LOP3.LUT R29, R14, 0xffff, RZ, 0xc0, !PT ;  /* 0x0000ffff0e1d7812 */ /* 0x000fe200078ec0ff */
[----:B------:R-:W-:Y:S01]  /*5e10*/  MUFU.EX2 R181, R37 ;  /* 0x0000002500b57308 */ /* 0x000fe20000000800 */
[----:B------:R-:W-:Y:S02]  /*5e20*/  SHF.R.U32.HI R15, RZ, 0x10, R4 ;  /* 0x00000010ff0f7819 */ /* 0x000fe40000011604 */
[----:B-1----:R-:W-:Y:S02]  /*5e30*/  SHF.R.U32.HI R32, RZ, 0x10, R14 ;  /* 0x00000010ff207819 */ /* 0x002fe4000001160e */
[----:B------:R-:W-:Y:S02]  /*5e40*/  LOP3.LUT R13, R7, UR13, R24, 0x96, !PT ;  /* 0x0000000d070d7c12 */ /* 0x000fe4000f8e9618 */
[----:B------:R-:W-:Y:S02]  /*5e50*/  LOP3.LUT R21, R6, 0xff, RZ, 0xc0, !PT ;  /* 0x000000ff06157812 */ /* 0x000fe400078ec0ff */
[----:B------:R-:W-:Y:S01]  /*5e60*/  SHF.R.U32.HI R24, RZ, 0x18, R6 ;  /* 0x00000018ff187819 */ /* 0x000fe20000011606 */
[----:B------:R-:W1:Y:S01]  /*5e70*/  MUFU.EX2 R175, R48 ;  /* 0x0000003000af7308 */ /* 0x000e620000000800 */
[C---:B------:R-:W-:Y:S02]  /*5e80*/  LOP3.LUT R12, R4.reuse, 0xffff, RZ, 0xc0, !PT ;  /* 0x0000ffff040c7812 */ /* 0x040fe400078ec0ff */
[----:B------:R-:W-:Y:S02]  /*5e90*/  LOP3.LUT R17, R4, 0xff, RZ, 0xc0, !PT ;  /* 0x000000ff04117812 */ /* 0x000fe400078ec0ff */
[----:B------:R-:W-:Y:S02]  /*5ea0*/  SHF.R.U32.HI R14, RZ, 0x18, R4 ;  /* 0x00000018ff0e7819 */ /* 0x000fe40000011604 */
[----:B------:R-:W-:Y:S03]  /*5eb0*/  LOP3.LUT R4, R9, 0xff, RZ, 0xc0, !PT ;  /* 0x000000ff09047812 */ /* 0x000fe600078ec0ff */
[----:B------:R-:W-:Y:S10]  /*5ec0*/  MUFU.EX2 R182, R36 ;  /* 0x0000002400b67308 */ /* 0x000ff40000000800 */
[----:B------:R-:W-:Y:S10]  /*5ed0*/  MUFU.EX2 R192, R42 ;  /* 0x0000002a00c07308 */ /* 0x000ff40000000800 */
[----:B------:R-:W-:Y:S01]  /*5ee0*/  MUFU.EX2 R183, R41 ;  /* 0x0000002900b77308 */ /* 0x000fe20000000800 */
[C---:B--2---:R-:W-:Y:S02]  /*5ef0*/  FFMA.FTZ R64, R186.reuse, UR4, R64 ;  /* 0x00000004ba407c23 */ /* 0x044fe40008010040 */
[C---:B------:R-:W-:Y:S02]  /*5f00*/  FFMA.FTZ R60, R186.reuse, UR4, R60 ;  /* 0x00000004ba3c7c23 */ /* 0x040fe4000801003c */
[----:B------:R-:W-:Y:S01]  /*5f10*/  FFMA.FTZ R66, R186, UR4, R66 ;  /* 0x00000004ba427c23 */ /* 0x000fe20008010042 */
[----:B------:R-:W-:Y:S01]  /*5f20*/  @!P1 FSEL R64, R64, -INF , !P3 ;  /* 0xff80000040409808 */ /* 0x000fe20005800000 */
[----:B------:R-:W-:Y:S01]  /*5f30*/  FFMA.FTZ R62, R186, UR4, R62 ;  /* 0x00000004ba3e7c23 */ /* 0x000fe2000801003e */
[----:B------:R-:W-:Y:S02]  /*5f40*/  ISETP.LE.U32.AND P3, PT, R4, UR5, PT ;  /* 0x0000000504007c0c */ /* 0x000fe4000bf63070 */
[----:B------:R-:W-:Y:S01]  /*5f50*/  SHF.R.U32.HI R4, RZ, 0x18, R9 ;  /* 0x00000018ff047819 */ /* 0x000fe20000011609 */
[----:B------:R-:W-:Y:S01]  /*5f60*/  MUFU.EX2 R186, R40 ;  /* 0x0000002800ba7308 */ /* 0x000fe20000000800 */
[----:B------:R-:W-:Y:S02]  /*5f70*/  FFMA.FTZ R64, R64, c[0x0][0x23c], -R100 ;  /* 0x00008f0040407a23 */ /* 0x000fe40000010864 */
[C---:B---3--:R-:W-:Y:S02]  /*5f80*/  FFMA.FTZ R54, R187.reuse, UR4, R54 ;  /* 0x00000004bb367c23 */ /* 0x048fe40008010036 */
[C---:B------:R-:W-:Y:S02]  /*5f90*/  FFMA.FTZ R52, R187.reuse, UR4, R52 ;  /* 0x00000004bb347c23 */ /* 0x040fe40008010034 */
[C---:B------:R-:W-:Y:S01]  /*5fa0*/  FFMA.FTZ R56, R187.reuse, UR4, R56 ;  /* 0x00000004bb387c23 */ /* 0x040fe20008010038 */
[----:B------:R-:W-:Y:S01]  /*5fb0*/  @!P1 FSEL R54, R54, -INF , !P5 ;  /* 0xff80000036369808 */ /* 0x000fe20006800000 */
[----:B------:R-:W-:Y:S01]  /*5fc0*/  FFMA.FTZ R58, R187, UR4, R58 ;  /* 0x00000004bb3a7c23 */ /* 0x000fe2000801003a */
[----:B------:R-:W-:Y:S01]  /*5fd0*/  @!P1 ISETP.GE.AND P5, PT, R250, R164, PT ;  /* 0x000000a4fa00920c */ /* 0x000fe20003fa6270 */
[----:B------:R-:W-:Y:S01]  /*5fe0*/  @!P3 FADD.FTZ R214, -R214, -RZ ;  /* 0x800000ffd6d6b221 */ /* 0x000fe20000010100 */
[----:B------:R-:W-:Y:S01]  /*5ff0*/  @!P1 FSEL R52, R52, -INF , !P6 ;  /* 0xff80000034349808 */ /* 0x000fe20007000000 */
[C---:B----4-:R-:W-:Y:S01]  /*6000*/  FFMA.FTZ R53, R185.reuse, UR4, R53 ;  /* 0x00000004b9357c23 */ /* 0x050fe20008010035 */
[----:B------:R-:W-:Y:S01]  /*6010*/  @!P1 FSEL R60, R60, -INF , !P5 ;  /* 0xff8000003c3c9808 */ /* 0x000fe20006800000 */
[C---:B------:R-:W-:Y:S01]  /*6020*/  FFMA.FTZ R55, R185.reuse, UR4, R55 ;  /* 0x00000004b9377c23 */ /* 0x040fe20008010037 */
[----:B------:R-:W-:Y:S01]  /*6030*/  @!P1 ISETP.GE.AND P5, PT, R250, R166, PT ;  /* 0x000000a6fa00920c */ /* 0x000fe20003fa6270 */
[C---:B------:R-:W-:Y:S01]  /*6040*/  FFMA.FTZ R57, R185.reuse, UR4, R57 ;  /* 0x00000004b9397c23 */ /* 0x040fe20008010039 */
[-C--:B------:R-:W-:Y:S01]  /*6050*/  @!P1 ISETP.GE.AND P6, PT, R248, R164.reuse, PT ;  /* 0x000000a4f800920c */ /* 0x080fe20003fc6270 */
[----:B------:R-:W-:Y:S01]  /*6060*/  FFMA.FTZ R59, R185, UR4, R59 ;  /* 0x00000004b93b7c23 */ /* 0x000fe2000801003b */
[----:B------:R-:W-:Y:S01]  /*6070*/  @!P1 FSEL R55, R55, -INF , !P2 ;  /* 0xff80000037379808 */ /* 0x000fe20005000000 */
[----:B------:R2:W-:Y:S01]  /*6080*/  MUFU.EX2 R185, R33 ;  /* 0x0000002100b97308 */ /* 0x0005e20000000800 */
[-C--:B------:R-:W-:Y:S01]  /*6090*/  @!P1 ISETP.GE.AND P2, PT, R249, R164.reuse, PT ;  /* 0x000000a4f900920c */ /* 0x080fe20003f46270 */
[----:B------:R-:W-:Y:S01]  /*60a0*/  FFMA.FTZ R60, R60, c[0x0][0x23c], -R8 ;  /* 0x00008f003c3c7a23 */ /* 0x000fe20000010808 */
[----:B------:R-:W-:Y:S01]  /*60b0*/  @!P1 FSEL R66, R66, -INF , !P5 ;  /* 0xff80000042429808 */ /* 0x000fe20006800000 */
[----:B------:R-:W-:Y:S01]  /*60c0*/  FFMA.FTZ R52, R52, c[0x0][0x23c], -R100 ;  /* 0x00008f0034347a23 */ /* 0x000fe20000010864 */
[----:B------:R-:W-:Y:S01]  /*60d0*/  @!P1 FSEL R53, R53, -INF , !P0 ;  /* 0xff80000035359808 */ /* 0x000fe20004000000 */
[--C-:B------:R-:W-:Y:S01]  /*60e0*/  FFMA.FTZ R54, R54, c[0x0][0x23c], -R10.reuse ;  /* 0x00008f0036367a23 */ /* 0x100fe2000001080a */
[----:B------:R-:W-:Y:S01]  /*60f0*/  @!P1 ISETP.GE.AND P0, PT, R247, R164, PT ;  /* 0x000000a4f700920c */ /* 0x000fe20003f06270 */
[----:B------:R-:W-:Y:S01]  /*6100*/  FFMA.FTZ R66, R66, c[0x0][0x23c], -R10 ;  /* 0x00008f0042427a23 */ /* 0x000fe2000001080a */
[----:B------:R-:W-:Y:S01]  /*6110*/  @!P1 FSEL R56, R56, -INF , !P6 ;  /* 0xff80000038389808 */ /* 0x000fe20007000000 */
[----:B------:R-:W-:Y:S01]  /*6120*/  MUFU.EX2 R164, R64 ;  /* 0x0000004000a47308 */ /* 0x000fe20000000800 */
[-C--:B------:R-:W-:Y:S01]  /*6130*/  @!P1 ISETP.GE.AND P6, PT, R248, R165.reuse, PT ;  /* 0x000000a5f800920c */ /* 0x080fe20003fc6270 */
[----:B------:R-:W-:Y:S01]  /*6140*/  FFMA.FTZ R53, R53, c[0x0][0x23c], -R100 ;  /* 0x00008f0035357a23 */ /* 0x000fe20000010864 */
[----:B------:R-:W-:Y:S01]  /*6150*/  @!P1 FSEL R57, R57, -INF , !P0 ;  /* 0xff80000039399808 */ /* 0x000fe20004000000 */
[----:B------:R-:W-:Y:S01]  /*6160*/  FFMA.FTZ R56, R56, c[0x0][0x23c], -R8 ;  /* 0x00008f0038387a23 */ /* 0x000fe20000010808 */
[-C--:B------:R-:W-:Y:S01]  /*6170*/  @!P1 ISETP.GE.AND P0, PT, R247, R165.reuse, PT ;  /* 0x000000a5f700920c */ /* 0x080fe20003f06270 */
[----:B------:R-:W-:Y:S01]  /*6180*/  FFMA.FTZ R55, R55, c[0x0][0x23c], -R10 ;  /* 0x00008f0037377a23 */ /* 0x000fe2000001080a */
[----:B------:R-:W-:Y:S01]  /*6190*/  @!P1 FSEL R58, R58, -INF , !P6 ;  /* 0xff8000003a3a9808 */ /* 0x000fe20007000000 */
[----:B------:R-:W-:Y:S01]  /*61a0*/  FFMA.FTZ R57, R57, c[0x0][0x23c], -R8 ;  /* 0x00008f0039397a23 */ /* 0x000fe20000010808 */
[-C--:B------:R-:W-:Y:S01]  /*61b0*/  @!P1 ISETP.GE.AND P6, PT, R250, R165.reuse, PT ;  /* 0x000000a5fa00920c */ /* 0x080fe20003fc6270 */
[----:B------:R-:W-:Y:S01]  /*61c0*/  MUFU.EX2 R114, R60 ;  /* 0x0000003c00727308 */ /* 0x000fe20000000800 */
[----:B------:R-:W-:Y:S01]  /*61d0*/  @!P1 FSEL R59, R59, -INF , !P0 ;  /* 0xff8000003b3b9808 */ /* 0x000fe20004000000 */
[--C-:B------:R-:W-:Y:S01]  /*61e0*/  FFMA.FTZ R58, R58, c[0x0][0x23c], -R0.reuse ;  /* 0x00008f003a3a7a23 */ /* 0x100fe20000010800 */
[----:B------:R-:W-:Y:S02]  /*61f0*/  @!P1 ISETP.GE.AND P0, PT, R249, R165, PT ;  /* 0x000000a5f900920c */ /* 0x000fe40003f06270 */
[----:B--2---:R-:W-:Y:S01]  /*6200*/  LOP3.LUT R33, R6, 0xffff, RZ, 0xc0, !PT ;  /* 0x0000ffff06217812 */ /* 0x004fe200078ec0ff */
[----:B------:R-:W-:Y:S01]  /*6210*/  FFMA.FTZ R59, R59, c[0x0][0x23c], -R0 ;  /* 0x00008f003b3b7a23 */ /* 0x000fe20000010800 */
[----:B------:R-:W-:Y:S02]  /*6220*/  @!P1 FSEL R62, R62, -INF , !P6 ;  /* 0xff8000003e3e9808 */ /* 0x000fe40007000000 */
[----:B------:R-:W-:Y:S01]  /*6230*/  LOP3.LUT R6, R5, UR13, R108, 0x96, !PT ;  /* 0x0000000d05067c12 */ /* 0x000fe2000f8e966c */
[----:B------:R-:W-:Y:S01]  /*6240*/  IMAD.U32 R108, RZ, RZ, UR27 ;  /* 0x0000001bff6c7e24 */ /* 0x000fe2000f8e00ff */
[----:B------:R-:W-:Y:S01]  /*6250*/  ISETP.LE.U32.AND P6, PT, R18, UR5, PT ;  /* 0x0000000512007c0c */ /* 0x000fe2000bfc3070 */
[----:B------:R-:W-:Y:S01]  /*6260*/  FFMA.FTZ R62, R62, c[0x0][0x23c], -R0 ;  /* 0x00008f003e3e7a23 */ /* 0x000fe20000010800 */
[----:B------:R-:W-:Y:S01]  /*6270*/  LOP3.LUT R5, R9, 0xffff, RZ, 0xc0, !PT ;  /* 0x0000ffff09057812 */ /* 0x000fe200078ec0ff */
[----:B------:R-:W-:Y:S01]  /*6280*/  MUFU.EX2 R191, R43 ;  /* 0x0000002b00bf7308 */ /* 0x000fe20000000800 */
[----:B------:R-:W-:Y:S02]  /*6290*/  SHF.R.U32.HI R7, RZ, 0x10, R6 ;  /* 0x00000010ff077819 */ /* 0x000fe40000011606 */
[----:B------:R-:W-:Y:S07]  /*62a0*/  SHF.R.U32.HI R5, RZ, 0x8, R5 ;  /* 0x00000008ff057819 */ /* 0x000fee0000011605 */
[----:B------:R-:W-:Y:S01]  /*62b0*/  @!P6 FADD.FTZ R200, -R200, -RZ ;  /* 0x800000ffc8c8e221 */ /* 0x000fe20000010100 */
[----:B------:R-:W-:Y:S10]  /*62c0*/  MUFU.EX2 R187, R34 ;  /* 0x0000002200bb7308 */ /* 0x000ff40000000800 */
[----:B------:R-:W-:Y:S01]  /*62d0*/  MUFU.EX2 R189, R46 ;  /* 0x0000002e00bd7308 */ /* 0x000fe20000000800 */
[C---:B------:R-:W-:Y:S02]  /*62e0*/  FFMA.FTZ R65, R163.reuse, UR4, R65 ;  /* 0x00000004a3417c23 */ /* 0x040fe40008010041 */
[C---:B------:R-:W-:Y:S07]  /*62f0*/  FFMA.FTZ R61, R163.reuse, UR4, R61 ;  /* 0x00000004a33d7c23 */ /* 0x040fee000801003d */
[----:B------:R-:W-:Y:S01]  /*6300*/  MUFU.EX2 R115, R62 ;  /* 0x0000003e00737308 */ /* 0x000fe20000000800 */
[----:B------:R-:W-:Y:S01]  /*6310*/  FFMA.FTZ R67, R163, UR4, R67 ;  /* 0x00000004a3437c23 */ /* 0x000fe20008010043 */
[----:B------:R-:W-:Y:S01]  /*6320*/  @!P1 FSEL R65, R65, -INF , !P4 ;  /* 0xff80000041419808 */ /* 0x000fe20006000000 */
[----:B------:R-:W-:Y:S01]  /*6330*/  FFMA.FTZ R63, R163, UR4, R63 ;  /* 0x00000004a33f7c23 */ /* 0x000fe2000801003f */
[----:B------:R-:W-:Y:S02]  /*6340*/  ISETP.LE.U32.AND P4, PT, R4, UR5, PT ;  /* 0x0000000504007c0c */ /* 0x000fe4000bf83070 */
[----:B------:R-:W-:Y:S01]  /*6350*/  LOP3.LUT R4, R5, 0xffff, RZ, 0xc0, !PT ;  /* 0x0000ffff05047812 */ /* 0x000fe200078ec0ff */
[----:B------:R-:W-:Y:S01]  /*6360*/  FFMA.FTZ R100, R65, c[0x0][0x23c], -R100 ;  /* 0x00008f0041647a23 */ /* 0x000fe20000010864 */
[----:B------:R-:W-:Y:S02]  /*6370*/  SHF.R.U32.HI R5, RZ, 0x10, R9 ;  /* 0x00000010ff057819 */ /* 0x000fe40000011609 */
[----:B------:R-:W-:Y:S01]  /*6380*/  LOP3.LUT R9, R6, 0xff, RZ, 0xc0, !PT ;  /* 0x000000ff06097812 */ /* 0x000fe200078ec0ff */
[----:B------:R-:W-:Y:S01]  /*6390*/  MUFU.EX2 R163, R100 ;  /* 0x0000006400a37308 */ /* 0x000fe20000000800 */
[----:B------:R-:W-:Y:S02]  /*63a0*/  @!P1 FSEL R61, R61, -INF , !P2 ;  /* 0xff8000003d3d9808 */ /* 0x000fe40005000000 */
[----:B------:R-:W-:Y:S02]  /*63b0*/  @!P1 ISETP.GE.AND P2, PT, R249, R166, PT ;  /* 0x000000a6f900920c */ /* 0x000fe40003f46270 */
[----:B------:R-:W-:Y:S01]  /*63c0*/  LOP3.LUT R5, R5, 0xff, RZ, 0xc0, !PT ;  /* 0x000000ff05057812 */ /* 0x000fe200078ec0ff */
[----:B------:R-:W-:Y:S01]  /*63d0*/  FFMA.FTZ R8, R61, c[0x0][0x23c], -R8 ;  /* 0x00008f003d087a23 */ /* 0x000fe20000010808 */
[----:B------:R-:W-:Y:S01]  /*63e0*/  ISETP.LE.U32.AND P5, PT, R4, UR5, PT ;  /* 0x0000000504007c0c */ /* 0x000fe2000bfa3070 */
[----:B------:R-:W-:Y:S01]  /*63f0*/  @!P4 FADD.FTZ R209, -R209, -RZ ;  /* 0x800000ffd1d1c221 */ /* 0x000fe20000010100 */
[----:B------:R-:W-:Y:S01]  /*6400*/  LOP3.LUT R4, R6, 0xffff, RZ, 0xc0, !PT ;  /* 0x0000ffff06047812 */ /* 0x000fe200078ec0ff */
[----:B------:R2:W-:Y:S01]  /*6410*/  MUFU.EX2 R113, R8 ;  /* 0x0000000800717308 */ /* 0x0005e20000000800 */
[----:B------:R-:W-:Y:S02]  /*6420*/  @!P1 FSEL R67, R67, -INF , !P2 ;  /* 0xff80000043439808 */ /* 0x000fe40005000000 */
[----:B------:R-:W-:Y:S02]  /*6430*/  SHF.R.U32.HI R6, RZ, 0x18, R6 ;  /* 0x00000018ff067819 */ /* 0x000fe40000011606 */
[----:B------:R-:W-:Y:S01]  /*6440*/  ISETP.LE.U32.AND P2, PT, R5, UR5, PT ;  /* 0x0000000505007c0c */ /* 0x000fe2000bf43070 */
[----:B------:R-:W-:Y:S01]  /*6450*/  FFMA.FTZ R10, R67, c[0x0][0x23c], -R10 ;  /* 0x00008f00430a7a23 */ /* 0x000fe2000001080a */
[----:B------:R-:W-:Y:S02]  /*6460*/  SHF.R.U32.HI R4, RZ, 0x8, R4 ;  /* 0x00000008ff047819 */ /* 0x000fe40000011604 */
[----:B------:R-:W-:Y:S01]  /*6470*/  @!P1 FSEL R63, R63, -INF , !P0 ;  /* 0xff8000003f3f9808 */ /* 0x000fe20004000000 */
[----:B------:R-:W-:Y:S01]  /*6480*/  @!P5 FADD.FTZ R210, -R210, -RZ ;  /* 0x800000ffd2d2d221 */ /* 0x000fe20000010100 */
[----:B------:R-:W-:Y:S01]  /*6490*/  LOP3.LUT R4, R4, 0xffff, RZ, 0xc0, !PT ;  /* 0x0000ffff04047812 */ /* 0x000fe200078ec0ff */
[----:B------:R-:W-:Y:S01]  /*64a0*/  MUFU.EX2 R190, R47 ;  /* 0x0000002f00be7308 */ /* 0x000fe20000000800 */
[----:B------:R-:W-:Y:S01]  /*64b0*/  ISETP.LE.U32.AND P1, PT, R9, UR5, PT ;  /* 0x0000000509007c0c */ /* 0x000fe2000bf23070 */
[----:B------:R-:W-:Y:S01]  /*64c0*/  FFMA.FTZ R0, R63, c[0x0][0x23c], -R0 ;  /* 0x00008f003f007a23 */ /* 0x000fe20000010800 */
[----:B------:R-:W-:Y:S02]  /*64d0*/  LOP3.LUT R9, R16, 0xff, RZ, 0xc0, !PT ;  /* 0x000000ff10097812 */ /* 0x000fe400078ec0ff */
[----:B------:R-:W-:Y:S01]  /*64e0*/  ISETP.LE.U32.AND P5, PT, R4, UR5, PT ;  /* 0x0000000504007c0c */ /* 0x000fe2000bfa3070 */
[----:B------:R-:W-:Y:S01]  /*64f0*/  @!P2 FADD.FTZ R213, -R213, -RZ ;  /* 0x800000ffd5d5a221 */ /* 0x000fe20000010100 */
[----:B------:R-:W-:Y:S02]  /*6500*/  ISETP.LE.U32.AND P2, PT, R6, UR5, PT ;  /* 0x0000000506007c0c */ /* 0x000fe4000bf43070 */
[----:B------:R-:W-:Y:S01]  /*6510*/  LOP3.LUT R5, R7, 0xff, RZ, 0xc0, !PT ;  /* 0x000000ff07057812 */ /* 0x000fe200078ec0ff */
[----:B------:R-:W-:Y:S01]  /*6520*/  MUFU.EX2 R173, R50 ;  /* 0x0000003200ad7308 */ /* 0x000fe20000000800 */
[----:B------:R-:W-:Y:S02]  /*6530*/  SHF.R.U32.HI R4, RZ, 0x8, R12 ;  /* 0x00000008ff047819 */ /* 0x000fe4000001160c */
[----:B------:R-:W-:Y:S01]  /*6540*/  ISETP.LE.U32.AND P3, PT, R5, UR5, PT ;  /* 0x0000000505007c0c */ /* 0x000fe2000bf63070 */
[----:B------:R-:W-:Y:S01]  /*6550*/  @!P1 FADD.FTZ R216, -R216, -RZ ;  /* 0x800000ffd8d89221 */ /* 0x000fe20000010100 */
[----:B------:R-:W-:Y:S02]  /*6560*/  LOP3.LUT R4, R4, 0xffff, RZ, 0xc0, !PT ;  /* 0x0000ffff04047812 */ /* 0x000fe400078ec0ff */
[----:B------:R-:W-:Y:S01]  /*6570*/  LOP3.LUT R5, R15, 0xff, RZ, 0xc0, !PT ;  /* 0x000000ff0f057812 */ /* 0x000fe200078ec0ff */
[----:B------:R-:W-:Y:S01]  /*6580*/  @!P5 FADD.FTZ R215, -R215, -RZ ;  /* 0x800000ffd7d7d221 */ /* 0x000fe20000010100 */
[----:B------:R-:W-:Y:S01]  /*6590*/  ISETP.LE.U32.AND P1, PT, R4, UR5, PT ;  /* 0x0000000504007c0c */ /* 0x000fe2000bf23070 */
[----:B------:R-:W-:Y:S01]  /*65a0*/  @!P2 FADD.FTZ R220, -R220, -RZ ;  /* 0x800000ffdcdca221 */ /* 0x000fe20000010100 */
[----:B------:R-:W-:Y:S01]  /*65b0*/  ISETP.LE.U32.AND P5, PT, R5, UR5, PT ;  /* 0x0000000505007c0c */ /* 0x000fe2000bfa3070 */
[----:B------:R-:W-:Y:S01]  /*65c0*/  MUFU.EX2 R177, R39 ;  /* 0x0000002700b17308 */ /* 0x000fe20000000800 */
[----:B------:R-:W-:Y:S02]  /*65d0*/  ISETP.LE.U32.AND P2, PT, R14, UR5, PT ;  /* 0x000000050e007c0c */ /* 0x000fe4000bf43070 */
[----:B------:R-:W-:Y:S01]  /*65e0*/  ISETP.LE.U32.AND P0, PT, R19, UR5, PT ;  /* 0x0000000513007c0c */ /* 0x000fe2000bf03070 */
[----:B------:R-:W-:Y:S01]  /*65f0*/  @!P3 FADD.FTZ R219, -R219, -RZ ;  /* 0x800000ffdbdbb221 */ /* 0x000fe20000010100 */
[----:B------:R-:W-:Y:S02]  /*6600*/  SHF.R.U32.HI R4, RZ, 0x8, R25 ;  /* 0x00000008ff047819 */ /* 0x000fe40000011619 */
[----:B------:R-:W-:Y:S02]  /*6610*/  LOP3.LUT R7, R11, 0xff, RZ, 0xc0, !PT ;  /* 0x000000ff0b077812 */ /* 0x000fe400078ec0ff */
[----:B------:R-:W-:Y:S01]  /*6620*/  LOP3.LUT R6, R27, 0xff, RZ, 0xc0, !PT ;  /* 0x000000ff1b067812 */ /* 0x000fe200078ec0ff */
[----:B------:R-:W-:Y:S01]  /*6630*/  @!P1 FADD.FTZ R211, -R211, -RZ ;  /* 0x800000ffd3d39221 */ /* 0x000fe20000010100 */
[----:B------:R-:W-:Y:S01]  /*6640*/  LOP3.LUT R4, R4, 0xffff, RZ, 0xc0, !PT ;  /* 0x0000ffff04047812 */ /* 0x000fe200078ec0ff */
[----:B------:R-:W-:Y:S01]  /*6650*/  @!P5 FADD.FTZ R217, -R217, -RZ ;  /* 0x800000ffd9d9d221 */ /* 0x000fe20000010100 */
[----:B------:R-:W-:Y:S01]  /*6660*/  ISETP.LE.U32.AND P6, PT, R7, UR5, PT ;  /* 0x0000000507007c0c */ /* 0x000fe2000bfc3070 */
[----:B------:R-:W-:Y:S01]  /*6670*/  @!P2 FADD.FTZ R218, -R218, -RZ ;  /* 0x800000ffdadaa221 */ /* 0x000fe20000010100 */
[----:B------:R-:W-:Y:S01]  /*6680*/  ISETP.LE.U32.AND P5, PT, R4, UR5, PT ;  /* 0x0000000504007c0c */ /* 0x000fe2000bfa3070 */
[----:B------:R-:W-:Y:S01]  /*6690*/  IMAD.WIDE.U32 R4, R101, -0x326172a9, RZ ;  /* 0xcd9e8d5765047825 */ /* 0x000fe200078e00ff */
[----:B------:R-:W-:Y:S01]  /*66a0*/  SHF.R.U32.HI R14, RZ, 0x8, R30 ;  /* 0x00000008ff0e7819 */ /* 0x000fe2000001161e */
[----:B------:R-:W-:Y:S01]  /*66b0*/  MUFU.EX2 R174, R49 ;  /* 0x0000003100ae7308 */ /* 0x000fe20000000800 */
[----:B------:R-:W-:Y:S01]  /*66c0*/  ISETP.LE.U32.AND P2, PT, R6, UR5, PT ;  /* 0x0000000506007c0c */ /* 0x000fe2000bf43070 */
[----:B------:R-:W-:Y:S01]  /*66d0*/  @!P0 FADD.FTZ R205, -R205, -RZ ;  /* 0x800000ffcdcd8221 */ /* 0x000fe20000010100 */
[----:B------:R-:W-:Y:S02]  /*66e0*/  LOP3.LUT R14, R14, 0xffff, RZ, 0xc0, !PT ;  /* 0x0000ffff0e0e7812 */ /* 0x000fe400078ec0ff */
[----:B------:R-:W-:Y:S02]  /*66f0*/  LOP3.LUT R6, R11, 0xffff, RZ, 0xc0, !PT ;  /* 0x0000ffff0b067812 */ /* 0x000fe400078ec0ff */
[----:B------:R-:W-:Y:S01]  /*6700*/  LOP3.LUT R12, R5, UR13, R28, 0x96, !PT ;  /* 0x0000000d050c7c12 */ /* 0x000fe2000f8e961c */
[----:B------:R-:W-:Y:S01]  /*6710*/  @!P6 FADD.FTZ R193, -R193, -RZ ;  /* 0x800000ffc1c1e221 */ /* 0x000fe20000010100 */
[----:B------:R-:W-:Y:S01]  /*6720*/  SHF.R.U32.HI R6, RZ, 0x8, R6 ;  /* 0x00000008ff067819 */ /* 0x000fe20000011606 */
[----:B------:R-:W-:Y:S01]  /*6730*/  @!P5 FADD.FTZ R198, -R198, -RZ ;  /* 0x800000ffc6c6d221 */ /* 0x000fe20000010100 */
[----:B------:R-:W-:Y:S01]  /*6740*/  LOP3.LUT R19, R4, 0xff, RZ, 0xc0, !PT ;  /* 0x000000ff04137812 */ /* 0x000fe200078ec0ff */
[----:B------:R-:W-:Y:S01]  /*6750*/  MUFU.EX2 R171, R52 ;  /* 0x0000003400ab7308 */ /* 0x000fe20000000800 */
[----:B------:R-:W-:Y:S01]  /*6760*/  LOP3.LUT R6, R6, 0xffff, RZ, 0xc0, !PT ;  /* 0x0000ffff06067812 */ /* 0x000fe200078ec0ff */
[----:B------:R-:W-:Y:S01]  /*6770*/  @!P2 FADD.FTZ R206, -R206, -RZ ;  /* 0x800000ffcecea221 */ /* 0x000fe20000010100 */
[----:B------:R-:W-:Y:S02]  /*6780*/  SHF.R.U32.HI R18, RZ, 0x10, R4 ;  /* 0x00000010ff127819 */ /* 0x000fe40000011604 */
[----:B------:R-:W-:Y:S02]  /*6790*/  ISETP.LE.U32.AND P5, PT, R6, UR5, PT ;  /* 0x0000000506007c0c */ /* 0x000fe4000bfa3070 */
[----:B------:R-:W-:Y:S02]  /*67a0*/  ISETP.LE.U32.AND P6, PT, R26, UR5, PT ;  /* 0x000000051a007c0c */ /* 0x000fe4000bfc3070 */
[--C-:B------:R-:W-:Y:S01]  /*67b0*/  SHF.R.U32.HI R7, RZ, 0x10, R11.reuse ;  /* 0x00000010ff077819 */ /* 0x100fe2000001160b */
[----:B------:R-:W3:Y:S01]  /*67c0*/  MUFU.EX2 R172, R51 ;  /* 0x0000003300ac7308 */ /* 0x000ee20000000800 */
[----:B------:R-:W-:Y:S02]  /*67d0*/  SHF.R.U32.HI R11, RZ, 0x18, R11 ;  /* 0x00000018ff0b7819 */ /* 0x000fe4000001160b */
[----:B------:R-:W-:Y:S02]  /*67e0*/  LOP3.LUT R6, R7, 0xff, RZ, 0xc0, !PT ;  /* 0x000000ff07067812 */ /* 0x000fe400078ec0ff */
[----:B------:R-:W-:Y:S02]  /*67f0*/  ISETP.LE.U32.AND P2, PT, R11, UR5, PT ;  /* 0x000000050b007c0c */ /* 0x000fe4000bf43070 */
[----:B------:R-:W-:Y:S01]  /*6800*/  ISETP.LE.U32.AND P0, PT, R6, UR5, PT ;  /* 0x0000000506007c0c */ /* 0x000fe2000bf03070 */
[----:B------:R-:W-:Y:S01]  /*6810*/  @!P5 FADD.FTZ R195, -R195, -RZ ;  /* 0x800000ffc3c3d221 */ /* 0x000fe20000010100 */
[----:B------:R-:W-:Y:S01]  /*6820*/  ISETP.LE.U32.AND P5, PT, R9, UR5, PT ;  /* 0x0000000509007c0c */ /* 0x000fe2000bfa3070 */
[----:B------:R-:W-:Y:S01]  /*6830*/  @!P6 FADD.FTZ R184, -R184, -RZ ;  /* 0x800000ffb8b8e221 */ /* 0x000fe20000010100 */
[----:B------:R-:W-:Y:S01]  /*6840*/  LOP3.LUT R6, R16, 0xffff, RZ, 0xc0, !PT ;  /* 0x0000ffff10067812 */ /* 0x000fe200078ec0ff */
[----:B------:R-:W-:Y:S01]  /*6850*/  MUFU.EX2 R170, R53 ;  /* 0x0000003500aa7308 */ /* 0x000fe20000000800 */
[--C-:B------:R-:W-:Y:S02]  /*6860*/  SHF.R.U32.HI R7, RZ, 0x10, R16.reuse ;  /* 0x00000010ff077819 */ /* 0x100fe40000011610 */
[----:B------:R-:W-:Y:S02]  /*6870*/  SHF.R.U32.HI R16, RZ, 0x18, R16 ;  /* 0x00000018ff107819 */ /* 0x000fe40000011610 */
[----:B------:R-:W-:Y:S01]  /*6880*/  SHF.R.U32.HI R6, RZ, 0x8, R6 ;  /* 0x00000008ff067819 */ /* 0x000fe20000011606 */
[----:B------:R-:W-:Y:S01]  /*6890*/  @!P2 FADD.FTZ R197, -R197, -RZ ;  /* 0x800000ffc5c5a221 */ /* 0x000fe20000010100 */
[----:B------:R-:W-:Y:S01]  /*68a0*/  LOP3.LUT R7, R7, 0xff, RZ, 0xc0, !PT ;  /* 0x000000ff07077812 */ /* 0x000fe200078ec0ff */
[----:B------:R-:W-:Y:S01]  /*68b0*/  @!P0 FADD.FTZ R201, -R201, -RZ ;  /* 0x800000ffc9c98221 */ /* 0x000fe20000010100 */
[----:B------:R-:W-:Y:S01]  /*68c0*/  LOP3.LUT R6, R6, 0xffff, RZ, 0xc0, !PT ;  /* 0x0000ffff06067812 */ /* 0x000fe200078ec0ff */
[----:B------:R-:W-:Y:S01]  /*68d0*/  @!P5 FADD.FTZ R204, -R204, -RZ ;  /* 0x800000ffccccd221 */ /* 0x000fe20000010100 */
[----:B------:R-:W-:Y:S01]  /*68e0*/  ISETP.LE.U32.AND P5, PT, R16, UR5, PT ;  /* 0x0000000510007c0c */ /* 0x000fe2000bfa3070 */
[----:B------:R-:W-:Y:S01]  /*68f0*/  MUFU.EX2 R169, R54 ;  /* 0x0000003600a97308 */ /* 0x000fe20000000800 */
[----:B------:R-:W-:Y:S02]  /*6900*/  ISETP.LE.U32.AND P3, PT, R22, UR5, PT ;  /* 0x0000000516007c0c */ /* 0x000fe4000bf63070 */
[----:B------:R-:W-:Y:S02]  /*6910*/  ISETP.LE.U32.AND P0, PT, R7, UR5, PT ;  /* 0x0000000507007c0c */ /* 0x000fe4000bf03070 */
[----:B------:R-:W-:Y:S01]  /*6920*/  ISETP.LE.U32.AND P2, PT, R6, UR5, PT ;  /* 0x0000000506007c0c */ /* 0x000fe2000bf43070 */
[----:B------:R-:W-:Y:S01]  /*6930*/  IMAD.WIDE.U32 R6, R103, -0x2daee0ad, RZ ;  /* 0xd2511f5367067825 */ /* 0x000fe200078e00ff */
[----:B------:R-:W-:Y:S02]  /*6940*/  ISETP.LE.U32.AND P4, PT, R17, UR5, PT ;  /* 0x0000000511007c0c */ /* 0x000fe4000bf83070 */
[----:B------:R-:W-:Y:S01]  /*6950*/  LOP3.LUT R17, R4, 0xffff, RZ, 0xc0, !PT ;  /* 0x0000ffff04117812 */ /* 0x000fe200078ec0ff */
[----:B------:R-:W4:Y:S01]  /*6960*/  MUFU.EX2 R178, R44 ;  /* 0x0000002c00b27308 */ /* 0x000f220000000800 */
[----:B------:R-:W-:Y:S01]  /*6970*/  ISETP.LE.U32.AND P1, PT, R20, UR5, PT ;  /* 0x0000000514007c0c */ /* 0x000fe2000bf23070 */
[----:B------:R-:W-:Y:S01]  /*6980*/  @!P5 FADD.FTZ R207, -R207, -RZ ;  /* 0x800000ffcfcfd221 */ /* 0x000fe20000010100 */
[----:B------:R-:W-:Y:S01]  /*6990*/  ISETP.LE.U32.AND P5, PT, R14, UR5, PT ;  /* 0x000000050e007c0c */ /* 0x000fe2000bfa3070 */
[----:B------:R-:W-:Y:S01]  /*69a0*/  @!P3 FADD.FTZ R196, -R196, -RZ ;  /* 0x800000ffc4c4b221 */ /* 0x000fe20000010100 */
[----:B------:R-:W-:Y:S01]  /*69b0*/  LOP3.LUT R11, R7, UR12, R112, 0x96, !PT ;  /* 0x0000000c070b7c12 */ /* 0x000fe2000f8e9670 */
[----:B------:R-:W-:Y:S01]  /*69c0*/  @!P0 FADD.FTZ R208, -R208, -RZ ;  /* 0x800000ffd0d08221 */ /* 0x000fe20000010100 */
[----:B------:R-:W-:Y:S01]  /*69d0*/  LOP3.LUT R14, R31, 0xff, RZ, 0xc0, !PT ;  /* 0x000000ff1f0e7812 */ /* 0x000fe200078ec0ff */
[----:B------:R-:W-:Y:S01]  /*69e0*/  @!P2 FADD.FTZ R203, -R203, -RZ ;  /* 0x800000ffcbcba221 */ /* 0x000fe20000010100 */
[----:B------:R-:W-:Y:S01]  /*69f0*/  ISETP.LE.U32.AND P2, PT, R21, UR5, PT ;  /* 0x0000000515007c0c */ /* 0x000fe2000bf43070 */
[----:B------:R-:W-:Y:S01]  /*6a00*/  MUFU.EX2 R112, R66 ;  /* 0x0000004200707308 */ /* 0x000fe20000000800 */
[----:B------:R-:W-:Y:S01]  /*6a10*/  SHF.R.U32.HI R20, RZ, 0x18, R4 ;  /* 0x00000018ff147819 */ /* 0x000fe20000011604 */
[----:B------:R-:W-:Y:S01]  /*6a20*/  @!P4 FADD.FTZ R212, -R212, -RZ ;  /* 0x800000ffd4d4c221 */ /* 0x000fe20000010100 */
[----:B------:R-:W-:Y:S01]  /*6a30*/  ISETP.LE.U32.AND P4, PT, R23, UR5, PT ;  /* 0x0000000517007c0c */ /* 0x000fe2000bf83070 */
[----:B------:R-:W-:Y:S01]  /*6a40*/  @!P1 FADD.FTZ R188, -R188, -RZ ;  /* 0x800000ffbcbc9221 */ /* 0x000fe20000010100 */
[----:B------:R-:W-:Y:S01]  /*6a50*/  ISETP.LE.U32.AND P3, PT, R14, UR5, PT ;  /* 0x000000050e007c0c */ /* 0x000fe2000bf63070 */
[----:B------:R-:W-:Y:S01]  /*6a60*/  IMAD.WIDE.U32 R4, R109, -0x2daee0ad, RZ ;  /* 0xd2511f536d047825 */ /* 0x000fe200078e00ff */
[----:B--2---:R-:W-:Y:S02]  /*6a70*/  F2FP.RELU.BF16.PACK_AB R8, R195, R193 ;  /* 0x000000c1c308723e */ /* 0x004fe400000018ff */
[----:B------:R-:W-:Y:S01]  /*6a80*/  ISETP.LE.U32.AND P0, PT, R24, UR5, PT ;  /* 0x0000000518007c0c */ /* 0x000fe2000bf03070 */
[----:B------:R-:W-:Y:S01]  /*6a90*/  @!P5 FADD.FTZ R194, -R194, -RZ ;  /* 0x800000ffc2c2d221 */ /* 0x000fe20000010100 */
[C---:B------:R-:W-:Y:S01]  /*6aa0*/  LOP3.LUT R15, R6.reuse, 0xff, RZ, 0xc0, !PT ;  /* 0x000000ff060f7812 */ /* 0x040fe200078ec0ff */
[----:B------:R-:W-:Y:S01]  /*6ab0*/  IMAD.U32 R109, RZ, RZ, UR26 ;  /* 0x0000001aff6d7e24 */ /* 0x000fe2000f8e00ff */
[--C-:B------:R-:W-:Y:S01]  /*6ac0*/  SHF.R.U32.HI R16, RZ, 0x18, R6.reuse ;  /* 0x00000018ff107819 */ /* 0x100fe20000011606 */
[----:B-1----:R-:W-:Y:S01]  /*6ad0*/  @!P2 FADD.FTZ R175, -R175, -RZ ;  /* 0x800000ffafafa221 */ /* 0x002fe20000010100 */
[----:B------:R-:W-:Y:S01]  /*6ae0*/  LOP3.LUT R21, R6, 0xffff, RZ, 0xc0, !PT ;  /* 0x0000ffff06157812 */ /* 0x000fe200078ec0ff */
[----:B------:R-:W-:Y:S01]  /*6af0*/  @!P4 FADD.FTZ R199, -R199, -RZ ;  /* 0x800000ffc7c7c221 */ /* 0x000fe20000010100 */
[----:B------:R-:W-:Y:S01]  /*6b00*/  LOP3.LUT R7, R4, 0xff, RZ, 0xc0, !PT ;  /* 0x000000ff04077812 */ /* 0x000fe200078ec0ff */
[----:B------:R-:W-:Y:S01]  /*6b10*/  @!P3 FADD.FTZ R202, -R202, -RZ ;  /* 0x800000ffcacab221 */ /* 0x000fe20000010100 */
[----:B------:R-:W-:Y:S01]  /*6b20*/  SHF.R.U32.HI R24, RZ, 0x10, R6 ;  /* 0x00000010ff187819 */ /* 0x000fe20000011606 */
[----:B------:R-:W-:Y:S01]  /*6b30*/  MUFU.EX2 R166, R56 ;  /* 0x0000003800a67308 */ /* 0x000fe20000000800 */
[----:B------:R-:W-:Y:S01]  /*6b40*/  SHF.R.U32.HI R6, RZ, 0x8, R29 ;  /* 0x00000008ff067819 */ /* 0x000fe2000001161d */
[----:B---3--:R-:W-:Y:S01]  /*6b50*/  @!P0 FADD.FTZ R172, -R172, -RZ ;  /* 0x800000ffacac8221 */ /* 0x008fe20000010100 */
[----:B------:R-:W-:Y:S02]  /*6b60*/  LOP3.LUT R9, R5, UR12, R110, 0x96, !PT ;  /* 0x0000000c05097c12 */ /* 0x000fe4000f8e966e */
[----:B------:R-:W-:Y:S02]  /*6b70*/  LOP3.LUT R23, R4, 0xffff, RZ, 0xc0, !PT ;  /* 0x0000ffff04177812 */ /* 0x000fe400078ec0ff */
[----:B------:R-:W-:Y:S02]  /*6b80*/  LOP3.LUT R5, R6, 0xffff, RZ, 0xc0, !PT ;  /* 0x0000ffff06057812 */ /* 0x000fe400078ec0ff */
[--C-:B------:R-:W-:Y:S01]  /*6b90*/  SHF.R.U32.HI R14, RZ, 0x18, R4.reuse ;  /* 0x00000018ff0e7819 */ /* 0x100fe20000011604 */
[----:B------:R-:W-:Y:S01]  /*6ba0*/  MUFU.EX2 R110, R0 ;  /* 0x00000000006e7308 */ /* 0x000fe20000000800 */
[----:B------:R-:W-:Y:S02]  /*6bb0*/  ISETP.LE.U32.AND P5, PT, R5, UR5, PT ;  /* 0x0000000505007c0c */ /* 0x000fe4000bfa3070 */
[----:B------:R-:W-:Y:S02]  /*6bc0*/  LOP3.LUT R5, R32, 0xff, RZ, 0xc0, !PT ;  /* 0x000000ff20057812 */ /* 0x000fe400078ec0ff */
[----:B------:R-:W-:Y:S02]  /*6bd0*/  SHF.R.U32.HI R22, RZ, 0x10, R4 ;  /* 0x00000010ff167819 */ /* 0x000fe40000011604 */
[----:B------:R-:W-:Y:S02]  /*6be0*/  ISETP.LE.U32.AND P3, PT, R5, UR5, PT ;  /* 0x0000000505007c0c */ /* 0x000fe4000bf63070 */
[C---:B------:R-:W-:Y:S01]  /*6bf0*/  LOP3.LUT R5, R13.reuse, 0xff, RZ, 0xc0, !PT ;  /* 0x000000ff0d057812 */ /* 0x040fe200078ec0ff */
[----:B------:R-:W-:Y:S01]  /*6c00*/  MUFU.EX2 R176, R58 ;  /* 0x0000003a00b07308 */ /* 0x000fe20000000800 */
[----:B------:R-:W-:Y:S02]  /*6c10*/  LOP3.LUT R4, R13, 0xffff, RZ, 0xc0, !PT ;  /* 0x0000ffff0d047812 */ /* 0x000fe400078ec0ff */
[----:B------:R-:W-:Y:S01]  /*6c20*/  ISETP.LE.U32.AND P4, PT, R5, UR5, PT ;  /* 0x0000000505007c0c */ /* 0x000fe2000bf83070 */
[----:B------:R-:W-:Y:S01]  /*6c30*/  @!P5 FADD.FTZ R185, -R185, -RZ ;  /* 0x800000ffb9b9d221 */ /* 0x000fe20000010100 */
[--C-:B------:R-:W-:Y:S02]  /*6c40*/  SHF.R.U32.HI R5, RZ, 0x18, R13.reuse ;  /* 0x00000018ff057819 */ /* 0x100fe4000001160d */
[----:B------:R-:W-:Y:S02]  /*6c50*/  SHF.R.U32.HI R13, RZ, 0x10, R13 ;  /* 0x00000010ff0d7819 */ /* 0x000fe4000001160d */
[----:B------:R-:W-:Y:S01]  /*6c60*/  SHF.R.U32.HI R4, RZ, 0x8, R4 ;  /* 0x00000008ff047819 */ /* 0x000fe20000011604 */
[----:B------:R-:W-:Y:S01]  /*6c70*/  @!P3 FADD.FTZ R187, -R187, -RZ ;  /* 0x800000ffbbbbb221 */ /* 0x000fe20000010100 */
[----:B------:R-:W-:Y:S01]  /*6c80*/  LOP3.LUT R13, R13, 0xff, RZ, 0xc0, !PT ;  /* 0x000000ff0d0d7812 */ /* 0x000fe200078ec0ff */
[----:B------:R-:W1:Y:S01]  /*6c90*/  MUFU.EX2 R180, R45 ;  /* 0x0000002d00b47308 */ /* 0x000e620000000800 */
[----:B------:R-:W-:Y:S02]  /*6ca0*/  LOP3.LUT R4, R4, 0xffff, RZ, 0xc0, !PT ;  /* 0x0000ffff04047812 */ /* 0x000fe400078ec0ff */
[----:B------:R-:W-:Y:S01]  /*6cb0*/  ISETP.LE.U32.AND P3, PT, R13, UR5, PT ;  /* 0x000000050d007c0c */ /* 0x000fe2000bf63070 */
[----:B------:R-:W-:Y:S01]  /*6cc0*/  @!P4 FADD.FTZ R182, -R182, -RZ ;  /* 0x800000ffb6b6c221 */ /* 0x000fe20000010100 */
[----:B------:R-:W-:Y:S02]  /*6cd0*/  ISETP.LE.U32.AND P1, PT, R5, UR5, PT ;  /* 0x0000000505007c0c */ /* 0x000fe4000bf23070 */
[----:B------:R-:W-:Y:S02]  /*6ce0*/  ISETP.LE.U32.AND P5, PT, R4, UR5, PT ;  /* 0x0000000504007c0c */ /* 0x000fe4000bfa3070 */
[C---:B------:R-:W-:Y:S01]  /*6cf0*/  LOP3.LUT R5, R12.reuse, 0xff, RZ, 0xc0, !PT ;  /* 0x000000ff0c057812 */ /* 0x040fe200078ec0ff */
[----:B------:R-:W-:Y:S01]  /*6d00*/  MUFU.EX2 R168, R55 ;  /* 0x0000003700a87308 */ /* 0x000fe20000000800 */
[----:B------:R-:W-:Y:S02]  /*6d10*/  LOP3.LUT R4, R12, 0xffff, RZ, 0xc0, !PT ;  /* 0x0000ffff0c047812 */ /* 0x000fe400078ec0ff */
[----:B------:R-:W-:Y:S02]  /*6d20*/  ISETP.LE.U32.AND P6, PT, R5, UR5, PT ;  /* 0x0000000505007c0c */ /* 0x000fe4000bfc3070 */
[----:B------:R-:W-:Y:S01]  /*6d30*/  SHF.R.U32.HI R5, RZ, 0x8, R4 ;  /* 0x00000008ff057819 */ /* 0x000fe20000011604 */
[----:B------:R-:W-:Y:S01]  /*6d40*/  @!P3 FADD.FTZ R179, -R179, -RZ ;  /* 0x800000ffb3b3b221 */ /* 0x000fe20000010100 */
[--C-:B------:R-:W-:Y:S01]  /*6d50*/  SHF.R.U32.HI R4, RZ, 0x10, R12.reuse ;  /* 0x00000010ff047819 */ /* 0x100fe2000001160c */
[----:B------:R-:W-:Y:S01]  /*6d60*/  @!P1 FADD.FTZ R177, -R177, -RZ ;  /* 0x800000ffb1b19221 */ /* 0x000fe20000010100 */
[----:B------:R-:W-:Y:S01]  /*6d70*/  LOP3.LUT R5, R5, 0xffff, RZ, 0xc0, !PT ;  /* 0x0000ffff05057812 */ /* 0x000fe200078ec0ff */
[----:B------:R-:W-:Y:S01]  /*6d80*/  @!P5 FADD.FTZ R181, -R181, -RZ ;  /* 0x800000ffb5b5d221 */ /* 0x000fe20000010100 */
[----:B------:R-:W-:Y:S01]  /*6d90*/  SHF.R.U32.HI R6, RZ, 0x18, R12 ;  /* 0x00000018ff067819 */ /* 0x000fe2000001160c */
[----:B------:R-:W2:Y:S01]  /*6da0*/  MUFU.EX2 R165, R57 ;  /* 0x0000003900a57308 */ /* 0x000ea20000000800 */
[----:B------:R-:W-:Y:S02]  /*6db0*/  LOP3.LUT R4, R4, 0xff, RZ, 0xc0, !PT ;  /* 0x000000ff04047812 */ /* 0x000fe400078ec0ff */
[----:B------:R-:W-:Y:S01]  /*6dc0*/  ISETP.LE.U32.AND P1, PT, R19, UR5, PT ;  /* 0x0000000513007c0c */ /* 0x000fe2000bf23070 */
[----:B------:R-:W-:Y:S01]  /*6dd0*/  @!P6 FADD.FTZ R186, -R186, -RZ ;  /* 0x800000ffbabae221 */ /* 0x000fe20000010100 */
[----:B------:R-:W-:Y:S02]  /*6de0*/  ISETP.LE.U32.AND P3, PT, R4, UR5, PT ;  /* 0x0000000504007c0c */ /* 0x000fe4000bf63070 */
[----:B------:R-:W-:Y:S02]  /*6df0*/  ISETP.LE.U32.AND P5, PT, R5, UR5, PT ;  /* 0x0000000505007c0c */ /* 0x000fe4000bfa3070 */
[----:B------:R-:W-:Y:S01]  /*6e00*/  LOP3.LUT R5, R18, 0xff, RZ, 0xc0, !PT ;  /* 0x000000ff12057812 */ /* 0x000fe200078ec0ff */
[----:B------:R-:W3:Y:S01]  /*6e10*/  MUFU.EX2 R111, R10 ;  /* 0x0000000a006f7308 */ /* 0x000ee20000000800 */
[----:B------:R-:W-:Y:S02]  /*6e20*/  ISETP.LE.U32.AND P4, PT, R6, UR5, PT ;  /* 0x0000000506007c0c */ /* 0x000fe4000bf83070 */
[----:B------:R-:W-:Y:S02]  /*6e30*/  SHF.R.U32.HI R4, RZ, 0x8, R17 ;  /* 0x00000008ff047819 */ /* 0x000fe40000011611 */
[----:B------:R-:W-:Y:S01]  /*6e40*/  ISETP.LE.U32.AND P6, PT, R5, UR5, PT ;  /* 0x0000000505007c0c */ /* 0x000fe2000bfc3070 */
[----:B----4-:R-:W-:Y:S01]  /*6e50*/  @!P1 FADD.FTZ R178, -R178, -RZ ;  /* 0x800000ffb2b29221 */ /* 0x010fe20000010100 */
[----:B------:R-:W-:Y:S01]  /*6e60*/  LOP3.LUT R5, R11, 0xffff, RZ, 0xc0, !PT ;  /* 0x0000ffff0b057812 */ /* 0x000fe200078ec0ff */
[----:B------:R-:W-:Y:S01]  /*6e70*/  @!P3 FADD.FTZ R192, -R192, -RZ ;  /* 0x800000ffc0c0b221 */ /* 0x000fe20000010100 */
[----:B------:R-:W-:Y:S01]  /*6e80*/  LOP3.LUT R4, R4, 0xffff, RZ, 0xc0, !PT ;  /* 0x0000ffff04047812 */ /* 0x000fe200078ec0ff */
[----:B------:R-:W-:Y:S01]  /*6e90*/  @!P5 FADD.FTZ R183, -R183, -RZ ;  /* 0x800000ffb7b7d221 */ /* 0x000fe20000010100 */
[----:B------:R-:W-:Y:S01]  /*6ea0*/  ISETP.LE.U32.AND P3, PT, R20, UR5, PT ;  /* 0x0000000514007c0c */ /* 0x000fe2000bf63070 */
[----:B------:R-:W4:Y:S01]  /*6eb0*/  MUFU.EX2 R167, R59 ;  /* 0x0000003b00a77308 */ /* 0x000f220000000800 */
[----:B------:R-:W-:Y:S01]  /*6ec0*/  ISETP.LE.U32.AND P5, PT, R4, UR5, PT ;  /* 0x0000000504007c0c */ /* 0x000fe2000bfa3070 */
[----:B------:R-:W-:Y:S01]  /*6ed0*/  @!P4 FADD.FTZ R191, -R191, -RZ ;  /* 0x800000ffbfbfc221 */ /* 0x000fe20000010100 */
[----:B------:R-:W-:Y:S02]  /*6ee0*/  ISETP.LE.U32.AND P1, PT, R15, UR5, PT ;  /* 0x000000050f007c0c */ /* 0x000fe4000bf23070 */
[----:B------:R-:W-:Y:S01]  /*6ef0*/  LOP3.LUT R4, R102, 0xff, RZ, 0xc0, !PT ;  /* 0x000000ff66047812 */ /* 0x000fe200078ec0ff */
[----:B------:R-:W-:Y:S01]  /*6f00*/  @!P6 FADD.FTZ R189, -R189, -RZ ;  /* 0x800000ffbdbde221 */ /* 0x000fe20000010100 */
[----:B------:R-:W-:Y:S02]  /*6f10*/  SHF.R.U32.HI R6, RZ, 0x8, R5 ;  /* 0x00000008ff067819 */ /* 0x000fe40000011605 */
[----:B------:R-:W-:Y:S02]  /*6f20*/  ISETP.LE.U32.AND P4, PT, R4, UR5, PT ;  /* 0x0000000504007c0c */ /* 0x000fe4000bf83070 */
[----:B------:R-:W-:Y:S01]  /*6f30*/  SHF.R.U32.HI R4, RZ, 0x8, R33 ;  /* 0x00000008ff047819 */ /* 0x000fe20000011621 */
[----:B------:R-:W-:Y:S01]  /*6f40*/  @!P3 FADD.FTZ R190, -R190, -RZ ;  /* 0x800000ffbebeb221 */ /* 0x000fe20000010100 */
[----:B------:R-:W-:Y:S01]  /*6f50*/  ISETP.LE.U32.AND P3, PT, R7, UR5, PT ;  /* 0x0000000507007c0c */ /* 0x000fe2000bf63070 */
[----:B-1----:R-:W-:Y:S01]  /*6f60*/  @!P5 FADD.FTZ R180, -R180, -RZ ;  /* 0x800000ffb4b4d221 */ /* 0x002fe20000010100 */
[----:B------:R-:W-:Y:S01]  /*6f70*/  LOP3.LUT R4, R4, 0xffff, RZ, 0xc0, !PT ;  /* 0x0000ffff04047812 */ /* 0x000fe200078ec0ff */
[----:B------:R-:W-:Y:S01]  /*6f80*/  @!P1 FADD.FTZ R164, -R164, -RZ ;  /* 0x800000ffa4a49221 */ /* 0x000fe20000010100 */
[----:B------:R-:W-:Y:S02]  /*6f90*/  LOP3.LUT R7, R11, 0xff, RZ, 0xc0, !PT ;  /* 0x000000ff0b077812 */ /* 0x000fe400078ec0ff */
[----:B------:R-:W-:Y:S02]  /*6fa0*/  ISETP.LE.U32.AND P6, PT, R4, UR5, PT ;  /* 0x0000000504007c0c */ /* 0x000fe4000bfc3070 */
[--C-:B------:R-:W-:Y:S01]  /*6fb0*/  SHF.R.U32.HI R4, RZ, 0x10, R11.reuse ;  /* 0x00000010ff047819 */ /* 0x100fe2000001160b */
[----:B------:R-:W-:Y:S01]  /*6fc0*/  @!P4 FADD.FTZ R173, -R173, -RZ ;  /* 0x800000ffadadc221 */ /* 0x000fe20000010100 */
[----:B------:R-:W-:Y:S02]  /*6fd0*/  ISETP.LE.U32.AND P2, PT, R7, UR5, PT ;  /* 0x0000000507007c0c */ /* 0x000fe4000bf43070 */
[----:B------:R-:W-:Y:S01]  /*6fe0*/  LOP3.LUT R5, R4, 0xff, RZ, 0xc0, !PT ;  /* 0x000000ff04057812 */ /* 0x000fe200078ec0ff */
[----:B------:R-:W-:Y:S01]  /*6ff0*/  @!P3 FADD.FTZ R114, -R114, -RZ ;  /* 0x800000ff7272b221 */ /* 0x000fe20000010100 */
[----:B------:R-:W-:Y:S02]  /*7000*/  LOP3.LUT R4, R6, 0xffff, RZ, 0xc0, !PT ;  /* 0x0000ffff06047812 */ /* 0x000fe400078ec0ff */
[----:B------:R-:W-:Y:S02]  /*7010*/  SHF.R.U32.HI R11, RZ, 0x18, R11 ;  /* 0x00000018ff0b7819 */ /* 0x000fe4000001160b */
[----:B------:R-:W-:Y:S01]  /*7020*/  ISETP.LE.U32.AND P4, PT, R4, UR5, PT ;  /* 0x0000000504007c0c */ /* 0x000fe2000bf83070 */
[----:B------:R-:W-:Y:S01]  /*7030*/  @!P6 FADD.FTZ R174, -R174, -RZ ;  /* 0x800000ffaeaee221 */ /* 0x000fe20000010100 */
[----:B------:R-:W-:Y:S02]  /*7040*/  LOP3.LUT R4, R9, 0xffff, RZ, 0xc0, !PT ;  /* 0x0000ffff09047812 */ /* 0x000fe400078ec0ff */
[----:B------:R-:W-:Y:S01]  /*7050*/  ISETP.LE.U32.AND P6, PT, R5, UR5, PT ;  /* 0x0000000505007c0c */ /* 0x000fe2000bfc3070 */
[----:B------:R-:W-:Y:S01]  /*7060*/  @!P2 FADD.FTZ R171, -R171, -RZ ;  /* 0x800000ffababa221 */ /* 0x000fe20000010100 */
[----:B------:R-:W-:Y:S02]  /*7070*/  LOP3.LUT R5, R9, 0xff, RZ, 0xc0, !PT ;  /* 0x000000ff09057812 */ /* 0x000fe400078ec0ff */
[----:B------:R-:W-:Y:S02]  /*7080*/  SHF.R.U32.HI R6, RZ, 0x8, R23 ;  /* 0x00000008ff067819 */ /* 0x000fe40000011617 */
[----:B------:R-:W-:Y:S02]  /*7090*/  SHF.R.U32.HI R4, RZ, 0x8, R4 ;  /* 0x00000008ff047819 */ /* 0x000fe40000011604 */
[----:B------:R-:W-:Y:S01]  /*70a0*/  ISETP.LE.U32.AND P2, PT, R5, UR5, PT ;  /* 0x0000000505007c0c */ /* 0x000fe2000bf43070 */
[----:B------:R-:W-:Y:S01]  /*70b0*/  @!P4 FADD.FTZ R170, -R170, -RZ ;  /* 0x800000ffaaaac221 */ /* 0x000fe20000010100 */
[----:B------:R-:W-:Y:S02]  /*70c0*/  LOP3.LUT R4, R4, 0xffff, RZ, 0xc0, !PT ;  /* 0x0000ffff04047812 */ /* 0x000fe400078ec0ff */
[----:B------:R-:W-:Y:S01]  /*70d0*/  F2FP.RELU.BF16.PACK_AB R7, R210, R214 ;  /* 0x000000d6d207723e */ /* 0x000fe200000018ff */
[----:B------:R-:W-:Y:S01]  /*70e0*/  @!P6 FADD.FTZ R169, -R169, -RZ ;  /* 0x800000ffa9a9e221 */ /* 0x000fe20000010100 */
[----:B------:R-:W-:Y:S02]  /*70f0*/  SHF.R.U32.HI R5, RZ, 0x10, R9 ;  /* 0x00000010ff057819 */ /* 0x000fe40000011609 */
[----:B------:R-:W-:Y:S01]  /*7100*/  F2FP.RELU.BF16.PACK_AB R0, R191, R192 ;  /* 0x000000c0bf00723e */ /* 0x000fe200000018ff */
[----:B------:R1:W-:Y:S01]  /*7110*/  STS [R227+0x10000], R7 ;  /* 0x01000007e3007388 */ /* 0x0003e20000000800 */
[----:B------:R-:W-:Y:S02]  /*7120*/  ISETP.LE.U32.AND P4, PT, R4, UR5, PT ;  /* 0x0000000504007c0c */ /* 0x000fe4000bf83070 */
[----:B------:R-:W-:Y:S01]  /*7130*/  ISETP.LE.U32.AND P5, PT, R16, UR5, PT ;  /* 0x0000000510007c0c */ /* 0x000fe2000bfa3070 */
[----:B------:R-:W-:Y:S01]  /*7140*/  @!P2 FADD.FTZ R166, -R166, -RZ ;  /* 0x800000ffa6a6a221 */ /* 0x000fe20000010100 */
[----:B------:R-:W-:Y:S02]  /*7150*/  LOP3.LUT R4, R5, 0xff, RZ, 0xc0, !PT ;  /* 0x000000ff05047812 */ /* 0x000fe400078ec0ff */
[----:B------:R-:W-:Y:S02]  /*7160*/  SHF.R.U32.HI R5, RZ, 0x8, R21 ;  /* 0x00000008ff057819 */ /* 0x000fe40000011615 */
[----:B------:R-:W-:Y:S02]  /*7170*/  ISETP.LE.U32.AND P6, PT, R4, UR5, PT ;  /* 0x0000000504007c0c */ /* 0x000fe4000bfc3070 */
[----:B------:R-:W-:Y:S02]  /*7180*/  LOP3.LUT R4, R5, 0xffff, RZ, 0xc0, !PT ;  /* 0x0000ffff05047812 */ /* 0x000fe400078ec0ff */
[----:B------:R-:W-:Y:S01]  /*7190*/  LOP3.LUT R5, R22, 0xff, RZ, 0xc0, !PT ;  /* 0x000000ff16057812 */ /* 0x000fe200078ec0ff */
[----:B--2---:R-:W-:Y:S01]  /*71a0*/  @!P4 FADD.FTZ R165, -R165, -RZ ;  /* 0x800000ffa5a5c221 */ /* 0x004fe20000010100 */
[----:B------:R-:W-:Y:S01]  /*71b0*/  ISETP.LE.U32.AND P2, PT, R4, UR5, PT ;  /* 0x0000000504007c0c */ /* 0x000fe2000bf43070 */
[----:B---3--:R-:W-:Y:S01]  /*71c0*/  @!P5 FADD.FTZ R111, -R111, -RZ ;  /* 0x800000ff6f6fd221 */ /* 0x008fe20000010100 */
[----:B------:R-:W-:Y:S02]  /*71d0*/  LOP3.LUT R4, R24, 0xff, RZ, 0xc0, !PT ;  /* 0x000000ff18047812 */ /* 0x000fe400078ec0ff */
[----:B------:R-:W-:Y:S02]  /*71e0*/  ISETP.LE.U32.AND P1, PT, R5, UR5, PT ;  /* 0x0000000505007c0c */ /* 0x000fe4000bf23070 */
[----:B------:R-:W-:Y:S01]  /*71f0*/  F2FP.RELU.BF16.PACK_AB R5, R198, R200 ;  /* 0x000000c8c605723e */ /* 0x000fe200000018ff */
[----:B------:R-:W-:Y:S01]  /*7200*/  @!P6 FADD.FTZ R176, -R176, -RZ ;  /* 0x800000ffb0b0e221 */ /* 0x000fe20000010100 */
[----:B------:R-:W-:Y:S02]  /*7210*/  ISETP.LE.U32.AND P0, PT, R11, UR5, PT ;  /* 0x000000050b007c0c */ /* 0x000fe4000bf03070 */
[----:B------:R-:W-:Y:S02]  /*7220*/  ISETP.LE.U32.AND P6, PT, R4, UR5, PT ;  /* 0x0000000504007c0c */ /* 0x000fe4000bfc3070 */
[----:B------:R-:W-:Y:S01]  /*7230*/  SHF.R.U32.HI R9, RZ, 0x18, R9 ;  /* 0x00000018ff097819 */ /* 0x000fe20000011609 */
[----:B------:R-:W-:Y:S01]  /*7240*/  @!P2 FADD.FTZ R163, -R163, -RZ ;  /* 0x800000ffa3a3a221 */ /* 0x000fe20000010100 */
[----:B------:R-:W-:Y:S02]  /*7250*/  LOP3.LUT R4, R6, 0xffff, RZ, 0xc0, !PT ;  /* 0x0000ffff06047812 */ /* 0x000fe400078ec0ff */
[----:B------:R-:W-:Y:S01]  /*7260*/  ISETP.LE.U32.AND P4, PT, R9, UR5, PT ;  /* 0x0000000509007c0c */ /* 0x000fe2000bf83070 */
[----:B------:R-:W-:Y:S01]  /*7270*/  @!P1 FADD.FTZ R115, -R115, -RZ ;  /* 0x800000ff73739221 */ /* 0x000fe20000010100 */
[----:B------:R-:W-:Y:S02]  /*7280*/  F2FP.RELU.BF16.PACK_AB R6, R209, R213 ;  /* 0x000000d5d106723e */ /* 0x000fe400000018ff */
[----:B------:R-:W-:Y:S01]  /*7290*/  ISETP.LE.U32.AND P2, PT, R4, UR5, PT ;  /* 0x0000000504007c0c */ /* 0x000fe2000bf43070 */
[----:B------:R-:W-:Y:S01]  /*72a0*/  @!P0 FADD.FTZ R168, -R168, -RZ ;  /* 0x800000ffa8a88221 */ /* 0x000fe20000010100 */
[----:B------:R-:W-:Y:S01]  /*72b0*/  ISETP.LE.U32.AND P0, PT, R14, UR5, PT ;  /* 0x000000050e007c0c */ /* 0x000fe2000bf03070 */
[----:B------:R2:W-:Y:S01]  /*72c0*/  STS [R227+0x10400], R6 ;  /* 0x01040006e3007388 */ /* 0x0005e20000000800 */
[----:B------:R-:W-:Y:S01]  /*72d0*/  F2FP.RELU.BF16.PACK_AB R4, R205, R206 ;  /* 0x000000cecd04723e */ /* 0x000fe200000018ff */
[----:B------:R-:W-:Y:S01]  /*72e0*/  @!P6 FADD.FTZ R112, -R112, -RZ ;  /* 0x800000ff7070e221 */ /* 0x000fe20000010100 */
[----:B-1----:R-:W-:Y:S01]  /*72f0*/  F2FP.RELU.BF16.PACK_AB R7, R215, R216 ;  /* 0x000000d8d707723e */ /* 0x002fe200000018ff */
[----:B------:R1:W-:Y:S01]  /*7300*/  STS [R228+0x10000], R5 ;  /* 0x01000005e4007388 */ /* 0x0003e20000000800 */
[----:B------:R-:W-:Y:S01]  /*7310*/  FSETP.GE.FTZ.AND P1, PT, R198, RZ, PT ;  /* 0x000000ffc600720b */ /* 0x000fe20003f36000 */
[----:B----4-:R-:W-:Y:S01]  /*7320*/  @!P4 FADD.FTZ R167, -R167, -RZ ;  /* 0x800000ffa7a7c221 */ /* 0x010fe20000010100 */
[----:B------:R-:W-:Y:S01]  /*7330*/  FSETP.GE.FTZ.AND P3, PT, R210, RZ, PT ;  /* 0x000000ffd200720b */ /* 0x000fe20003f76000 */
[----:B------:R3:W-:Y:S01]  /*7340*/  STS [R228+0x10400], R4 ;  /* 0x01040004e4007388 */ /* 0x0007e20000000800 */
[----:B------:R-:W-:Y:S01]  /*7350*/  FSETP.GE.FTZ.AND P4, PT, R214, RZ, PT ;  /* 0x000000ffd600720b */ /* 0x000fe20003f96000 */
[----:B------:R-:W-:Y:S01]  /*7360*/  @!P2 FADD.FTZ R113, -R113, -RZ ;  /* 0x800000ff7171a221 */ /* 0x000fe20000010100 */
[----:B------:R-:W-:Y:S01]  /*7370*/  FSETP.GE.FTZ.AND P2, PT, R200, RZ, PT ;  /* 0x000000ffc800720b */ /* 0x000fe20003f56000 */
[----:B------:R4:W-:Y:S01]  /*7380*/  STS [R227+0x12000], R7 ;  /* 0x01200007e3007388 */ /* 0x0009e20000000800 */
[----:B------:R-:W-:Y:S01]  /*7390*/  @!P0 FADD.FTZ R110, -R110, -RZ ;  /* 0x800000ff6e6e8221 */ /* 0x000fe20000010100 */
[----:B--2---:R-:W-:Y:S02]  /*73a0*/  F2FP.RELU.BF16.PACK_AB R6, R220, R219 ;  /* 0x000000dbdc06723e */ /* 0x004fe400000018ff */
[----:B-1----:R-:W-:Y:S03]  /*73b0*/  F2FP.RELU.BF16.PACK_AB R5, R211, R212 ;  /* 0x000000d4d305723e */ /* 0x002fe600000018ff */
[----:B------:R1:W-:Y:S01]  /*73c0*/  STS [R227+0x12400], R6 ;  /* 0x01240006e3007388 */ /* 0x0003e20000000800 */
[----:B---3--:R-:W-:Y:S03]  /*73d0*/  F2FP.RELU.BF16.PACK_AB R4, R218, R217 ;  /* 0x000000d9da04723e */ /* 0x008fe600000018ff */
[----:B------:R2:W-:Y:S01]  /*73e0*/  STS [R228+0x12000], R5 ;  /* 0x01200005e4007388 */ /* 0x0005e20000000800 */
[----:B----4-:R-:W-:Y:S03]  /*73f0*/  F2FP.RELU.BF16.PACK_AB R7, R197, R201 ;  /* 0x000000c9c507723e */ /* 0x010fe600000018ff */
[----:B------:R3:W-:Y:S04]  /*7400*/  STS [R228+0x12400], R4 ;  /* 0x01240004e4007388 */ /* 0x0007e80000000800 */
[----:B------:R-:W-:Y:S04]  /*7410*/  STS [R229+0x10000], R8 ;  /* 0x01000008e5007388 */ /* 0x000fe80000000800 */
        /* <DEDUP_REMOVED lines=42> */
[----:B------:R-:W-:Y:S04]  /*76c0*/  STS [R224+0x12400], R0 ;  /* 0x01240000e0007388 */ /* 0x000fe80000000800 */
[----:B------:R-:W-:Y:S04]  /*76d0*/  STS [R224+0x12000], R4 ;  /* 0x01200004e0007388 */ /* 0x000fe80000000800 */
[----:B------:R-:W1:Y:S08]  /*76e0*/  LDSM.16.M88.4 R64, [R154+0x4000] ;  /* 0x004000009a40783b */ /* 0x000e700000000200 */
[----:B------:R-:W2:Y:S08]  /*76f0*/  LDSM.16.M88.4 R60, [R154+0x5000] ;  /* 0x005000009a3c783b */ /* 0x000eb00000000200 */
[----:B------:R-:W3:Y:S08]  /*7700*/  LDSM.16.M88.4 R100, [R155+0x4000] ;  /* 0x004000009b64783b */ /* 0x000ef00000000200 */
[----:B------:R-:W4:Y:S01]  /*7710*/  LDSM.16.M88.4 R104, [R155+0x5000] ;  /* 0x005000009b68783b */ /* 0x000f220000000200 */
        /* <DEDUP_REMOVED lines=17> */
[C---:B----4-:R-:W-:Y:S08]  /*7830*/  HMMA.16816.F32.BF16 R8, R104.reuse, R132, R8 ;  /* 0x000000846808723c */ /* 0x050ff00000041808 */
        /* <DEDUP_REMOVED lines=13> */
[----:B------:R-:W2:Y:S07]  /*7910*/  LDL R107, [R1+0x3c] ;  /* 0x00003c00016b7983 */ /* 0x000eae0000100800 */
[----:B------:R-:W-:Y:S01]  /*7920*/  HMMA.16816.F32.BF16 R64, R100, R146, R64 ;  /* 0x000000926440723c */ /* 0x000fe20000041840 */
[C---:B--2---:R-:W-:Y:S04]  /*7930*/  LEA R108, P0, R107.reuse, R108, 0x2 ;  /* 0x0000006c6b6c7211 */ /* 0x044fe800078010ff */
[----:B------:R-:W-:Y:S02]  /*7940*/  LEA.HI.X.SX32 R109, R107, R109, 0x2, P0 ;  /* 0x0000006d6b6d7211 */ /* 0x000fe400000f16ff */
[----:B------:R-:W-:Y:S03]  /*7950*/  FSETP.GE.FTZ.AND P0, PT, R193, RZ, PT ;  /* 0x000000ffc100720b */ /* 0x000fe60003f16000 */
[----:B------:R1:W2:Y:S04]  /*7960*/  LDG.E R106, [R108.64] ;  /* 0x000000326c6a7981 */ /* 0x0002a8000c1e1900 */
[----:B------:R1:W3:Y:S04]  /*7970*/  LDG.E R105, [R108.64+0x20] ;  /* 0x000020326c697981 */ /* 0x0002e8000c1e1900 */
[----:B------:R1:W4:Y:S04]  /*7980*/  LDG.E R104, [R108.64+0x100] ;  /* 0x000100326c687981 */ /* 0x000328000c1e1900 */
[----:B------:R1:W3:Y:S04]  /*7990*/  LDG.E R0, [R108.64+0x120] ;  /* 0x000120326c007981 */ /* 0x0002e8000c1e1900 */
[----:B-1----:R1:W5:Y:S01]  /*79a0*/  LDL.64 R108, [R1+0x40] ;  /* 0x00004000016c7983 */ /* 0x0023620000100a00 */
[C---:B--2---:R-:W-:Y:S02]  /*79b0*/  FADD.FTZ R100, -R106.reuse, R5 ;  /* 0x000000056a647221 */ /* 0x044fe40000010100 */
        /* <DEDUP_REMOVED lines=8> */
[-C--:B------:R-:W-:Y:S01]  /*7a40*/  FSEL R4, R4, R106.reuse, P0 ;  /* 0x0000006a04047208 */ /* 0x080fe20000000000 */
[----:B------:R-:W-:Y:S01]  /*7a50*/  FMUL.FTZ R198, R198, R5 ;  /* 0x00000005c6c67220 */ /* 0x000fe20000410000 */
[----:B------:R-:W-:Y:S01]  /*7a60*/  FSEL R16, R16, R106, P2 ;  /* 0x0000006a10107208 */ /* 0x000fe20001000000 */
[C---:B------:R-:W-:Y:S01]  /*7a70*/  FADD.FTZ R5, -R106.reuse, R36 ;  /* 0x000000246a057221 */ /* 0x040fe20000010100 */
[----:B------:R-:W-:Y:S01]  /*7a80*/  FSETP.GE.FTZ.AND P0, PT, R181, RZ, PT ;  /* 0x000000ffb500720b */ /* 0x000fe20003f16000 */
[----:B------:R-:W-:Y:S01]  /*7a90*/  FMUL.FTZ R193, R193, R4 ;  /* 0x00000004c1c17220 */ /* 0x000fe20000410000 */
[----:B------:R-:W-:Y:S01]  /*7aa0*/  FSETP.GE.FTZ.AND P2, PT, R185, RZ, PT ;  /* 0x000000ffb900720b */ /* 0x000fe20003f56000 */
[----:B------:R-:W-:Y:S01]  /*7ab0*/  FADD.FTZ R4, -R106, R37 ;  /* 0x000000256a047221 */ /* 0x000fe20000010100 */
[----:B------:R-:W-:Y:S01]  /*7ac0*/  FSEL R5, R5, R106, P1 ;  /* 0x0000006a05057208 */ /* 0x000fe20000800000 */
[----:B------:R-:W-:Y:S01]  /*7ad0*/  FMUL.FTZ R200, R200, R16 ;  /* 0x00000010c8c87220 */ /* 0x000fe20000410000 */
[----:B------:R-:W-:Y:S01]  /*7ae0*/  FSETP.GE.FTZ.AND P1, PT, R175, RZ, PT ;  /* 0x000000ffaf00720b */ /* 0x000fe20003f36000 */
        /* <DEDUP_REMOVED lines=18> */
[----:B---3--:R-:W-:Y:S01]  /*7c10*/  FADD.FTZ R18, -R105, R18 ;  /* 0x0000001269127221 */ /* 0x008fe20000010100 */
[----:B------:R-:W-:Y:S01]  /*7c20*/  FSEL R5, R5, R106, P2 ;  /* 0x0000006a05057208 */ /* 0x000fe20001000000 */
[----:B------:R-:W-:Y:S01]  /*7c30*/  FMUL.FTZ R214, R214, R20 ;  /* 0x00000014d6d67220 */ /* 0x000fe20000410000 */
[-C--:B------:R-:W-:Y:S01]  /*7c40*/  FSEL R4, R4, R106.reuse, P1 ;  /* 0x0000006a04047208 */ /* 0x080fe20000800000 */
        /* <DEDUP_REMOVED lines=13> */
[----:B------:R-:W-:Y:S01]  /*7d20*/  FSEL R17, R17, R106, P3 ;  /* 0x0000006a11117208 */ /* 0x000fe20001800000 */
[----:B------:R-:W-:Y:S01]  /*7d30*/  @P0 FADD.FTZ R106, -R106, R65 ;  /* 0x000000416a6a0221 */ /* 0x000fe20000010100 */
[----:B------:R-:W-:Y:S01]  /*7d40*/  FSETP.GE.FTZ.AND P0, PT, R209, RZ, PT ;  /* 0x000000ffd100720b */ /* 0x000fe20003f16000 */
[----:B------:R-:W-:Y:S01]  /*7d50*/  FADD.FTZ R19, -R105, R19 ;  /* 0x0000001369137221 */ /* 0x000fe20000010100 */
[-C--:B------:R-:W-:Y:S01]  /*7d60*/  FSEL R5, R5, R105.reuse, P1 ;  /* 0x0000006905057208 */ /* 0x080fe20000800000 */
[C---:B------:R-:W-:Y:S01]  /*7d70*/  FADD.FTZ R22, -R105.reuse, R22 ;  /* 0x0000001669167221 */ /* 0x040fe20000010100 */
[----:B------:R-:W-:Y:S01]  /*7d80*/  FSETP.GE.FTZ.AND P1, PT, R206, RZ, PT ;  /* 0x000000ffce00720b */ /* 0x000fe20003f36000 */
[C---:B------:R-:W-:Y:S01]  /*7d90*/  FADD.FTZ R23, -R105.reuse, R23 ;  /* 0x0000001769177221 */ /* 0x040fe20000010100 */
[-C--:B------:R-:W-:Y:S01]  /*7da0*/  FSEL R4, R4, R105.reuse, P0 ;  /* 0x0000006904047208 */ /* 0x080fe20000000000 */
[----:B------:R-:W-:Y:S01]  /*7db0*/  FADD.FTZ R34, -R105, R34 ;  /* 0x0000002269227221 */ /* 0x000fe20000010100 */
[----:B------:R-:W-:Y:S01]  /*7dc0*/  FSETP.GE.FTZ.AND P0, PT, R205, RZ, PT ;  /* 0x000000ffcd00720b */ /* 0x000fe20003f16000 */
[C---:B------:R-:W-:Y:S01]  /*7dd0*/  FADD.FTZ R35, -R105.reuse, R35 ;  /* 0x0000002369237221 */ /* 0x040fe20000010100 */
[-C--:B------:R-:W-:Y:S01]  /*7de0*/  FSEL R18, R18, R105.reuse, P1 ;  /* 0x0000006912127208 */ /* 0x080fe20000800000 */
[----:B------:R-:W-:Y:S01]  /*7df0*/  FADD.FTZ R38, -R105, R38 ;  /* 0x0000002669267221 */ /* 0x000fe20000010100 */
        /* <DEDUP_REMOVED lines=10> */
[-C--:B------:R-:W-:Y:S01]  /*7ea0*/  FSEL R23, R23, R105.reuse, P0 ;  /* 0x0000006917177208 */ /* 0x080fe20000000000 */
[C---:B------:R-:W-:Y:S01]  /*7eb0*/  FADD.FTZ R6, -R105.reuse, R55 ;  /* 0x0000003769067221 */ /* 0x040fe20000010100 */
[----:B------:R-:W-:Y:S01]  /*7ec0*/  FSETP.GE.FTZ.AND P0, PT, R184, RZ, PT ;  /* 0x000000ffb800720b */ /* 0x000fe20003f16000 */
[----:B------:R-:W-:Y:S01]  /*7ed0*/  FADD.FTZ R7, -R105, R54 ;  /* 0x0000003669077221 */ /* 0x000fe20000010100 */
[----:B------:R-:W-:Y:S01]  /*7ee0*/  FSEL R34, R34, R105, P1 ;  /* 0x0000006922227208 */ /* 0x000fe20000800000 */
[----:B------:R-:W-:Y:S01]  /*7ef0*/  FMUL.FTZ R197, R197, R23 ;  /* 0x00000017c5c57220 */ /* 0x000fe20000410000 */
[----:B------:R-:W-:Y:S01]  /*7f00*/  FSETP.GE.FTZ.AND P1, PT, R179, RZ, PT ;  /* 0x000000ffb300720b */ /* 0x000fe20003f36000 */
[----:B------:R-:W-:Y:S01]  /*7f10*/  FMUL.FTZ R205, R205, R19 ;  /* 0x00000013cdcd7220 */ /* 0x000fe20000410000 */
[-C--:B------:R-:W-:Y:S01]  /*7f20*/  FSEL R35, R35, R105.reuse, P0 ;  /* 0x0000006923237208 */ /* 0x080fe20000000000 */
[----:B----4-:R-:W-:Y:S01]  /*7f30*/  FADD.FTZ R56, -R104, R56 ;  /* 0x0000003868387221 */ /* 0x010fe20000010100 */
[----:B------:R-:W-:Y:S01]  /*7f40*/  FSETP.GE.FTZ.AND P0, PT, R177, RZ, PT ;  /* 0x000000ffb100720b */ /* 0x000fe20003f16000 */
[----:B------:R-:W-:Y:S01]  /*7f50*/  FMUL.FTZ R201, R201, R22 ;  /* 0x00000016c9c97220 */ /* 0x000fe20000410000 */
        /* <DEDUP_REMOVED lines=14> */
[----:B------:R-:W-:Y:S01]  /*8040*/  FSETP.GE.FTZ.AND P3, PT, R168, RZ, PT ;  /* 0x000000ffa800720b */ /* 0x000fe20003f76000 */
[----:B------:R-:W-:Y:S01]  /*8050*/  FADD.FTZ R5, -R105, R66 ;  /* 0x0000004269057221 */ /* 0x000fe20000010100 */
[----:B------:R-:W-:Y:S01]  /*8060*/  FSETP.GE.FTZ.AND P2, PT, R112, RZ, PT ;  /* 0x000000ff7000720b */ /* 0x000fe20003f56000 */
[----:B------:R-:W-:Y:S01]  /*8070*/  FMUL.FTZ R172, R172, R4 ;  /* 0x00000004acac7220 */ /* 0x000fe20000410000 */
[----:B------:R-:W-:Y:S01]  /*8080*/  FSETP.GE.FTZ.AND P0, PT, R216, RZ, PT ;  /* 0x000000ffd800720b */ /* 0x000fe20003f16000 */
[----:B------:R-:W-:Y:S01]  /*8090*/  FADD.FTZ R4, -R104, R8 ;  /* 0x0000000868047221 */ /* 0x000fe20000010100 */
[-C--:B------:R-:W-:Y:S01]  /*80a0*/  FSEL R6, R6, R105.reuse, P3 ;  /* 0x0000006906067208 */ /* 0x080fe20001800000 */
[----:B------:R-:W-:Y:S01]  /*80b0*/  FADD.FTZ R8, -R104, R9 ;  /* 0x0000000968087221 */ /* 0x000fe20000010100 */
[----:B------:R-:W-:Y:S01]  /*80c0*/  FSEL R5, R5, R105, P2 ;  /* 0x0000006905057208 */ /* 0x000fe20001000000 */
[----:B------:R-:W-:Y:S01]  /*80d0*/  FADD.FTZ R42, -R0, R42 ;  /* 0x0000002a002a7221 */ /* 0x000fe20000010100 */
        /* <DEDUP_REMOVED lines=39> */
[----:B------:R-:W-:Y:S01]  /*8350*/  FADD.FTZ R6, -R104, R57 ;  /* 0x0000003968067221 */ /* 0x000fe20000010100 */
        /* <DEDUP_REMOVED lines=91> */
[----:B------:R-:W-:Y:S02]  /*8910*/  FMUL.FTZ R115, R115, R4 ;  /* 0x0000000473737220 */ /* 0x000fe40000410000 */
[----:B------:R-:W-:Y:S02]  /*8920*/  FMUL.FTZ R33, R110, R0 ;  /* 0x000000006e217220 */ /* 0x000fe40000410000 */
[----:B------:R-:W-:Y:S02]  /*8930*/  IMAD.MOV.U32 R58, RZ, RZ, R235 ;  /* 0x000000ffff3a7224 */ /* 0x000fe400078e00eb */
[----:B------:R-:W-:Y:S01]  /*8940*/  IMAD.MOV.U32 R59, RZ, RZ, R234 ;  /* 0x000000ffff3b7224 */ /* 0x000fe200078e00ea */
[----:B------:R-:W-:-:S05]  /*8950*/  @!P0 BRA `(.L_x_342) ;  /* 0x0000023000008947 */ /* 0x000fca0003800000 */
[----:B-1----:R-:W2:Y:S01]  /*8960*/  LDL.LU R103, [R1+0x38] ;  /* 0x0000380001677983 */ /* 0x002ea20000300800 */
[----:B------:R-:W-:Y:S01]  /*8970*/  IMAD.MOV.U32 R6, RZ, RZ, c[0x0][0x190] ;  /* 0x00006400ff067624 */ /* 0x000fe200078e00ff */
        /* <DEDUP_REMOVED lines=13> */
[----:B------:R1:W-:Y:S03]  /*8a50*/  @P2 STS [R221], RZ ;  /* 0x000000ffdd002388 */ /* 0x0003e60000000800 */
[----:B------:R-:W-:Y:S01]  /*8a60*/  @!P2 LEA.HI.X R5, R6, R233, R5, 0x7, P1 ;  /* 0x000000e90605a211 */ /* 0x000fe200008f3c05 */
[----:B------:R1:W-:Y:S04]  /*8a70*/  @P2 STS [R221+0x4], RZ ;  /* 0x000004ffdd002388 */ /* 0x0003e80000000800 */
[----:B------:R1:W-:Y:S04]  /*8a80*/  @P2 STS [R221+0x8], RZ ;  /* 0x000008ffdd002388 */ /* 0x0003e80000000800 */
[----:B------:R1:W-:Y:S01]  /*8a90*/  @P2 STS [R221+0xc], RZ ;  /* 0x00000cffdd002388 */ /* 0x0003e20000000800 */
[----:B--2---:R-:W-:Y:S05]  /*8aa0*/  IADD3 R103, R103, UR23, RZ ;  /* 0x0000001767677c10 */ /* 0x004fea000fffe0ff */
        /* <DEDUP_REMOVED lines=12> */
[----:B------:R1:W-:Y:S04]  /*8b70*/  STL [R1+0x38], R103 ;  /* 0x0000386701007387 */ /* 0x0003e80000100800 */
[----:B------:R-:W0:Y:S02]  /*8b80*/  LDGDEPBAR ;  /* 0x00000000000079af */ /* 0x000e240000000000 */
.L_x_342:
        /* <DEDUP_REMOVED lines=127> */
[----:B-----5:R-:W-:Y:S03]  /*9380*/  ISETP.GE.AND P2, PT, R108, c[0x0][0x220], PT ;  /* 0x000088006c007a0c */ /* 0x020fe60003f46270 */
        /* <DEDUP_REMOVED lines=21> */
.L_x_343:
[----:B------:R2:W3:Y:S01]  /*94e0*/  LDL R57, [R1+0x5c] ;  /* 0x00005c0001397983 */ /* 0x0004e20000100800 */
[----:B-1----:R-:W-:Y:S01]  /*94f0*/  @P0 IADD3 R4, R107, -0x80, RZ ;  /* 0xffffff806b040810 */ /* 0x002fe20007ffe0ff */
[----:B------:R-:W-:Y:S01]  /*9500*/  IMAD.MOV.U32 R5, RZ, RZ, 0x4 ;  /* 0x00000004ff057424 */ /* 0x000fe200078e00ff */
[----:B------:R-:W-:Y:S01]  /*9510*/  @UP2 UIADD3 UR25, UP0, UR8, -0x200, URZ ;  /* 0xfffffe0008192890 */ /* 0x000fe2000ff1e03f */
[----:B------:R2:W4:Y:S01]  /*9520*/  LDL R60, [R1+0x58] ;  /* 0x00005800013c7983 */ /* 0x0005220000100800 */
[----:B------:R-:W-:Y:S01]  /*9530*/  UISETP.GT.AND UP1, UPT, UR6, UR31, UPT ;  /* 0x0000001f0600728c */ /* 0x000fe2000bf24270 */
[----:B------:R-:W-:Y:S01]  /*9540*/  @P0 IMAD.WIDE R52, R4, R5, UR8 ;  /* 0x0000000804340e25 */ /* 0x000fe2000f8e0205 */
[----:B------:R-:W-:Y:S01]  /*9550*/  @UP2 UIADD3.X UR23, UR9, -0x1, URZ, UP0, !UPT ;  /* 0xffffffff09172890 */ /* 0x000fe200087fe43f */
[----:B------:R2:W2:Y:S02]  /*9560*/  LDL R56, [R1+0x50] ;  /* 0x0000500001387983 */ /* 0x0004a40000100800 */
[----:B------:R-:W-:Y:S02]  /*9570*/  @UP2 UMOV UR8, UR25 ;  /* 0x0000001900082c82 */ /* 0x000fe40008000000 */
[----:B------:R1:W2:Y:S02]  /*9580*/  LDL R55, [R1+0x54] ;  /* 0x0000540001377983 */ /* 0x0002a40000100800 */
[----:B------:R-:W-:Y:S02]  /*9590*/  @UP2 UMOV UR9, UR23 ;  /* 0x0000001700092c82 */ /* 0x000fe40008000000 */
[----:B------:R-:W-:Y:S01]  /*95a0*/  LDSM.16.M88.4 R16, [R151] ;  /* 0x000000009710783b */ /* 0x000fe20000000200 */
[----:B------:R-:W-:Y:S02]  /*95b0*/  ULOP3.LUT UR23, UR6, 0x1, URZ, 0xc0, !UPT ;  /* 0x0000000106177892 */ /* 0x000fe4000f8ec03f */
[----:B------:R-:W-:Y:S01]  /*95c0*/  UIADD3 UR6, UR6, -0x1, URZ ;  /* 0xffffffff06067890 */ /* 0x000fe2000fffe03f */
[----:B------:R-:W1:Y:S01]  /*95d0*/  LDSM.16.MT88.4 R20, [R0+0x6000] ;  /* 0x006000000014783b */ /* 0x000e620000004200 */
[----:B------:R-:W-:Y:S03]  /*95e0*/  UISETP.NE.U32.AND UP0, UPT, UR23, 0x1, UPT ;  /* 0x000000011700788c */ /* 0x000fe6000bf05070 */
[----:B------:R-:W1:Y:S04]  /*95f0*/  LDSM.16.M88.4 R12, [R151+0x2000] ;  /* 0x00200000970c783b */ /* 0x000e680000000200 */
[----:B------:R-:W-:Y:S04]  /*9600*/  LDSM.16.M88.4 R24, [R158] ;  /* 0x000000009e18783b */ /* 0x000fe80000000200 */
[----:B------:R-:W1:Y:S04]  /*9610*/  LDSM.16.MT88.4 R28, [R0+0x6400] ;  /* 0x00640000001c783b */ /* 0x000e680000004200 */
[----:B------:R-:W1:Y:S04]  /*9620*/  LDSM.16.M88.4 R32, [R161] ;  /* 0x00000000a120783b */ /* 0x000e680000000200 */
[----:B------:R-:W-:Y:S04]  /*9630*/  LDSM.16.M88.4 R36, [R153] ;  /* 0x000000009924783b */ /* 0x000fe80000000200 */
[----:B------:R-:W1:Y:S04]  /*9640*/  LDSM.16.MT88.4 R40, [R0+0x6800] ;  /* 0x006800000028783b */ /* 0x000e680000004200 */
[----:B------:R-:W1:Y:S04]  /*9650*/  LDSM.16.M88.4 R44, [R153+0x2000] ;  /* 0x00200000992c783b */ /* 0x000e680000000200 */
[----:B------:R-:W-:Y:S01]  /*9660*/  LDSM.16.M88.4 R48, [R152+0x2000] ;  /* 0x002000009830783b */ /* 0x000fe20000000200 */
[-C--:B-1----:R-:W-:Y:S08]  /*9670*/  HMMA.16816.F32.BF16 R4, R16, R20.reuse, RZ ;  /* 0x000000141004723c */ /* 0x082ff000000418ff */
[C---:B------:R-:W-:Y:S08]  /*9680*/  HMMA.16816.F32.BF16 R8, R12.reuse, R20, RZ ;  /* 0x000000140c08723c */ /* 0x040ff000000418ff */
[-C--:B------:R-:W-:Y:S08]  /*9690*/  HMMA.16816.F32.BF16 R12, R12, R22.reuse, RZ ;  /* 0x000000160c0c723c */ /* 0x080ff000000418ff */
[----:B------:R-:W-:Y:S01]  /*96a0*/  HMMA.16816.F32.BF16 R16, R16, R22, RZ ;  /* 0x000000161010723c */ /* 0x000fe200000418ff */
[----:B------:R-:W-:Y:S07]  /*96b0*/  LDSM.16.M88.4 R20, [R152] ;  /* 0x000000009814783b */ /* 0x000fee0000000200 */
[-C--:B------:R-:W-:Y:S08]  /*96c0*/  HMMA.16816.F32.BF16 R4, R24, R28.reuse, R4 ;  /* 0x0000001c1804723c */ /* 0x080ff00000041804 */
[C---:B------:R-:W-:Y:S08]  /*96d0*/  HMMA.16816.F32.BF16 R8, R32.reuse, R28, R8 ;  /* 0x0000001c2008723c */ /* 0x040ff00000041808 */
[-C--:B------:R-:W-:Y:S01]  /*96e0*/  HMMA.16816.F32.BF16 R12, R32, R30.reuse, R12 ;  /* 0x0000001e200c723c */ /* 0x080fe2000004180c */
[----:B------:R-:W1:Y:S07]  /*96f0*/  LDSM.16.MT88.4 R32, [R0+0x6c00] ;  /* 0x006c00000020783b */ /* 0x000e6e0000004200 */
        /* <DEDUP_REMOVED lines=23> */
[----:B------:R-:W1:Y:S03]  /*9870*/  LDSM.16.M88.4 R24, [R152+0x4000] ;  /* 0x004000009818783b */ /* 0x000e660000000200 */
[-C--:B------:R-:W-:Y:S08]  /*9880*/  HMMA.16816.F32.BF16 R4, R36, R40.reuse, R4 ;  /* 0x000000282404723c */ /* 0x080ff00000041804 */
[C---:B-1----:R-:W-:Y:S07]  /*9890*/  HMMA.16816.F32.BF16 R8, R48.reuse, R40, R8 ;  /* 0x000000283008723c */ /* 0x042fee0000041808 */
[----:B------:R-:W-:Y:S01]  /*98a0*/  IMAD.U32 R40, RZ, RZ, UR42 ;  /* 0x0000002aff287e24 */ /* 0x000fe2000f8e00ff */
[-C--:B------:R-:W-:Y:S01]  /*98b0*/  HMMA.16816.F32.BF16 R12, R48, R42.reuse, R12 ;  /* 0x0000002a300c723c */ /* 0x080fe2000004180c */
[----:B------:R-:W1:Y:S03]  /*98c0*/  LDSM.16.M88.4 R48, [R152+0x6000] ;  /* 0x006000009830783b */ /* 0x000e660000000200 */
[----:B------:R-:W-:Y:S04]  /*98d0*/  IMAD.U32 R0, RZ, RZ, UR32 ;  /* 0x00000020ff007e24 */ /* 0x000fe8000f8e00ff */
        /* <DEDUP_REMOVED lines=8> */
[C---:B------:R-:W-:Y:S07]  /*9960*/  HMMA.16816.F32.BF16 R8, R44.reuse, R32, R8 ;  /* 0x000000202c08723c */ /* 0x040fee0000041808 */
        /* <DEDUP_REMOVED lines=19> */
[----:B---3--:R1:W3:Y:S03]  /*9aa0*/  @P0 LDG.E R57, [R52.64+0x20] ;  /* 0x0000200a34390981 */ /* 0x0082e6000c1e1900 */
[-C--:B------:R-:W-:Y:S01]  /*9ab0*/  LEA.HI.X.SX32 R47, R23, R21.reuse, 0x2, P5 ;  /* 0x00000015172f7211 */ /* 0x080fe200028f16ff */
[----:B----4-:R1:W4:Y:S01]  /*9ac0*/  @P0 LDG.E R60, [R52.64] ;  /* 0x0000000a343c0981 */ /* 0x010322000c1e1900 */
[-C--:B------:R-:W-:Y:S01]  /*9ad0*/  LEA R42, P3, R42, R20.reuse, 0x2 ;  /* 0x000000142a2a7211 */ /* 0x080fe200078610ff */
[----:B------:R-:W-:Y:S01]  /*9ae0*/  IMAD.U32 R50, RZ, RZ, UR47 ;  /* 0x0000002fff327e24 */ /* 0x000fe2000f8e00ff */
[----:B------:R-:W-:Y:S01]  /*9af0*/  HMMA.16816.F32.BF16 R16, R24, R30, R16 ;  /* 0x0000001e1810723c */ /* 0x000fe20000041810 */
[----:B--2---:R1:W2:Y:S03]  /*9b00*/  @P0 LDG.E R56, [R52.64+0x100] ;  /* 0x0001000a34380981 */ /* 0x0042a6000c1e1900 */
[----:B------:R-:W-:Y:S01]  /*9b10*/  IMAD.U32 R48, RZ, RZ, UR46 ;  /* 0x0000002eff307e24 */ /* 0x000fe2000f8e00ff */
[----:B------:R1:W2:Y:S01]  /*9b20*/  @P0 LDG.E R55, [R52.64+0x120] ;  /* 0x0001200a34370981 */ /* 0x0002a2000c1e1900 */
[-C--:B------:R-:W-:Y:S01]  /*9b30*/  LEA R40, P2, R40, R20.reuse, 0x2 ;  /* 0x0000001428287211 */ /* 0x080fe200078410ff */
[----:B------:R-:W-:Y:S01]  /*9b40*/  IMAD.U32 R24, RZ, RZ, UR44 ;  /* 0x0000002cff187e24 */ /* 0x000fe2000f8e00ff */
[-C--:B------:R-:W-:Y:S01]  /*9b50*/  LEA R38, P1, R38, R20.reuse, 0x2 ;  /* 0x0000001426267211 */ /* 0x080fe200078210ff */
[----:B------:R-:W-:Y:S03]  /*9b60*/  RED.E.ADD.F32.FTZ.RN.STRONG.GPU [R20.64], R4 ;  /* 0x000000041400798e */ /* 0x000fe6000c10e78a */
[-C--:B------:R-:W-:Y:S01]  /*9b70*/  LEA R48, P6, R48, R20.reuse, 0x2 ;  /* 0x0000001430307211 */ /* 0x080fe200078c10ff */
[----:B------:R-:W-:Y:S01]  /*9b80*/  IMAD.U32 R25, RZ, RZ, UR43 ;  /* 0x0000002bff197e24 */ /* 0x000fe2000f8e00ff */
[-C--:B------:R-:W-:Y:S01]  /*9b90*/  LEA.HI.X.SX32 R45, R24, R21.reuse, 0x2, P4 ;  /* 0x00000015182d7211 */ /* 0x080fe200020f16ff */
        /* <DEDUP_REMOVED lines=9> */
[-C--:B------:R-:W-:Y:S01]  /*9c30*/  LEA R34, P6, R34, R20.reuse, 0x2 ;  /* 0x0000001422227211 */ /* 0x080fe200078c10ff */
[----:B------:R-:W-:Y:S01]  /*9c40*/  IMAD.U32 R26, RZ, RZ, UR35 ;  /* 0x00000023ff1a7e24 */ /* 0x000fe2000f8e00ff */
[-C--:B------:R-:W-:Y:S01]  /*9c50*/  LEA R32, P5, R32, R20.reuse, 0x2 ;  /* 0x0000001420207211 */ /* 0x080fe200078a10ff */
[----:B------:R-:W-:Y:S01]  /*9c60*/  IMAD.U32 R29, RZ, RZ, UR34 ;  /* 0x00000022ff1d7e24 */ /* 0x000fe2000f8e00ff */
[-C--:B------:R-:W-:Y:S02]  /*9c70*/  LEA R30, P4, R30, R20.reuse, 0x2 ;  /* 0x000000141e1e7211 */ /* 0x080fe400078810ff */
[-C--:B------:R-:W-:Y:S01]  /*9c80*/  LEA R28, P3, R28, R20.reuse, 0x2 ;  /* 0x000000141c1c7211 */ /* 0x080fe200078610ff */
[----:B-1----:R-:W-:Y:S01]  /*9c90*/  IMAD.U32 R53, RZ, RZ, UR34 ;  /* 0x00000022ff357e24 */ /* 0x002fe2000f8e00ff */
[-C--:B------:R-:W-:Y:S01]  /*9ca0*/  LEA R26, P2, R26, R20.reuse, 0x2 ;  /* 0x000000141a1a7211 */ /* 0x080fe200078410ff */
[----:B------:R-:W-:Y:S01]  /*9cb0*/  IMAD.U32 R52, RZ, RZ, UR33 ;  /* 0x00000021ff347e24 */ /* 0x000fe2000f8e00ff */
[-C--:B------:R-:W-:Y:S04]  /*9cc0*/  LEA R24, P1, R29, R20.reuse, 0x2 ;  /* 0x000000141d187211 */ /* 0x080fe800078210ff */
[-C--:B------:R-:W-:Y:S02]  /*9cd0*/  LEA.HI.X.SX32 R25, R53, R21.reuse, 0x2, P1 ;  /* 0x0000001535197211 */ /* 0x080fe400008f16ff */
[----:B------:R-:W-:Y:S01]  /*9ce0*/  PLOP3.LUT P1, PT, PT, PT, UP0, 0x80, 0x0 ;  /* 0x000000000000781c */ /* 0x000fe20003f2f008 */
[----:B------:R-:W-:Y:S04]  /*9cf0*/  @UP2 UIADD3 UR27, UP0, UR27, -0x200, URZ ;  /* 0xfffffe001b1b2890 */ /* 0x000fe8000ff1e03f */
[----:B------:R-:W-:Y:S01]  /*9d00*/  @UP2 UIADD3.X UR26, UR26, -0x1, URZ, UP0, !UPT ;  /* 0xffffffff1a1a2890 */ /* 0x000fe200087fe43f */
[----:B---3--:R1:W-:Y:S04]  /*9d10*/  @P0 STL [R1+0x5c], R57 ;  /* 0x00005c3901000387 */ /* 0x0083e80000100800 */
[----:B----4-:R-:W-:Y:S04]  /*9d20*/  @P0 STL [R1+0x58], R60 ;  /* 0x0000583c01000387 */ /* 0x010fe80000100800 */
[----:B--2---:R2:W-:Y:S04]  /*9d30*/  @P0 STL [R1+0x50], R56 ;  /* 0x0000503801000387 */ /* 0x0045e80000100800 */
[----:B------:R3:W-:Y:S01]  /*9d40*/  @P0 STL [R1+0x54], R55 ;  /* 0x0000543701000387 */ /* 0x0007e20000100800 */
[-C--:B------:R-:W-:Y:S04]  /*9d50*/  LEA R50, P0, R50, R20.reuse, 0x2 ;  /* 0x0000001432327211 */ /* 0x080fe800078010ff */
[-C--:B------:R-:W-:Y:S02]  /*9d60*/  LEA.HI.X.SX32 R51, R0, R21.reuse, 0x2, P0 ;  /* 0x0000001500337211 */ /* 0x080fe400000f16ff */
[-C--:B------:R-:W-:Y:S02]  /*9d70*/  LEA R36, P0, R36, R20.reuse, 0x2 ;  /* 0x0000001424247211 */ /* 0x080fe400078010ff */
[----:B------:R-:W-:Y:S01]  /*9d80*/  IADD3 R0, R3, -0x2000, RZ ;  /* 0xffffe00003007810 */ /* 0x000fe20007ffe0ff */
[----:B------:R-:W-:Y:S01]  /*9d90*/  RED.E.ADD.F32.FTZ.RN.STRONG.GPU [R50.64], R5 ;  /* 0x000000053200798e */ /* 0x000fe2000c10e78a */
[-C--:B------:R-:W-:Y:S02]  /*9da0*/  LEA.HI.X.SX32 R37, R35, R21.reuse, 0x2, P0 ;  /* 0x0000001523257211 */ /* 0x080fe400000f16ff */
[-C--:B------:R-:W-:Y:S01]  /*9db0*/  LEA.HI.X.SX32 R35, R59, R21.reuse, 0x2, P6 ;  /* 0x000000153b237211 */ /* 0x080fe200030f16ff */
[----:B------:R-:W-:Y:S01]  /*9dc0*/  RED.E.ADD.F32.FTZ.RN.STRONG.GPU [R48.64], R6 ;  /* 0x000000063000798e */ /* 0x000fe2000c10e78a */
[----:B-1----:R-:W-:Y:S01]  /*9dd0*/  IMAD.U32 R57, RZ, RZ, UR37 ;  /* 0x00000025ff397e24 */ /* 0x002fe2000f8e00ff */
[----:B------:R-:W-:Y:S02]  /*9de0*/  LEA R22, P0, R33, R20, 0x2 ;  /* 0x0000001421167211 */ /* 0x000fe400078010ff */
[----:B------:R-:W-:Y:S01]  /*9df0*/  RED.E.ADD.F32.FTZ.RN.STRONG.GPU [R46.64], R7 ;  /* 0x000000072e00798e */ /* 0x000fe2000c10e78a */
[-C--:B------:R-:W-:Y:S01]  /*9e00*/  LEA.HI.X.SX32 R33, R58, R21.reuse, 0x2, P5 ;  /* 0x000000153a217211 */ /* 0x080fe200028f16ff */
[----:B--2---:R-:W-:Y:S02]  /*9e10*/  IMAD.U32 R56, RZ, RZ, UR36 ;  /* 0x00000024ff387e24 */ /* 0x004fe4000f8e00ff */
[----:B------:R-:W-:Y:S01]  /*9e20*/  RED.E.ADD.F32.FTZ.RN.STRONG.GPU [R44.64], R8 ;  /* 0x000000082c00798e */ /* 0x000fe2000c10e78a */
[-C--:B------:R-:W-:Y:S01]  /*9e30*/  LEA.HI.X.SX32 R31, R57, R21.reuse, 0x2, P4 ;  /* 0x00000015391f7211 */ /* 0x080fe200020f16ff */
[----:B---3--:R-:W-:Y:S02]  /*9e40*/  IMAD.U32 R55, RZ, RZ, UR35 ;  /* 0x00000023ff377e24 */ /* 0x008fe4000f8e00ff */
[----:B------:R-:W-:Y:S01]  /*9e50*/  RED.E.ADD.F32.FTZ.RN.STRONG.GPU [R42.64], R9 ;  /* 0x000000092a00798e */ /* 0x000fe2000c10e78a */
[-C--:B------:R-:W-:Y:S02]  /*9e60*/  LEA.HI.X.SX32 R29, R56, R21.reuse, 0x2, P3 ;  /* 0x00000015381d7211 */ /* 0x080fe400018f16ff */
[-C--:B------:R-:W-:Y:S01]  /*9e70*/  LEA.HI.X.SX32 R23, R52, R21.reuse, 0x2, P0 ;  /* 0x0000001534177211 */ /* 0x080fe200000f16ff */
[----:B------:R-:W-:Y:S01]  /*9e80*/  RED.E.ADD.F32.FTZ.RN.STRONG.GPU [R40.64], R10 ;  /* 0x0000000a2800798e */ /* 0x000fe2000c10e78a */
[----:B------:R-:W-:Y:S02]  /*9e90*/  LEA.HI.X.SX32 R27, R55, R21, 0x2, P2 ;  /* 0x00000015371b7211 */ /* 0x000fe400010f16ff */
[----:B------:R-:W-:Y:S01]  /*9ea0*/  PLOP3.LUT P0, PT, PT, PT, UP1, 0x80, 0x0 ;  /* 0x000000000000781c */ /* 0x000fe20003f0f018 */
[----:B------:R-:W-:Y:S01]  /*9eb0*/  RED.E.ADD.F32.FTZ.RN.STRONG.GPU [R38.64], R11 ;  /* 0x0000000b2600798e */ /* 0x000fe2000c10e78a */
[----:B------:R-:W-:Y:S03]  /*9ec0*/  @P1 IADD3 R0, R3, 0x2000, RZ ;  /* 0x0000200003001810 */ /* 0x000fe60007ffe0ff */
[----:B------:R-:W-:Y:S04]  /*9ed0*/  RED.E.ADD.F32.FTZ.RN.STRONG.GPU [R36.64], R16 ;  /* 0x000000102400798e */ /* 0x000fe8000c10e78a */
[----:B------:R-:W-:Y:S04]  /*9ee0*/  RED.E.ADD.F32.FTZ.RN.STRONG.GPU [R34.64], R17 ;  /* 0x000000112200798e */ /* 0x000fe8000c10e78a */
[----:B------:R-:W-:Y:S04]  /*9ef0*/  RED.E.ADD.F32.FTZ.RN.STRONG.GPU [R32.64], R18 ;  /* 0x000000122000798e */ /* 0x000fe8000c10e78a */
[----:B------:R-:W-:Y:S04]  /*9f00*/  RED.E.ADD.F32.FTZ.RN.STRONG.GPU [R30.64], R19 ;  /* 0x000000131e00798e */ /* 0x000fe8000c10e78a */
[----:B------:R-:W-:Y:S04]  /*9f10*/  RED.E.ADD.F32.FTZ.RN.STRONG.GPU [R28.64], R12 ;  /* 0x0000000c1c00798e */ /* 0x000fe8000c10e78a */
[----:B------:R-:W-:Y:S04]  /*9f20*/  LDSM.16.MT88.4 R4, [R2+0x8000] ;  /* 0x008000000204783b */ /* 0x000fe80000004200 */
[----:B------:R-:W1:Y:S04]  /*9f30*/  LDSM.16.MT88.4 R8, [R3] ;  /* 0x000000000308783b */ /* 0x000e680000004200 */
[----:B------:R-:W-:Y:S04]  /*9f40*/  RED.E.ADD.F32.FTZ.RN.STRONG.GPU [R26.64], R13 ;  /* 0x0000000d1a00798e */ /* 0x000fe8000c10e78a */
        /* <DEDUP_REMOVED lines=147> */
.L_x_345:
        /* <DEDUP_REMOVED lines=17> */
.L_x_346:
[----:B------:R-:W-:Y:S01]  /*a990*/  BAR.SYNC.DEFER_BLOCKING 0x0 ;  /* 0x0000000000007b1d */ /* 0x000fe20000010000 */
[----:B------:R-:W-:Y:S01]  /*a9a0*/  USHF.L.U32 UR4, UR24, 0x7, URZ ;  /* 0x0000000718047899 */ /* 0x000fe2000800063f */
[--C-:B-1---5:R-:W-:Y:S01]  /*a9b0*/  SHF.R.S32.HI R5, RZ, 0x1f, R108.reuse ;  /* 0x0000001fff057819 */ /* 0x122fe2000001146c */
        /* <DEDUP_REMOVED lines=40> */
.L_x_348:
[----:B--2---:R-:W-:Y:S05]  /*ac40*/  BSYNC B0 ;  /* 0x0000000000007941 */ /* 0x004fea0003800000 */
.L_x_347:
        /* <DEDUP_REMOVED lines=14> */
.L_x_350:
[----:B------:R-:W-:Y:S05]  /*ad30*/  BSYNC B0 ;  /* 0x0000000000007941 */ /* 0x000fea0003800000 */
.L_x_349:
[----:B------:R-:W-:Y:S01]  /*ad40*/  ULDC.64 UR12, c[0x0][0x3a8] ;  /* 0x0000ea00000c7ab9 */ /* 0x000fe20000000a00 */
[----:B------:R-:W-:Y:S01]  /*ad50*/  IMAD.WIDE.U32 R4, R13, c[0x0][0x3a8], R4 ;  /* 0x0000ea000d047a25 */ /* 0x000fe200078e0004 */
        /* <DEDUP_REMOVED lines=23> */
.L_x_352:
[----:B------:R-:W-:Y:S05]  /*aed0*/  BSYNC B0 ;  /* 0x0000000000007941 */ /* 0x000fea0003800000 */
.L_x_351:
        /* <DEDUP_REMOVED lines=11> */
.L_x_325:
[----:B------:R-:W-:Y:S05]  /*af90*/  BSYNC B1 ;  /* 0x0000000000017941 */ /* 0x000fea0003800000 */
.L_x_311:
        /* <DEDUP_REMOVED lines=11> */
.L_x_353:
[----:B------:R-:W-:Y:S05]  /*b050*/  EXIT ;  /* 0x000000000000794d */ /* 0x000fea0003800000 */
.L_x_355:
        /* <DEDUP_REMOVED lines=10> */
.L_x_695:


//--------------------- .text._ZN5flash44flash_bwd_dq_dk_dv_loop_seqk_parallel_kernelI23Flash_bwd_kernel_traitsILi32ELi128ELi128ELi8ELi4ELi4ELi4ELb1ELb0EN7cutlass10bfloat16_tE19Flash_kernel_traitsILi32ELi128ELi128ELi8ES3_EELb0ELb1ELb0ELb1ELb0ELb0ELb1EEEvNS_16Flash_bwd_paramsE --------------------------
	.section	.text._ZN5flash44flash_bwd_dq_dk_dv_loop_seqk_parallel_kernelI23Flash_bwd_kernel_traitsILi32ELi128ELi128ELi8ELi4ELi4ELi4ELb1ELb0EN7cutlass10bfloat16_tE19Flash_kernel_traitsILi32ELi128ELi128ELi8ES3_EELb0ELb1ELb0ELb1ELb0ELb0ELb1EEEvNS_16Flash_bwd_paramsE,"ax",@progbits
	.sectioninfo	@"SHI_REGISTERS=255"
	.align	128
        .global         _ZN5flash44flash_bwd_dq_dk_dv_loop_seqk_parallel_kernelI23Flash_bwd_kernel_traitsILi32ELi128ELi128ELi8ELi4ELi4ELi4ELb1ELb0EN7cutlass10bfloat16_tE19Flash_kernel_traitsILi32ELi128ELi128ELi8ES3_EELb0ELb1ELb0ELb1ELb0ELb0ELb1EEEvNS_16Flash_bwd_paramsE
        .type           _ZN5flash44flash_bwd_dq_dk_dv_loop_seqk_parallel_kernelI23Flash_bwd_kernel_traitsILi32ELi128ELi128ELi8ELi4ELi4ELi4ELb1ELb0EN7cutlass10bfloat16_tE19Flash_kernel_traitsILi32ELi128ELi128ELi8ES3_EELb0ELb1ELb0ELb1ELb0ELb0ELb1EEEvNS_16Flash_bwd_paramsE,@function
        .size           _ZN5flash44flash_bwd_dq_dk_dv_loop_seqk_parallel_kernelI23Flash_bwd_kernel_traitsILi32ELi128ELi128ELi8ELi4ELi4ELi4ELb1ELb0EN7cutlass10bfloat16_tE19Flash_kernel_traitsILi32ELi128ELi128ELi8ES3_EELb0ELb1ELb0ELb1ELb0ELb0ELb1EEEvNS_16Flash_bwd_paramsE,(.L_x_696 - _ZN5flash44flash_bwd_dq_dk_dv_loop_seqk_parallel_kernelI23Flash_bwd_kernel_traitsILi32ELi128ELi128ELi8ELi4ELi4ELi4ELb1ELb0EN7cutlass10bfloat16_tE19Flash_kernel_traitsILi32ELi128ELi128ELi8ES3_EELb0ELb1ELb0ELb1ELb0ELb0ELb1EEEvNS_16Flash_bwd_paramsE)
        .other          _ZN5flash44flash_bwd_dq_dk_dv_loop_seqk_parallel_kernelI23Flash_bwd_kernel_traitsILi32ELi128ELi128ELi8ELi4ELi4ELi4ELb1ELb0EN7cutlass10bfloat16_tE19Flash_kernel_traitsILi32ELi128ELi128ELi8ES3_EELb0ELb1ELb0ELb1ELb0ELb0ELb1EEEvNS_16Flash_bwd_paramsE,@"STO_CUDA_ENTRY STV_DEFAULT"
_ZN5flash44flash_bwd_dq_dk_dv_loop_seqk_parallel_kernelI23Flash_bwd_kernel_traitsILi32ELi128ELi128ELi8ELi4ELi4ELi4ELb1ELb0EN7cutlass10bfloat16_tE19Flash_kernel_traitsILi32ELi128ELi128ELi8ES3_EELb0ELb1ELb0ELb1ELb0ELb0ELb1EEEvNS_16Flash_bwd_paramsE:
.text._ZN5flash44flash_bwd_dq_dk_dv_loop_seqk_parallel_kernelI23Flash_bwd_kernel_traitsILi32ELi128ELi128ELi8ELi4ELi4ELi4ELb1ELb0EN7cutlass10bfloat16_tE19Flash_kernel_traitsILi32ELi128ELi128ELi8ES3_EELb0ELb1ELb0ELb1ELb0ELb0ELb1EEEvNS_16Flash_bwd_paramsE:
        /* <DEDUP_REMOVED lines=119> */
[----:B------:R-:W-:Y:S02]  /*0770*/  UIMAD UR22, UR14, 0x68, URZ ;  /* 0x000000680e1678a4 */ /* 0x000fe4000f8e023f */
[----:B------:R-:W-:Y:S02]  /*0780*/  UIMAD UR21, UR14, 0x70, URZ ;  /* 0x000000700e1578a4 */ /* 0x000fe4000f8e023f */
[----:B------:R-:W-:Y:S01]  /*0790*/  UMOV UR59, 0xffffe000 ;  /* 0xffffe000003b7882 */ /* 0x000fe20000000000 */
[----:B-1----:R-:W-:-:S02]  /*07a0*/  LOP3.LUT R6, R2, 0x7fffffe, RZ, 0xc0, !PT ;  /* 0x07fffffe02067812 */ /* 0x002fc400078ec0ff */
        /* <DEDUP_REMOVED lines=61> */
[C---:B------:R-:W-:Y:S01]  /*0b80*/  IADD3 R192, R199.reuse, 0x40, RZ ;  /* 0x00000040c7c07810 */ /* 0x040fe20007ffe0ff */
[----:B------:R-:W-:Y:S01]  /*0b90*/  @!UP5 UIMAD UR6, UR6, UR16, URZ ;  /* 0x000000100606d2a4 */ /* 0x000fe2000f8e023f */
[----:B------:R-:W-:Y:S01]  /*0ba0*/  SHF.L.U64.HI R2, R0, 0x2, R2 ;  /* 0x0000000200027819 */ /* 0x000fe20000010202 */
[----:B------:R-:W-:Y:S01]  /*0bb0*/  IMAD.U32 R0, RZ, RZ, UR5 ;  /* 0x00000005ff007e24 */ /* 0x000fe2000f8e00ff */
[----:B------:R-:W-:Y:S01]  /*0bc0*/  UIMAD UR5, UR57, UR12, URZ ;  /* 0x0000000c390572a4 */ /* 0x000fe2000f8e023f */
[----:B------:R-:W-:Y:S01]  /*0bd0*/  IMAD.U32 R3, RZ, RZ, UR7 ;  /* 0x00000007ff037e24 */ /* 0x000fe2000f8e00ff */
[C---:B------:R-:W-:Y:S01]  /*0be0*/  @P4 IADD3 R192, R199.reuse, -0x40, RZ ;  /* 0xffffffc0c7c04810 */ /* 0x040fe20007ffe0ff */
[----:B------:R-:W-:-:S02]  /*0bf0*/  IMAD.IADD R197, R199, 0x1, R193 ;  /* 0x00000001c7c57824 */ /* 0x000fc400078e02c1 */
[----:B------:R-:W-:Y:S01]  /*0c00*/  IMAD R149, R150, 0x2, R149 ;  /* 0x0000000296957824 */ /* 0x000fe200078e0295 */
[----:B------:R1:W-:Y:S01]  /*0c10*/  STL [R1+0x58], R3 ;  /* 0x0000580301007387 */ /* 0x0003e20000100800 */
[----:B------:R-:W-:Y:S02]  /*0c20*/  IMAD.IADD R193, R193, 0x1, R192 ;  /* 0x00000001c1c17824 */ /* 0x000fe400078e02c0 */
[--C-:B------:R-:W-:Y:S02]  /*0c30*/  IMAD.IADD R198, R199, 0x1, R194.reuse ;  /* 0x00000001c7c67824 */ /* 0x100fe400078e02c2 */
[----:B------:R-:W-:Y:S02]  /*0c40*/  IMAD.IADD R196, R197, 0x1, R194 ;  /* 0x00000001c5c47824 */ /* 0x000fe400078e02c2 */
[----:B------:R-:W-:Y:S02]  /*0c50*/  IMAD.IADD R195, R194, 0x1, R192 ;  /* 0x00000001c2c37824 */ /* 0x000fe400078e02c0 */
[----:B------:R-:W-:-:S02]  /*0c60*/  IMAD.SHL.U32 R150, R150, 0x2, RZ ;  /* 0x0000000296967824 */ /* 0x000fc400078e00ff */
[----:B------:R-:W-:Y:S02]  /*0c70*/  IMAD.IADD R194, R194, 0x1, R193 ;  /* 0x00000001c2c27824 */ /* 0x000fe400078e02c1 */
[----:B-1----:R-:W-:Y:S01]  /*0c80*/  IMAD.U32 R3, RZ, RZ, UR4 ;  /* 0x00000004ff037e24 */ /* 0x002fe2000f8e00ff */
[----:B------:R-:W-:-:S04]  /*0c90*/  USHF.R.S32.HI UR4, URZ, 0x1f, UR19 ;  /* 0x0000001f3f047899 */ /* 0x000fc80008011413 */
        /* <DEDUP_REMOVED lines=66> */
.L_x_400:
        /* <DEDUP_REMOVED lines=54> */
.L_x_356:
        /* <DEDUP_REMOVED lines=59> */
.L_x_358:
        /* <DEDUP_REMOVED lines=18> */
.L_x_359:
[----:B------:R-:W2:Y:S01]  /*18f0*/  LDL R0, [R1+0x4c] ;  /* 0x00004c0001007983 */ /* 0x000ea20000100800 */
[----:B------:R-:W-:-:S03]  /*1900*/  ULDC.64 UR14, c[0x0][0x370] ;  /* 0x0000dc00000e7ab9 */ /* 0x000fc60000000a00 */
[----:B------:R-:W3:Y:S04]  /*1910*/  LDL R5, [R1+0x3c] ;  /* 0x00003c0001057983 */ /* 0x000ee80000100800 */
[----:B------:R-:W4:Y:S04]  /*1920*/  LDL R4, [R1+0x5c] ;  /* 0x00005c0001047983 */ /* 0x000f280000100800 */
[----:B------:R-:W2:Y:S01]  /*1930*/  LDL R3, [R1+0x58] ;  /* 0x0000580001037983 */ /* 0x000ea20000100800 */
[----:B------:R-:W-:Y:S02]  /*1940*/  @UP2 UIMAD.WIDE.U32 UR12, UR4, UR14, URZ ;  /* 0x0000000e040c22a5 */ /* 0x000fe4000f8e003f */
[----:B------:R-:W-:-:S02]  /*1950*/  ULDC UR18, c[0x0][0x224] ;  /* 0x0000890000127ab9 */ /* 0x000fc40000000800 */
[----:B------:R-:W-:Y:S02]  /*1960*/  UIMAD.WIDE.U32 UR38, UR49, UR18, URZ ;  /* 0x00000012312672a5 */ /* 0x000fe4000f8e003f */
[----:B------:R-:W-:Y:S02]  /*1970*/  @UP2 UIMAD UR47, UR4, UR15, UR13 ;  /* 0x0000000f042f22a4 */ /* 0x000fe4000f8e020d */
[----:B------:R-:W-:Y:S02]  /*1980*/  @UP2 UMOV UR43, UR12 ;  /* 0x0000000c002b2c82 */ /* 0x000fe40008000000 */
[----:B------:R-:W-:Y:S02]  /*1990*/  ULDC.64 UR12, c[0x0][0x368] ;  /* 0x0000da00000c7ab9 */ /* 0x000fe40000000a00 */
[----:B------:R-:W-:Y:S01]  /*19a0*/  @!UP2 UIMAD UR10, UR58, UR12, URZ ;  /* 0x0000000c3a0aa2a4 */ /* 0x000fe2000f8e023f */
[----:B------:R-:W-:Y:S01]  /*19b0*/  IABS R6, c[0x0][0x1c8] ;  /* 0x0000720000067a13 */ /* 0x000fe20000000000 */
[----:B------:R-:W-:-:S02]  /*19c0*/  ULDC.64 UR14, c[0x0][0x3d8] ;  /* 0x0000f600000e7ab9 */ /* 0x000fc40000000a00 */
[----:B------:R-:W-:Y:S02]  /*19d0*/  @!UP2 UIMAD UR10, UR49, UR13, UR10 ;  /* 0x0000000d310aa2a4 */ /* 0x000fe4000f8e020a */
[----:B------:R-:W-:-:S04]  /*19e0*/  @!UP2 UIMAD.WIDE.U32 UR12, UR49, UR12, URZ ;  /* 0x0000000c310ca2a5 */ /* 0x000fc8000f8e003f */
[----:B------:R-:W-:Y:S01]  /*19f0*/  @!UP2 UIADD3 UR47, UR13, UR10, URZ ;  /* 0x0000000a0d2fa290 */ /* 0x000fe2000fffe03f */
[----:B--2---:R1:W2:Y:S02]  /*1a00*/  R2UR UR16, R0 ;  /* 0x00000000001073c2 */ /* 0x0042a400000e0000 */
[----:B-1----:R-:W5:Y:S06]  /*1a10*/  LDL R0, [R1+0x48] ;  /* 0x0000480001007983 */ /* 0x002f6c0000100800 */
[----:B---3--:R-:W1:Y:S08]  /*1a20*/  R2UR UR40, R5 ;  /* 0x00000000052873c2 */ /* 0x008e7000000e0000 */
[----:B----4-:R3:W4:Y:S01]  /*1a30*/  R2UR UR38, R4 ;  /* 0x00000000042673c2 */ /* 0x01072200000e0000 */
[----:B-1----:R-:W-:Y:S01]  /*1a40*/  UIMAD UR10, UR58, UR18, UR40 ;  /* 0x000000123a0a72a4 */ /* 0x002fe2000f8e0228 */
[----:B---3--:R-:W1:Y:S03]  /*1a50*/  I2F.RP R4, R6 ;  /* 0x0000000600047306 */ /* 0x008e660000209400 */
[----:B------:R-:W-:-:S04]  /*1a60*/  UIADD3 UR10, UR39, UR10, URZ ;  /* 0x0000000a270a7290 */ /* 0x000fc8000fffe03f */
[----:B--2---:R-:W-:Y:S01]  /*1a70*/  UIMAD UR10, UR56, UR10, UR16 ;  /* 0x0000000a380a72a4 */ /* 0x004fe2000f8e0210 */
[----:B------:R-:W2:Y:S01]  /*1a80*/  S2UR UR16, SR_CTAID.X ;  /* 0x00000000001079c3 */ /* 0x000ea20000002500 */
        /* <DEDUP_REMOVED lines=14> */
[----:B------:R3:W2:Y:S01]  /*1b70*/  R2UR UR14, R3 ;  /* 0x00000000030e73c2 */ /* 0x0006a200000e0000 */
[----:B-1----:R-:W-:Y:S01]  /*1b80*/  IMAD.MOV.U32 R4, RZ, RZ, RZ ;  /* 0x000000ffff047224 */ /* 0x002fe200078e00ff */
[----:B---3--:R-:W-:Y:S01]  /*1b90*/  IABS R3, UR53 ;  /* 0x0000003500037c13 */ /* 0x008fe20008000000 */
[----:B------:R-:W-:Y:S01]  /*1ba0*/  USHF.L.U64.HI UR10, UR49, 0x7, UR58 ;  /* 0x00000007310a7899 */ /* 0x000fe2000801023a */
[----:B------:R-:W-:-:S03]  /*1bb0*/  ISETP.NE.AND P2, PT, RZ, c[0x0][0x1c8], PT ;  /* 0x00007200ff007a0c */ /* 0x000fc60003f45270 */
[----:B------:R-:W-:Y:S02]  /*1bc0*/  USEL UR10, UR10, URZ, UP1 ;  /* 0x0000003f0a0a7287 */ /* 0x000fe40008800000 */
[----:B------:R-:W-:Y:S02]  /*1bd0*/  UIADD3 UR12, UP1, UR5, UR12, URZ ;  /* 0x0000000c050c7290 */ /* 0x000fe4000ff3e03f */
[----:B--2---:R-:W-:Y:S02]  /*1be0*/  @UP5 USEL UR14, UR14, UR4, !UP2 ;  /* 0x000000040e0e5287 */ /* 0x004fe4000d000000 */
[----:B------:R-:W-:Y:S02]  /*1bf0*/  UIADD3.X UR13, UR46, UR10, URZ, UP1, !UPT ;  /* 0x0000000a2e0d7290 */ /* 0x000fe40008ffe43f */
[----:B------:R-:W-:-:S04]  /*1c00*/  UIMAD UR10, UR57, UR12, URZ ;  /* 0x0000000c390a72a4 */ /* 0x000fc8000f8e023f */
[----:B------:R-:W-:Y:S02]  /*1c10*/  UIMAD UR10, UR56, UR13, UR10 ;  /* 0x0000000d380a72a4 */ /* 0x000fe4000f8e020a */
[----:B------:R-:W-:Y:S01]  /*1c20*/  UIMAD.WIDE.U32 UR12, UR56, UR12, URZ ;  /* 0x0000000c380c72a5 */ /* 0x000fe2000f8e003f */
[----:B-----5:R1:W2:Y:S02]  /*1c30*/  R2UR UR16, R0 ;  /* 0x00000000001073c2 */ /* 0x0202a400000e0000 */
[----:B-1----:R-:W-:-:S04]  /*1c40*/  IMAD.MOV R0, RZ, RZ, -R5 ;  /* 0x000000ffff007224 */ /* 0x002fc800078e0a05 */
        /* <DEDUP_REMOVED lines=11> */
[----:B------:R-:W-:-:S10]  /*1d00*/  ULDC UR38, c[0x0][0x234] ;  /* 0x00008d0000267ab9 */ /* 0x000fd40000000800 */
[----:B------:R-:W-:-:S05]  /*1d10*/  @P3 IADD3 R4, R4, 0x1, RZ ;  /* 0x0000000104043810 */ /* 0x000fca0007ffe0ff */
[----:B------:R-:W-:Y:S01]  /*1d20*/  @!P0 IMAD.MOV R4, RZ, RZ, -R4 ;  /* 0x000000ffff048224 */ /* 0x000fe200078e0a04 */
[----:B------:R-:W-:Y:S01]  /*1d30*/  PLOP3.LUT P0, PT, PT, PT, UP5, 0x80, 0x0 ;  /* 0x000000000000781c */ /* 0x000fe20003f0f058 */
[----:B------:R-:W-:Y:S01]  /*1d40*/  @UP5 UIMAD UR14, UR53, UR38, UR14 ;  /* 0x00000026350e52a4 */ /* 0x000fe2000f8e020e */
[----:B------:R-:W-:Y:S01]  /*1d50*/  @!P2 LOP3.LUT R4, RZ, c[0x0][0x1c8], RZ, 0x33, !PT ;  /* 0x00007200ff04aa12 */ /* 0x000fe200078e33ff */
[----:B------:R-:W-:Y:S02]  /*1d60*/  USEL UR38, UR15, URZ, UP6 ;  /* 0x0000003f0f267287 */ /* 0x000fe4000b000000 */
[----:B------:R-:W-:Y:S02]  /*1d70*/  UIADD3 UR15, UR13, UR10, URZ ;  /* 0x0000000a0d0f7290 */ /* 0x000fe4000fffe03f */
[----:B------:R-:W-:Y:S02]  /*1d80*/  USHF.R.S32.HI UR10, URZ, 0x1f, UR7 ;  /* 0x0000001f3f0a7899 */ /* 0x000fe40008011407 */
[----:B--2---:R-:W-:Y:S01]  /*1d90*/  @!UP5 UMOV UR14, UR16 ;  /* 0x00000010000edc82 */ /* 0x004fe20008000000 */
[----:B------:R-:W-:-:S03]  /*1da0*/  SHF.R.S32.HI R14, RZ, 0x1f, R4 ;  /* 0x0000001fff0e7819 */ /* 0x000fc60000011404 */
        /* <DEDUP_REMOVED lines=8> */
.L_x_360:
[----:B------:R-:W2:Y:S02]  /*1e30*/  LDL R0, [R1+0x54] ;  /* 0x0000540001007983 */ /* 0x000ea40000100800 */
[----:B--2---:R1:W2:Y:S01]  /*1e40*/  R2UR UR16, R0 ;  /* 0x00000000001073c2 */ /* 0x0042a200000e0000 */
[----:B------:R-:W-:-:S07]  /*1e50*/  DEPBAR.LE SB1, 0x0, {2} ;  /* 0x000090040000791a */ /* 0x000fce0000000000 */
.L_x_361:
[----:B------:R-:W2:Y:S04]  /*1e60*/  LDL R6, [R1+0x60] ;  /* 0x0000600001067983 */ /* 0x000ea80000100800 */
[----:B------:R-:W3:Y:S04]  /*1e70*/  LDL R5, [R1+0x38] ;  /* 0x0000380001057983 */ /* 0x000ee80000100800 */
[----:B------:R-:W4:Y:S04]  /*1e80*/  LDL R3, [R1+0x50] ;  /* 0x0000500001037983 */ /* 0x000f280000100800 */
[----:B------:R-:W5:Y:S04]  /*1e90*/  LDL R0, [R1+0x44] ;  /* 0x0000440001007983 */ /* 0x000f680000100800 */
[----:B------:R-:W4:Y:S04]  /*1ea0*/  LDL R10, [R1+0x40] ;  /* 0x00004000010a7983 */ /* 0x000f280000100800 */
[----:B------:R-:W1:Y:S01]  /*1eb0*/  S2R R11, SR_TID.X ;  /* 0x00000000000b7919 */ /* 0x000e620000002100 */
[----:B------:R-:W-:-:S02]  /*1ec0*/  SHF.R.S32.HI R229, RZ, 0x1f, R228 ;  /* 0x0000001fffe57819 */ /* 0x000fc400000114e4 */
[----:B-1----:R-:W-:Y:S01]  /*1ed0*/  SHF.R.S32.HI R12, RZ, 0x1f, R11 ;  /* 0x0000001fff0c7819 */ /* 0x002fe2000001140b */
[----:B------:R-:W-:Y:S01]  /*1ee0*/  UIADD3 UR14, UR5, UR14, URZ ;  /* 0x0000000e050e7290 */ /* 0x000fe2000fffe03f */
[----:B------:R-:W-:Y:S01]  /*1ef0*/  BSSY B1, `(.L_x_357) ;  /* 0x0000891000017945 */ /* 0x000fe20003800000 */
[----:B--2---:R-:W1:Y:S08]  /*1f00*/  R2UR UR49, R6 ;  /* 0x00000000063173c2 */ /* 0x004e7000000e0000 */
[----:B---3--:R-:W1:Y:S08]  /*1f10*/  R2UR UR48, R5 ;  /* 0x00000000053073c2 */ /* 0x008e7000000e0000 */
[----:B----4-:R2:W3:Y:S08]  /*1f20*/  R2UR UR45, R3 ;  /* 0x00000000032d73c2 */ /* 0x0104f000000e0000 */
[----:B-----5:R-:W3:Y:S01]  /*1f30*/  R2UR UR4, R0 ;  /* 0x00000000000473c2 */ /* 0x020ee200000e0000 */
[----:B-1----:R-:W-:-:S04]  /*1f40*/  UIADD3 UR12, UP4, UP3, UR12, UR48, UR49 ;  /* 0x000000300c0c7290 */ /* 0x002fc8000fb9e031 */
[----:B------:R-:W-:Y:S01]  /*1f50*/  UIADD3 UR48, UP2, UP1, UR39, UR12, UR40 ;  /* 0x0000000c27307290 */ /* 0x000fe2000f95e028 */
[----:B--2---:R-:W-:Y:S01]  /*1f60*/  LEA.HI R3, R12, R11, RZ, 0x2 ;  /* 0x0000000b0c037211 */ /* 0x004fe200078f10ff */
[----:B------:R-:W-:Y:S02]  /*1f70*/  USHF.R.S32.HI UR39, URZ, 0x1f, UR53 ;  /* 0x0000001f3f277899 */ /* 0x000fe40008011435 */
[----:B------:R-:W-:Y:S01]  /*1f80*/  ULDC.64 UR12, c[0x0][0x1a8] ;  /* 0x00006a00000c7ab9 */ /* 0x000fe20000000a00 */
[----:B------:R-:W-:Y:S01]  /*1f90*/  SHF.R.S32.HI R3, RZ, 0x2, R3 ;  /* 0x00000002ff037819 */ /* 0x000fe20000011403 */
[----:B---3--:R-:W-:-:S03]  /*1fa0*/  UIADD3.X UR4, UR15, UR4, UR45, UP4, UP3 ;  /* 0x000000040f047290 */ /* 0x008fc6000a7e642d */
[----:B------:R-:W-:Y:S01]  /*1fb0*/  SHF.R.S32.HI R15, RZ, 0x1f, R3 ;  /* 0x0000001fff0f7819 */ /* 0x000fe20000011403 */
[----:B------:R-:W-:Y:S02]  /*1fc0*/  UIADD3.X UR45, UR38, UR4, UR18, UP2, UP1 ;  /* 0x00000004262d7290 */ /* 0x000fe400097e2412 */
[----:B------:R-:W-:Y:S01]  /*1fd0*/  UIMAD UR4, UR39, UR12, URZ ;  /* 0x0000000c270472a4 */ /* 0x000fe2000f8e023f */
[----:B------:R-:W-:-:S03]  /*1fe0*/  IADD3 R0, P0, R3, UR5, RZ ;  /* 0x0000000503007c10 */ /* 0x000fc6000ff1e0ff */
[----:B------:R-:W-:Y:S01]  /*1ff0*/  UIMAD UR40, UR53, UR13, UR4 ;  /* 0x0000000d352872a4 */ /* 0x000fe2000f8e0204 */
[----:B------:R-:W-:Y:S02]  /*2000*/  IADD3.X R5, R15, UR46, RZ, P0, !PT ;  /* 0x0000002e0f057c10 */ /* 0x000fe400087fe4ff */
[----:B------:R-:W-:Y:S02]  /*2010*/  ULDC.64 UR12, c[0x0][0x378] ;  /* 0x0000de00000c7ab9 */ /* 0x000fe40000000a00 */
[----:B------:R-:W-:Y:S01]  /*2020*/  UIMAD UR4, UR39, UR12, URZ ;  /* 0x0000000c270472a4 */ /* 0x000fe2000f8e023f */
[----:B------:R-:W-:-:S03]  /*2030*/  IMAD.WIDE.U32 R6, R0, c[0x0][0x190], R228 ;  /* 0x0000640000067a25 */ /* 0x000fc600078e00e4 */
[----:B------:R-:W-:Y:S01]  /*2040*/  UIMAD UR39, UR53, UR13, UR4 ;  /* 0x0000000d352772a4 */ /* 0x000fe2000f8e0204 */
[----:B------:R-:W-:Y:S02]  /*2050*/  IMAD R5, R5, c[0x0][0x190], RZ ;  /* 0x0000640005057a24 */ /* 0x000fe400078e02ff */
[----:B------:R-:W-:Y:S02]  /*2060*/  ULDC.64 UR12, c[0x0][0x370] ;  /* 0x0000dc00000c7ab9 */ /* 0x000fe40000000a00 */
[----:B------:R-:W-:Y:S01]  /*2070*/  UIMAD UR4, UR46, UR12, URZ ;  /* 0x0000000c2e0472a4 */ /* 0x000fe2000f8e023f */
[----:B------:R-:W-:Y:S01]  /*2080*/  IMAD R0, R0, c[0x0][0x194], R5 ;  /* 0x0000650000007a24 */ /* 0x000fe200078e0205 */
[----:B------:R-:W-:Y:S02]  /*2090*/  IADD3 R8, P0, R6, UR55, RZ ;  /* 0x0000003706087c10 */ /* 0x000fe4000ff1e0ff */
[----:B------:R-:W-:Y:S02]  /*20a0*/  UIMAD UR38, UR5, UR13, UR4 ;  /* 0x0000000d052672a4 */ /* 0x000fe4000f8e0204 */
[----:B------:R-:W-:Y:S01]  /*20b0*/  UIADD3 UR4, UR5, UR16, URZ ;  /* 0x0000001005047290 */ /* 0x000fe2000fffe03f */
[----:B------:R-:W-:Y:S01]  /*20c0*/  IADD3.X R9, R7, UR54, R0, P0, !PT ;  /* 0x0000003607097c10 */ /* 0x000fe200087fe400 */
[----:B------:R-:W-:Y:S01]  /*20d0*/  UMOV UR18, 0x4 ;  /* 0x0000000400127882 */ /* 0x000fe20000000000 */
[----:B------:R1:W2:Y:S01]  /*20e0*/  R2UR UR46, R10 ;  /* 0x000000000a2e73c2 */ /* 0x0002a200000e0000 */
[----:B------:R-:W-:-:S02]  /*20f0*/  ULDC.64 UR12, c[0x0][0x200] ;  /* 0x00008000000c7ab9 */ /* 0x000fc40000000a00 */
[----:B------:R-:W-:Y:S02]  /*2100*/  ULDC.64 UR54, c[0x0][0x3c8] ;  /* 0x0000f20000367ab9 */ /* 0x000fe40000000a00 */
[----:B------:R-:W-:Y:S01]  /*2110*/  UIMAD.WIDE UR14, UR14, UR18, UR12 ;  /* 0x000000120e0e72a5 */ /* 0x000fe2000f8e020c */
[----:B------:R-:W-:-:S06]  /*2120*/  LEA.HI R0, R12, R11, RZ, 0x5 ;  /* 0x0000000b0c007211 */ /* 0x000fcc00078f28ff */
[----:B------:R-:W-:Y:S01]  /*2130*/  UMOV UR12, UR15 ;  /* 0x0000000f000c7c82 */ /* 0x000fe20008000000 */
[----:B-1----:R-:W-:Y:S01]  /*2140*/  IMAD.U32 R10, RZ, RZ, UR5 ;  /* 0x00000005ff0a7e24 */ /* 0x002fe2000f8e00ff */
[----:B------:R-:W-:-:S03]  /*2150*/  UIMAD.WIDE UR4, UR4, UR18, UR54 ;  /* 0x00000012040472a5 */ /* 0x000fc6000f8e0236 */
[----:B------:R-:W-:-:S04]  /*2160*/  ULDC UR18, c[0x0][0x2e8] ;  /* 0x0000ba0000127ab9 */ /* 0x000fc80000000800 */
[----:B------:R-:W-:Y:S02]  /*2170*/  UMOV UR15, UR4 ;  /* 0x00000004000f7c82 */ /* 0x000fe40008000000 */
[----:B------:R-:W-:Y:S01]  /*2180*/  UIADD3 UR4, -UR6, UR17, UR7 ;  /* 0x0000001106047290 */ /* 0x000fe2000fffe107 */
[----:B------:R-:W-:-:S03]  /*2190*/  LOP3.LUT R5, R0, 0xffffffe0, RZ, 0xc0, !PT ;  /* 0xffffffe000057812 */ /* 0x000fc600078ec0ff */
[----:B------:R-:W-:Y:S01]  /*21a0*/  UIADD3 UR4, UR4, -UR18, URZ ;  /* 0x8000001204047290 */ /* 0x000fe2000fffe03f */
[----:B------:R-:W-:-:S03]  /*21b0*/  IADD3 R6, P0, R228, UR43, RZ ;  /* 0x0000002be4067c10 */ /* 0x000fc6000ff1e0ff */
[----:B------:R-:W-:Y:S01]  /*21c0*/  USHF.R.S32.HI UR18, URZ, 0x1f, UR4 ;  /* 0x0000001f3f127899 */ /* 0x000fe20008011404 */
[----:B------:R-:W-:Y:S01]  /*21d0*/  SHF.R.S32.HI R0, RZ, 0x5, R0 ;  /* 0x00000005ff007819 */ /* 0x000fe20000011400 */
[----:B------:R-:W-:Y:S02]  /*21e0*/  IMAD.IADD R5, R11, 0x1, -R5 ;  /* 0x000000010b057824 */ /* 0x000fe400078e0a05 */
[----:B------:R-:W-:Y:S01]  /*21f0*/  ULEA.HI UR18, UR18, UR4, URZ, 0x7 ;  /* 0x0000000412127291 */ /* 0x000fe2000f8f383f */
[----:B------:R-:W-:Y:S01]  /*2200*/  IADD3.X R7, R229, UR47, RZ, P0, !PT ;  /* 0x0000002fe5077c10 */ /* 0x000fe200087fe4ff */
[----:B--2---:R-:W-:Y:S02]  /*2210*/  IMAD R0, R0, UR46, R5 ;  /* 0x0000002e00007c24 */ /* 0x004fe4000f8e0205 */
[----:B------:R-:W-:Y:S02]  /*2220*/  USHF.R.S32.HI UR18, URZ, 0x7, UR18 ;  /* 0x000000073f127899 */ /* 0x000fe40008011412 */
[----:B------:R-:W-:Y:S01]  /*2230*/  IMAD.WIDE.U32 R6, R10, c[0x0][0x370], R6 ;  /* 0x0000dc000a067a25 */ /* 0x000fe200078e0006 */
[----:B------:R-:W-:Y:S01]  /*2240*/  IADD3 R5, P0, R0, UR48, RZ ;  /* 0x0000003000057c10 */ /* 0x000fe2000ff1e0ff */
[----:B------:R-:W-:-:S03]  /*2250*/  UISETP.LT.AND UP1, UPT, URZ, UR18, UPT ;  /* 0x000000123f00728c */ /* 0x000fc6000bf21270 */
[----:B------:R-:W-:Y:S01]  /*2260*/  IADD3 R7, R7, UR38, RZ ;  /* 0x0000002607077c10 */ /* 0x000fe2000fffe0ff */
[----:B------:R-:W-:Y:S01]  /*2270*/  USEL UR18, URZ, UR18, !UP1 ;  /* 0x000000123f127287 */ /* 0x000fe2000c800000 */
[----:B------:R-:W-:Y:S01]  /*2280*/  LEA.HI.X.SX32 R204, R0, UR45, 0x1, P0 ;  /* 0x0000002d00cc7c11 */ /* 0x000fe200080f0eff */
        /* <DEDUP_REMOVED lines=10> */
[----:B------:R-:W-:Y:S01]  /*2330*/  IADD3 R9, R9, UR40, RZ ;  /* 0x0000002809097c10 */ /* 0x000fe2000fffe0ff */
[----:B------:R-:W-:Y:S01]  /*2340*/  UMOV UR14, UR5 ;  /* 0x00000005000e7c82 */ /* 0x000fe20008000000 */
[----:B------:R-:W-:Y:S01]  /*2350*/  IMAD.IADD R0, R7, 0x1, R0 ;  /* 0x0000000107007824 */ /* 0x000fe200078e0200 */
[----:B------:R-:W-:Y:S01]  /*2360*/  LEA R205, P2, R5, c[0x0][0x350], 0x2 ;  /* 0x0000d40005cd7a11 */ /* 0x000fe200078410ff */
[----:B------:R-:W1:Y:S01]  /*2370*/  S2UR UR49, SR_CTAID.Y ;  /* 0x00000000003179c3 */ /* 0x000e620000002600 */
[----:B------:R-:W-:Y:S01]  /*2380*/  LEA R200, P3, R6, c[0x0][0x330], 0x1 ;  /* 0x0000cc0006c87a11 */ /* 0x000fe200078608ff */
[----:B------:R-:W-:Y:S01]  /*2390*/  UIADD3 UR5, UR52, -0x1, URZ ;  /* 0xffffffff34057890 */ /* 0x000fe2000fffe03f */
        /* <DEDUP_REMOVED lines=23> */
.L_x_363:
        /* <DEDUP_REMOVED lines=18> */
.L_x_364:
        /* <DEDUP_REMOVED lines=29> */
.L_x_366:
[----:B------:R-:W-:Y:S05]  /*2800*/  BSYNC B0 ;  /* 0x0000000000007941 */ /* 0x000fea0003800000 */
.L_x_365:
        /* <DEDUP_REMOVED lines=14> */
.L_x_368:
[----:B------:R-:W-:Y:S05]  /*28f0*/  BSYNC B0 ;  /* 0x0000000000007941 */ /* 0x000fea0003800000 */
.L_x_367:
        /* <DEDUP_REMOVED lines=25> */
.L_x_370:
[----:B------:R-:W-:Y:S05]  /*2a90*/  BSYNC B0 ;  /* 0x0000000000007941 */ /* 0x000fea0003800000 */
.L_x_369:
        /* <DEDUP_REMOVED lines=12> */
.L_x_362:
        /* <DEDUP_REMOVED lines=44> */
.L_x_373:
[----:B------:R-:W-:Y:S05]  /*2e20*/  BSYNC B0 ;  /* 0x0000000000007941 */ /* 0x000fea0003800000 */
.L_x_372:
        /* <DEDUP_REMOVED lines=21> */
.L_x_375:
[----:B------:R-:W-:Y:S05]  /*2f80*/  BSYNC B0 ;  /* 0x0000000000007941 */ /* 0x000fea0003800000 */
.L_x_374:
        /* <DEDUP_REMOVED lines=17> */
.L_x_377:
[----:B------:R-:W-:Y:S05]  /*30a0*/  BSYNC B0 ;  /* 0x0000000000007941 */ /* 0x000fea0003800000 */
.L_x_376:
        /* <DEDUP_REMOVED lines=15> */
.L_x_379:
[----:B------:R-:W-:Y:S05]  /*31a0*/  BSYNC B0 ;  /* 0x0000000000007941 */ /* 0x000fea0003800000 */
.L_x_378:
        /* <DEDUP_REMOVED lines=20> */
.L_x_381:
[----:B------:R-:W-:Y:S05]  /*32f0*/  BSYNC B0 ;  /* 0x0000000000007941 */ /* 0x000fea0003800000 */
.L_x_380:
        /* <DEDUP_REMOVED lines=20> */
.L_x_383:
[----:B------:R-:W-:Y:S05]  /*3440*/  BSYNC B0 ;  /* 0x0000000000007941 */ /* 0x000fea0003800000 */
.L_x_382:
        /* <DEDUP_REMOVED lines=61> */
.L_x_385:
[----:B------:R-:W-:Y:S05]  /*3820*/  BSYNC B0 ;  /* 0x0000000000007941 */ /* 0x000fea0003800000 */
.L_x_384:
        /* <DEDUP_REMOVED lines=19> */
.L_x_387:
[----:B------:R-:W-:Y:S05]  /*3960*/  BSYNC B0 ;  /* 0x0000000000007941 */ /* 0x000fea0003800000 */
.L_x_386:
[----:B------:R-:W0:Y:S01]  /*3970*/  LDGDEPBAR ;  /* 0x00000000000079af */ /* 0x000e220000000000 */
[----:B------:R-:W-:Y:S02]  /*3980*/  ULDC.64 UR40, c[0x0][0x318] ;  /* 0x0000c60000287ab9 */ /* 0x000fe40000000a00 */
[----:B------:R-:W-:Y:S02]  /*3990*/  UISETP.NE.U32.AND UP1, UPT, URZ, UR40, UPT ;  /* 0x000000283f00728c */ /* 0x000fe4000bf25070 */
[----:B------:R-:W-:Y:S02]  /*39a0*/  USHF.R.S32.HI UR7, URZ, 0x1f, UR53 ;  /* 0x0000001f3f077899 */ /* 0x000fe40008011435 */
        /* <DEDUP_REMOVED lines=13> */
[----:B---3--:R-:W-:-:S05]  /*3a80*/  IMAD.U32 R4, RZ, RZ, UR40 ;  /* 0x00000028ff047e24 */ /* 0x008fca000f8e00ff */
[----:B------:R-:W-:-:S05]  /*3a90*/  IMAD.U32 R5, RZ, RZ, UR41 ;  /* 0x00000029ff057e24 */ /* 0x000fca000f8e00ff */
[----:B------:R3:W5:Y:S01]  /*3aa0*/  @P1 LDG.E R4, [R4.64] ;  /* 0x0000002404041981 */ /* 0x000762000c1e1900 */
[----:B-12-4-:R-:W5:Y:S01]  /*3ab0*/  @P1 MUFU.RCP R0, c[0x0][0x238] ;  /* 0x00008e0000001b08 */ /* 0x016f620000001000 */
[C---:B------:R-:W-:Y:S01]  /*3ac0*/  IADD3 R3, R162.reuse, 0x1000, RZ ;  /* 0x00001000a2037810 */ /* 0x040fe20007ffe0ff */
[----:B------:R-:W-:Y:S01]  /*3ad0*/  IMAD.SHL.U32 R154, R162, 0x2, RZ ;  /* 0x00000002a29a7824 */ /* 0x000fe200078e00ff */
[----:B------:R-:W1:Y:S01]  /*3ae0*/  LDSM.16.M88.4 R116, [R150+0x8000] ;  /* 0x008000009674783b */ /* 0x000e620000000200 */
[----:B------:R-:W-:Y:S01]  /*3af0*/  IMAD.MOV.U32 R218, RZ, RZ, R191 ;  /* 0x000000ffffda7224 */ /* 0x000fe200078e00bf */
[----:B------:R-:W-:Y:S01]  /*3b00*/  SEL R148, R3, R162, !P0 ;  /* 0x000000a203947207 */ /* 0x000fe20004000000 */
[----:B------:R-:W-:Y:S01]  /*3b10*/  CS2R R94, SRZ ;  /* 0x00000000005e7805 */ /* 0x000fe2000001ff00 */
[----:B------:R-:W2:Y:S01]  /*3b20*/  LDSM.16.M88.4 R120, [R150+0x8400] ;  /* 0x008400009678783b */ /* 0x000ea20000000200 */
[----:B------:R-:W-:Y:S01]  /*3b30*/  CS2R R92, SRZ ;  /* 0x00000000005c7805 */ /* 0x000fe2000001ff00 */
[----:B------:R-:W-:Y:S01]  /*3b40*/  CS2R R98, SRZ ;  /* 0x0000000000627805 */ /* 0x000fe2000001ff00 */
[----:B------:R-:W-:Y:S01]  /*3b50*/  CS2R R96, SRZ ;  /* 0x0000000000607805 */ /* 0x000fe2000001ff00 */
[----:B------:R-:W4:Y:S01]  /*3b60*/  LDSM.16.M88.4 R124, [R150+0x8800] ;  /* 0x00880000967c783b */ /* 0x000f220000000200 */
[----:B------:R-:W-:Y:S01]  /*3b70*/  CS2R R90, SRZ ;  /* 0x00000000005a7805 */ /* 0x000fe2000001ff00 */
[----:B------:R-:W-:Y:S01]  /*3b80*/  CS2R R88, SRZ ;  /* 0x0000000000587805 */ /* 0x000fe2000001ff00 */
[----:B------:R-:W-:Y:S01]  /*3b90*/  CS2R R86, SRZ ;  /* 0x0000000000567805 */ /* 0x000fe2000001ff00 */
[----:B------:R-:W1:Y:S01]  /*3ba0*/  LDSM.16.M88.4 R128, [R150+0x8c00] ;  /* 0x008c00009680783b */ /* 0x000e620000000200 */
        /* <DEDUP_REMOVED lines=8> */
[----:B---3--:R-:W-:Y:S01]  /*3c30*/  SHF.L.U64.HI R5, R16, 0x2, R13 ;  /* 0x0000000210057819 */ /* 0x008fe2000001020d */
[----:B------:R-:W-:Y:S01]  /*3c40*/  CS2R R72, SRZ ;  /* 0x0000000000487805 */ /* 0x000fe2000001ff00 */
[----:B------:R-:W-:Y:S01]  /*3c50*/  CS2R R70, SRZ ;  /* 0x0000000000467805 */ /* 0x000fe2000001ff00 */
[----:B------:R-:W3:Y:S01]  /*3c60*/  LDSM.16.M88.4 R140, [R149+0x8800] ;  /* 0x00880000958c783b */ /* 0x000ee20000000200 */
[----:B------:R-:W-:Y:S01]  /*3c70*/  CS2R R68, SRZ ;  /* 0x0000000000447805 */ /* 0x000fe2000001ff00 */
[----:B------:R-:W-:Y:S01]  /*3c80*/  SHF.L.U32 R148, R148, 0x1, RZ ;  /* 0x0000000194947819 */ /* 0x000fe200000006ff */
[----:B------:R-:W-:Y:S01]  /*3c90*/  IMAD.IADD R155, R154, 0x1, R157 ;  /* 0x000000019a9b7824 */ /* 0x000fe200078e029d */
[----:B------:R-:W1:Y:S01]  /*3ca0*/  LDSM.16.M88.4 R144, [R149+0x8c00] ;  /* 0x008c00009590783b */ /* 0x000e620000000200 */
[----:B------:R-:W-:Y:S01]  /*3cb0*/  UMOV UR4, URZ ;  /* 0x0000003f00047c82 */ /* 0x000fe20008000000 */
[----:B-----5:R-:W-:Y:S01]  /*3cc0*/  @P1 FMUL.FTZ R4, R4, R0 ;  /* 0x0000000004041220 */ /* 0x020fe20000410000 */
[----:B------:R-:W-:-:S03]  /*3cd0*/  IADD3 R0, R156, 0x1000, RZ ;  /* 0x000010009c007810 */ /* 0x000fc60007ffe0ff */
[----:B------:R5:W1:Y:S01]  /*3ce0*/  @P1 R2UR UR7, R4 ;  /* 0x00000000040713c2 */ /* 0x000a6200000e0000 */
[----:B------:R-:W-:-:S05]  /*3cf0*/  SEL R0, R0, R156, !P0 ;  /* 0x0000009c00007207 */ /* 0x000fca0004000000 */
[----:B------:R-:W-:Y:S01]  /*3d00*/  IMAD.SHL.U32 R3, R0, 0x2, RZ ;  /* 0x0000000200037824 */ /* 0x000fe200078e00ff */
[----:B------:R-:W-:-:S04]  /*3d10*/  IADD3 R0, R16, -0x80, RZ ;  /* 0xffffff8010007810 */ /* 0x000fc80007ffe0ff */
[----:B------:R-:W-:Y:S02]  /*3d20*/  SHF.L.U32 R0, R0, 0x2, RZ ;  /* 0x0000000200007819 */ /* 0x000fe400000006ff */
[----:B-----5:R-:W-:Y:S01]  /*3d30*/  IADD3 R4, R16, 0x1, RZ ;  /* 0x0000000110047810 */ /* 0x020fe20007ffe0ff */
[----:B-1----:R-:W-:-:S04]  /*3d40*/  @UP1 UMOV UR4, UR7 ;  /* 0x0000000700041c82 */ /* 0x002fc80008000000 */
[----:B------:R1:W-:Y:S04]  /*3d50*/  STL [R1+0x1c], R4 ;  /* 0x00001c0401007387 */ /* 0x0003e80000100800 */
[----:B------:R2:W-:Y:S01]  /*3d60*/  STL [R1+0x18], R5 ;  /* 0x0000180501007387 */ /* 0x0005e20000100800 */
[----:B-1----:R-:W-:-:S05]  /*3d70*/  IMAD.SHL.U32 R4, R16, 0x4, RZ ;  /* 0x0000000410047824 */ /* 0x002fca00078e00ff */
[----:B------:R1:W-:Y:S04]  /*3d80*/  STL [R1+0x14], R4 ;  /* 0x0000140401007387 */ /* 0x0003e80000100800 */
[----:B--234-:R1:W-:Y:S02]  /*3d90*/  STL [R1+0x10], R0 ;  /* 0x0000100001007387 */ /* 0x01c3e40000100800 */
.L_x_390:
[----:B-1----:R-:W2:Y:S01]  /*3da0*/  LDL R4, [R1+0x1c] ;  /* 0x00001c0001047983 */ /* 0x002ea20000100800 */
[----:B------:R-:W-:Y:S01]  /*3db0*/  USHF.L.U32 UR7, UR11, 0x7, URZ ;  /* 0x000000070b077899 */ /* 0x000fe2000800063f */
[----:B------:R-:W-:Y:S02]  /*3dc0*/  MOV R0, UR6 ;  /* 0x0000000600007c02 */ /* 0x000fe40008000f00 */
[----:B------:R-:W2:Y:S01]  /*3dd0*/  LDL R20, [R1+0x24] ;  /* 0x0000240001147983 */ /* 0x000ea20000100800 */
[----:B------:R-:W-:Y:S01]  /*3de0*/  UIADD3 UR10, UR17, 0x80, UR7 ;  /* 0x00000080110a7890 */ /* 0x000fe2000fffe007 */
[----:B------:R-:W-:Y:S01]  /*3df0*/  IADD3 R112, R157, R148, RZ ;  /* 0x000000949d707210 */ /* 0x000fe20007ffe0ff */
[----:B------:R-:W-:Y:S01]  /*3e00*/  UIADD3 UR7, UR7, 0x80, URZ ;  /* 0x0000008007077890 */ /* 0x000fe2000fffe03f */
[----:B------:R-:W0:Y:S01]  /*3e10*/  LDGDEPBAR ;  /* 0x00000000000079af */ /* 0x000e220000000000 */
[----:B------:R-:W-:Y:S02]  /*3e20*/  UIADD3 UR16, UR10, -UR6, URZ ;  /* 0x800000060a107290 */ /* 0x000fe4000fffe03f */
[----:B------:R-:W-:Y:S04]  /*3e30*/  USHF.L.U32 UR10, UR5, 0x7, URZ ;  /* 0x00000007050a7899 */ /* 0x000fe8000800063f */
[----:B------:R-:W-:Y:S01]  /*3e40*/  UISETP.GE.AND UP0, UPT, UR10, UR16, UPT ;  /* 0x000000100a00728c */ /* 0x000fe2000bf06270 */
[----:B------:R-:W-:Y:S03]  /*3e50*/  STL [R1+0x138], R205 ;  /* 0x000138cd01007387 */ /* 0x000fe60000100800 */
[----:B------:R-:W-:Y:S01]  /*3e60*/  UISETP.LT.AND UP0, UPT, UR7, UR6, UP0 ;  /* 0x000000060700728c */ /* 0x000fe20008701270 */
[----:B------:R-:W-:Y:S04]  /*3e70*/  STL [R1+0x134], R204 ;  /* 0x000134cc01007387 */ /* 0x000fe80000100800 */
[----:B------:R-:W-:Y:S01]  /*3e80*/  STL [R1+0x130], R229 ;  /* 0x000130e501007387 */ /* 0x000fe20000100800 */
[----:B------:R-:W-:Y:S01]  /*3e90*/  PLOP3.LUT P0, PT, PT, PT, UP0, 0x80, 0x0 ;  /* 0x000000000000781c */ /* 0x000fe20003f0f008 */
[----:B------:R-:W-:Y:S02]  /*3ea0*/  UISETP.GT.AND UP0, UPT, UR5, UR18, UPT ;  /* 0x000000120500728c */ /* 0x000fe4000bf04270 */
        /* <DEDUP_REMOVED lines=48> */
[----:B------:R-:W-:Y:S04]  /*41b0*/  STL [R1+0x6c], R3 ;  /* 0x00006c0301007387 */ /* 0x000fe80000100800 */
[----:B------:R-:W-:Y:S04]  /*41c0*/  STL [R1+0x68], R2 ;  /* 0x0000680201007387 */ /* 0x000fe80000100800 */
[----:B-1----:R-:W3:Y:S04]  /*41d0*/  LDL R69, [R1+0x8] ;  /* 0x0000080001457983 */ /* 0x002ee80000100800 */
[----:B----4-:R-:W4:Y:S01]  /*41e0*/  LDL R68, [R1+0xc] ;  /* 0x00000c0001447983 */ /* 0x010f220000100800 */
[----:B------:R-:W-:Y:S04]  /*41f0*/  DEPBAR.LE SB0, 0x0 ;  /* 0x000080000000791a */ /* 0x000fe80000000000 */
[----:B------:R-:W-:Y:S08]  /*4200*/  BAR.SYNC.DEFER_BLOCKING 0x0 ;  /* 0x0000000000007b1d */ /* 0x000ff00000010000 */
[----:B------:R-:W-:Y:S08]  /*4210*/  LDSM.16.M88.4 R64, [R148] ;  /* 0x000000009440783b */ /* 0x000ff00000000200 */
[----:B------:R-:W1:Y:S08]  /*4220*/  LDSM.16.M88.4 R16, [R150+0x6000] ;  /* 0x006000009610783b */ /* 0x000e700000000200 */
[----:B------:R-:W1:Y:S08]  /*4230*/  LDSM.16.M88.4 R60, [R148+0x1000] ;  /* 0x00100000943c783b */ /* 0x000e700000000200 */
[----:B------:R-:W1:Y:S01]  /*4240*/  LDSM.16.M88.4 R32, [R150+0x6400] ;  /* 0x006400009620783b */ /* 0x000e620000000200 */
[----:B--2---:R-:W-:Y:S07]  /*4250*/  IADD3 R0, R0, -UR17, R4 ;  /* 0x8000001100007c10 */ /* 0x004fee000fffe004 */
[----:B------:R-:W2:Y:S01]  /*4260*/  LDSM.16.M88.4 R48, [R150+0x6800] ;  /* 0x006800009630783b */ /* 0x000ea20000000200 */
[----:B------:R-:W-:Y:S02]  /*4270*/  @!P0 IADD3 R168, R0, UR10, RZ ;  /* 0x0000000a00a88c10 */ /* 0x000fe4000fffe0ff */
[----:B------:R-:W-:Y:S04]  /*4280*/  MOV R0, UR11 ;  /* 0x0000000b00007c02 */ /* 0x000fe80008000f00 */
[----:B------:R-:W-:Y:S01]  /*4290*/  LEA R0, R0, R20, 0x7 ;  /* 0x0000001400007211 */ /* 0x000fe200078e38ff */
[----:B------:R-:W2:Y:S03]  /*42a0*/  LDSM.16.M88.4 R100, [R150+0x6c00] ;  /* 0x006c00009664783b */ /* 0x000ea60000000200 */
[----:B------:R-:W-:Y:S01]  /*42b0*/  I2F R169, R0 ;  /* 0x0000000000a97306 */ /* 0x000fe20000201400 */
[C---:B------:R-:W-:Y:S02]  /*42c0*/  IADD3 R163, R0.reuse, 0x1, RZ ;  /* 0x0000000100a37810 */ /* 0x040fe40007ffe0ff */
[C---:B------:R-:W-:Y:S01]  /*42d0*/  IADD3 R173, R0.reuse, 0x20, RZ ;  /* 0x0000002000ad7810 */ /* 0x040fe20007ffe0ff */
[-C--:B-1----:R-:W-:Y:S01]  /*42e0*/  HMMA.16816.F32.BF16 R4, R64, R16.reuse, RZ ;  /* 0x000000104004723c */ /* 0x082fe200000418ff */
[----:B------:R-:W-:Y:S02]  /*42f0*/  LDSM.16.M88.4 R104, [R112] ;  /* 0x000000007068783b */ /* 0x000fe40000000200 */
[C---:B------:R-:W-:Y:S02]  /*4300*/  IADD3 R164, R0.reuse, 0x8, RZ ;  /* 0x0000000800a47810 */ /* 0x040fe40007ffe0ff */
[C---:B------:R-:W-:Y:S01]  /*4310*/  IADD3 R165, R0.reuse, 0x9, RZ ;  /* 0x0000000900a57810 */ /* 0x040fe20007ffe0ff */
[----:B------:R-:W-:Y:S01]  /*4320*/  I2F R170, R163 ;  /* 0x000000a300aa7306 */ /* 0x000fe20000201400 */
[C---:B------:R-:W-:Y:S01]  /*4330*/  IADD3 R166, R0.reuse, 0x10, RZ ;  /* 0x0000001000a67810 */ /* 0x040fe20007ffe0ff */
[C---:B------:R-:W-:Y:S01]  /*4340*/  HMMA.16816.F32.BF16 R8, R60.reuse, R16, RZ ;  /* 0x000000103c08723c */ /* 0x040fe200000418ff */
[----:B------:R-:W1:Y:S03]  /*4350*/  LDSM.16.M88.4 R108, [R149+0x6000] ;  /* 0x00600000956c783b */ /* 0x000e660000000200 */
[C---:B------:R-:W-:Y:S02]  /*4360*/  IADD3 R167, R0.reuse, 0x11, RZ ;  /* 0x0000001100a77810 */ /* 0x040fe40007ffe0ff */
[C---:B------:R-:W-:Y:S02]  /*4370*/  IADD3 R171, R0.reuse, 0x18, RZ ;  /* 0x0000001800ab7810 */ /* 0x040fe40007ffe0ff */
[----:B------:R-:W-:Y:S01]  /*4380*/  I2F R175, R164 ;  /* 0x000000a400af7306 */ /* 0x000fe20000201400 */
[-C--:B------:R-:W-:Y:S01]  /*4390*/  HMMA.16816.F32.BF16 R12, R60, R18.reuse, RZ ;  /* 0x000000123c0c723c */ /* 0x080fe200000418ff */
[----:B------:R-:W1:Y:S02]  /*43a0*/  LDSM.16.M88.4 R112, [R112+0x1000] ;  /* 0x001000007070783b */ /* 0x000e640000000200 */
[C---:B------:R-:W-:Y:S02]  /*43b0*/  IADD3 R172, R0.reuse, 0x19, RZ ;  /* 0x0000001900ac7810 */ /* 0x040fe40007ffe0ff */
[C---:B------:R-:W-:Y:S02]  /*43c0*/  IADD3 R174, R0.reuse, 0x21, RZ ;  /* 0x0000002100ae7810 */ /* 0x040fe40007ffe0ff */
[C---:B------:R-:W-:Y:S01]  /*43d0*/  IADD3 R179, R0.reuse, 0x38, RZ ;  /* 0x0000003800b37810 */ /* 0x040fe20007ffe0ff */
[C---:B------:R-:W-:Y:S01]  /*43e0*/  HMMA.16816.F32.BF16 R16, R64.reuse, R18, RZ ;  /* 0x000000124010723c */ /* 0x040fe200000418ff */
[----:B------:R-:W-:Y:S03]  /*43f0*/  I2F R181, R171 ;  /* 0x000000ab00b57306 */ /* 0x000fe60000201400 */
[C---:B------:R-:W-:Y:S04]  /*4400*/  IADD3 R180, R0.reuse, 0x39, RZ ;  /* 0x0000003900b47810 */ /* 0x040fe80007ffe0ff */
[-C--:B------:R-:W-:Y:S03]  /*4410*/  HMMA.16816.F32.BF16 R20, R64, R32.reuse, RZ ;  /* 0x000000204014723c */ /* 0x080fe600000418ff */
[----:B------:R-:W-:Y:S05]  /*4420*/  I2F R176, R165 ;  /* 0x000000a500b07306 */ /* 0x000fea0000201400 */
[C---:B------:R-:W-:Y:S05]  /*4430*/  HMMA.16816.F32.BF16 R24, R60.reuse, R32, RZ ;  /* 0x000000203c18723c */ /* 0x040fea00000418ff */
[----:B------:R-:W-:Y:S03]  /*4440*/  I2F R182, R172 ;  /* 0x000000ac00b67306 */ /* 0x000fe60000201400 */
[-C--:B------:R-:W-:Y:S07]  /*4450*/  HMMA.16816.F32.BF16 R28, R60, R34.reuse, RZ ;  /* 0x000000223c1c723c */ /* 0x080fee00000418ff */
[----:B------:R-:W-:Y:S01]  /*4460*/  I2F R177, R166 ;  /* 0x000000a600b17306 */ /* 0x000fe20000201400 */
[C---:B------:R-:W-:Y:S08]  /*4470*/  HMMA.16816.F32.BF16 R32, R64.reuse, R34, RZ ;  /* 0x000000224020723c */ /* 0x040ff000000418ff */
[-C--:B--2---:R-:W-:Y:S01]  /*4480*/  HMMA.16816.F32.BF16 R36, R64, R48.reuse, RZ ;  /* 0x000000304024723c */ /* 0x084fe200000418ff */
[----:B------:R-:W-:Y:S07]  /*4490*/  I2F R178, R167 ;  /* 0x000000a700b27306 */ /* 0x000fee0000201400 */
[C---:B------:R-:W-:Y:S03]  /*44a0*/  HMMA.16816.F32.BF16 R40, R60.reuse, R48, RZ ;  /* 0x000000303c28723c */ /* 0x040fe600000418ff */
[----:B------:R-:W-:Y:S05]  /*44b0*/  I2F R183, R173 ;  /* 0x000000ad00b77306 */ /* 0x000fea0000201400 */
[-C--:B------:R-:W-:Y:S05]  /*44c0*/  HMMA.16816.F32.BF16 R44, R60, R50.reuse, RZ ;  /* 0x000000323c2c723c */ /* 0x080fea00000418ff */
[----:B------:R-:W-:Y:S03]  /*44d0*/  I2F R184, R174 ;  /* 0x000000ae00b87306 */ /* 0x000fe60000201400 */
[C---:B------:R-:W-:Y:S07]  /*44e0*/  HMMA.16816.F32.BF16 R48, R64.reuse, R50, RZ ;  /* 0x000000324030723c */ /* 0x040fee00000418ff */
[----:B------:R-:W-:Y:S01]  /*44f0*/  I2F R189, R179 ;  /* 0x000000b300bd7306 */ /* 0x000fe20000201400 */
[-C--:B------:R-:W-:Y:S08]  /*4500*/  HMMA.16816.F32.BF16 R52, R64, R100.reuse, RZ ;  /* 0x000000644034723c */ /* 0x080ff000000418ff */
[C---:B------:R-:W-:Y:S01]  /*4510*/  HMMA.16816.F32.BF16 R56, R60.reuse, R100, RZ ;  /* 0x000000643c38723c */ /* 0x040fe200000418ff */
[----:B------:R-:W-:Y:S06]  /*4520*/  I2F R190, R180 ;  /* 0x000000b400be7306 */ /* 0x000fec0000201400 */
[C---:B------:R-:W-:Y:S01]  /*4530*/  IADD3 R101, R0.reuse, 0x28, RZ ;  /* 0x0000002800657810 */ /* 0x040fe20007ffe0ff */
[-C--:B------:R-:W-:Y:S01]  /*4540*/  HMMA.16816.F32.BF16 R60, R60, R102.reuse, RZ ;  /* 0x000000663c3c723c */ /* 0x080fe200000418ff */
[C---:B------:R-:W-:Y:S02]  /*4550*/  IADD3 R100, R0.reuse, 0x29, RZ ;  /* 0x0000002900647810 */ /* 0x040fe40007ffe0ff */
[----:B------:R-:W-:Y:S05]  /*4560*/  I2F R186, R101 ;  /* 0x0000006500ba7306 */ /* 0x000fea0000201400 */
[----:B------:R-:W-:Y:S05]  /*4570*/  HMMA.16816.F32.BF16 R64, R64, R102, RZ ;  /* 0x000000664040723c */ /* 0x000fea00000418ff */
[----:B------:R-:W-:Y:S02]  /*4580*/  I2F R185, R100 ;  /* 0x0000006400b97306 */ /* 0x000fe40000201400 */
[C---:B------:R-:W-:Y:S01]  /*4590*/  IADD3 R103, R0.reuse, 0x30, RZ ;  /* 0x0000003000677810 */ /* 0x040fe20007ffe0ff */
[-C--:B-1----:R-:W-:Y:S05]  /*45a0*/  HMMA.16816.F32.BF16 R4, R104, R108.reuse, R4 ;  /* 0x0000006c6804723c */ /* 0x082fea0000041804 */
[----:B------:R-:W-:Y:S02]  /*45b0*/  IADD3 R102, R0, 0x31, RZ ;  /* 0x0000003100667810 */ /* 0x000fe40007ffe0ff */
[----:B------:R-:W-:Y:S01]  /*45c0*/  I2F R188, R103 ;  /* 0x0000006700bc7306 */ /* 0x000fe20000201400 */
[C---:B------:R-:W-:Y:S01]  /*45d0*/  HMMA.16816.F32.BF16 R8, R112.reuse, R108, R8 ;  /* 0x0000006c7008723c */ /* 0x040fe20000041808 */
[----:B------:R-:W2:Y:S07]  /*45e0*/  LDL R108, [R1+0x14] ;  /* 0x00001400016c7983 */ /* 0x000eae0000100800 */
[-C--:B------:R-:W-:Y:S01]  /*45f0*/  HMMA.16816.F32.BF16 R12, R112, R110.reuse, R12 ;  /* 0x0000006e700c723c */ /* 0x080fe2000004180c */
[----:B------:R-:W-:Y:S07]  /*4600*/  I2F R187, R102 ;  /* 0x0000006600bb7306 */ /* 0x000fee0000201400 */
[C---:B------:R-:W-:Y:S04]  /*4610*/  HMMA.16816.F32.BF16 R16, R104.reuse, R110, R16 ;  /* 0x0000006e6810723c */ /* 0x040fe80000041810 */
[----:B------:R-:W-:Y:S02]  /*4620*/  FMUL.FTZ R4, R4, c[0x0][0x2ec] ;  /* 0x0000bb0004047a20 */ /* 0x000fe40000410000 */
[----:B------:R-:W-:Y:S02]  /*4630*/  FMUL.FTZ R5, R5, c[0x0][0x2ec] ;  /* 0x0000bb0005057a20 */ /* 0x000fe40000410000 */
[----:B------:R-:W-:Y:S01]  /*4640*/  MUFU.TANH R241, R4 ;  /* 0x0000000400f17308 */ /* 0x000fe20000002400 */
[----:B------:R-:W-:Y:S03]  /*4650*/  FMUL.FTZ R6, R6, c[0x0][0x2ec] ;  /* 0x0000bb0006067a20 */ /* 0x000fe60000410000 */
[----:B------:R-:W-:Y:S02]  /*4660*/  FMUL.FTZ R7, R7, c[0x0][0x2ec] ;  /* 0x0000bb0007077a20 */ /* 0x000fe40000410000 */
[----:B------:R-:W-:Y:S02]  /*4670*/  FMUL.FTZ R9, R9, c[0x0][0x2ec] ;  /* 0x0000bb0009097a20 */ /* 0x000fe40000410000 */
[----:B------:R-:W-:Y:S02]  /*4680*/  FMUL.FTZ R15, R15, c[0x0][0x2ec] ;  /* 0x0000bb000f0f7a20 */ /* 0x000fe40000410000 */
[----:B------:R-:W-:Y:S01]  /*4690*/  MUFU.TANH R160, R9 ;  /* 0x0000000900a07308 */ /* 0x000fe20000002400 */
[----:B------:R-:W-:Y:S02]  /*46a0*/  FMUL.FTZ R13, R13, c[0x0][0x2ec] ;  /* 0x0000bb000d0d7a20 */ /* 0x000fe40000410000 */
[----:B------:R-:W-:Y:S02]  /*46b0*/  FMUL.FTZ R14, R14, c[0x0][0x2ec] ;  /* 0x0000bb000e0e7a20 */ /* 0x000fe40000410000 */
[----:B------:R-:W-:Y:S02]  /*46c0*/  FMUL.FTZ R12, R12, c[0x0][0x2ec] ;  /* 0x0000bb000c0c7a20 */ /* 0x000fe40000410000 */
[----:B------:R-:W-:Y:S02]  /*46d0*/  FMUL.FTZ R16, R16, c[0x0][0x2ec] ;  /* 0x0000bb0010107a20 */ /* 0x000fe40000410000 */
[----:B------:R-:W-:Y:S01]  /*46e0*/  FMUL.FTZ R11, R11, c[0x0][0x2ec] ;  /* 0x0000bb000b0b7a20 */ /* 0x000fe20000410000 */
[----:B------:R-:W1:Y:S01]  /*46f0*/  MUFU.TANH R240, R5 ;  /* 0x0000000500f07308 */ /* 0x000e620000002400 */
[----:B------:R-:W-:Y:S02]  /*4700*/  FMUL.FTZ R8, R8, c[0x0][0x2ec] ;  /* 0x0000bb0008087a20 */ /* 0x000fe40000410000 */
[----:B------:R-:W-:Y:S02]  /*4710*/  FMUL.FTZ R10, R10, c[0x0][0x2ec] ;  /* 0x0000bb000a0a7a20 */ /* 0x000fe40000410000 */
[----:B------:R-:W-:Y:S02]  /*4720*/  FMUL.FTZ R18, R18, c[0x0][0x2ec] ;  /* 0x0000bb0012127a20 */ /* 0x000fe40000410000 */
[----:B------:R-:W-:Y:S02]  /*4730*/  FMUL.FTZ R19, R19, c[0x0][0x2ec] ;  /* 0x0000bb0013137a20 */ /* 0x000fe40000410000 */
[----:B------:R-:W-:Y:S01]  /*4740*/  FMUL.FTZ R17, R17, c[0x0][0x2ec] ;  /* 0x0000bb0011117a20 */ /* 0x000fe20000410000 */
[----:B------:R3:W-:Y:S10]  /*4750*/  MUFU.TANH R236, R16 ;  /* 0x0000001000ec7308 */ /* 0x0007f40000002400 */
[----:B------:R-:W-:Y:S01]  /*4760*/  MUFU.TANH R3, R6 ;  /* 0x0000000600037308 */ /* 0x000fe20000002400 */
[----:B-1----:R-:W-:Y:S09]  /*4770*/  FFMA.FTZ R9, R170, UR4, R240 ;  /* 0x00000004aa097c23 */ /* 0x002ff200080100f0 */
[----:B------:R1:W-:Y:S01]  /*4780*/  MUFU.TANH R86, R15 ;  /* 0x0000000f00567308 */ /* 0x0003e20000002400 */
[----:B---3--:R-:W3:Y:S01]  /*4790*/  LDL R16, [R1] ;  /* 0x0000000001107983 */ /* 0x008ee20000100800 */
[C---:B------:R-:W-:Y:S08]  /*47a0*/  FSETP.NEU.FTZ.AND P1, PT, R69.reuse, -INF , PT ;  /* 0xff8000004500780b */ /* 0x040ff00003f3d000 */
[----:B------:R4:W4:Y:S10]  /*47b0*/  MUFU.TANH R2, R7 ;  /* 0x0000000700027308 */ /* 0x0009340000002400 */
[----:B------:R4:W-:Y:S01]  /*47c0*/  MUFU.TANH R158, R13 ;  /* 0x0000000d009e7308 */ /* 0x0009e20000002400 */
[----:B-1----:R-:W2:Y:S09]  /*47d0*/  LDL R15, [R1+0x4] ;  /* 0x00000400010f7983 */ /* 0x002eb20000100800 */
[----:B------:R1:W-:Y:S01]  /*47e0*/  MUFU.TANH R87, R14 ;  /* 0x0000000e00577308 */ /* 0x0003e20000002400 */
[----:B----4-:R-:W4:Y:S09]  /*47f0*/  LDSM.16.M88.4 R4, [R149+0x6400] ;  /* 0x006400009504783b */ /* 0x010f320000000200 */
[----:B------:R4:W-:Y:S01]  /*4800*/  MUFU.TANH R159, R12 ;  /* 0x0000000c009f7308 */ /* 0x0009e20000002400 */
[----:B------:R-:W-:Y:S05]  /*4810*/  FMUL.FTZ R13, R69, 1.4426950216293334961 ;  /* 0x3fb8aa3b450d7820 */ /* 0x000fea0000410000 */
[----:B------:R-:W-:Y:S04]  /*4820*/  FSEL R13, R13, RZ, P1 ;  /* 0x000000ff0d0d7208 */ /* 0x000fe80000800000 */
[----:B------:R4:W-:Y:S01]  /*4830*/  MUFU.TANH R88, R11 ;  /* 0x0000000b00587308 */ /* 0x0009e20000002400 */
[----:B-1----:R-:W-:Y:S04]  /*4840*/  @!P0 IMNMX R14, R168, UR6, PT ;  /* 0x00000006a80e8c17 */ /* 0x002fe8000b800200 */
[-C--:B------:R-:W-:Y:S05]  /*4850*/  @!P0 ISETP.GE.AND P1, PT, R163, R14.reuse, PT ;  /* 0x0000000ea300820c */ /* 0x080fea0003f26270 */
[----:B------:R1:W1:Y:S01]  /*4860*/  MUFU.TANH R161, R8 ;  /* 0x0000000800a17308 */ /* 0x0002620000002400 */
[-C--:B------:R-:W-:Y:S02]  /*4870*/  @!P0 ISETP.GE.AND P2, PT, R0, R14.reuse, PT ;  /* 0x0000000e0000820c */ /* 0x080fe40003f46270 */
[----:B------:R-:W-:Y:S02]  /*4880*/  @!P0 FSEL R9, R9, -INF , !P1 ;  /* 0xff80000009098808 */ /* 0x000fe40004800000 */
[----:B----4-:R-:W-:Y:S02]  /*4890*/  @!P0 IADD3 R12, R168, 0x8, RZ ;  /* 0x00000008a80c8810 */ /* 0x010fe40007ffe0ff */
[----:B------:R-:W-:Y:S01]  /*48a0*/  FSETP.NEU.FTZ.AND P1, PT, R68, -INF , PT ;  /* 0xff8000004400780b */ /* 0x000fe20003f3d000 */
[----:B------:R-:W-:Y:S01]  /*48b0*/  FFMA.FTZ R9, R9, c[0x0][0x23c], -R13 ;  /* 0x00008f0009097a23 */ /* 0x000fe2000001080d */
[----:B------:R-:W-:Y:S01]  /*48c0*/  @!P0 IMNMX R12, R12, UR6, PT ;  /* 0x000000060c0c8c17 */ /* 0x000fe2000b800200 */
[----:B------:R4:W2:Y:S01]  /*48d0*/  MUFU.TANH R89, R10 ;  /* 0x0000000a00597308 */ /* 0x0008a20000002400 */
[C---:B------:R-:W-:Y:S02]  /*48e0*/  @!P0 ISETP.GE.AND P5, PT, R179.reuse, R14, PT ;  /* 0x0000000eb300820c */ /* 0x040fe40003fa6270 */
[----:B------:R-:W-:Y:S01]  /*48f0*/  @!P0 ISETP.GE.AND P3, PT, R179, R12, PT ;  /* 0x0000000cb300820c */ /* 0x000fe20003f66270 */
[-C--:B------:R-:W-:Y:S03]  /*4900*/  HMMA.16816.F32.BF16 R20, R104, R4.reuse, R20 ;  /* 0x000000046814723c */ /* 0x080fe60000041814 */
[----:B------:R-:W-:Y:S01]  /*4910*/  FMUL.FTZ R11, R68, 1.4426950216293334961 ;  /* 0x3fb8aa3b440b7820 */ /* 0x000fe20000410000 */
[----:B------:R-:W-:Y:S02]  /*4920*/  @!P0 ISETP.GE.AND P4, PT, R180, R14, PT ;  /* 0x0000000eb400820c */ /* 0x000fe40003f86270 */
[----:B------:R4:W-:Y:S02]  /*4930*/  MUFU.EX2 R246, R9 ;  /* 0x0000000900f67308 */ /* 0x0009e40000000800 */
[C---:B------:R-:W-:Y:S04]  /*4940*/  HMMA.16816.F32.BF16 R24, R112.reuse, R4, R24 ;  /* 0x000000047018723c */ /* 0x040fe80000041818 */
[----:B-1----:R-:W-:Y:S01]  /*4950*/  FFMA.FTZ R8, R169, UR4, R241 ;  /* 0x00000004a9087c23 */ /* 0x002fe200080100f1 */
[----:B------:R-:W-:Y:S02]  /*4960*/  FSEL R11, R11, RZ, P1 ;  /* 0x000000ff0b0b7208 */ /* 0x000fe40000800000 */
[----:B------:R-:W-:Y:S01]  /*4970*/  FFMA.FTZ R4, R170, UR4, R2 ;  /* 0x00000004aa047c23 */ /* 0x000fe20008010002 */
[----:B------:R-:W1:Y:S01]  /*4980*/  MUFU.TANH R235, R17 ;  /* 0x0000001100eb7308 */ /* 0x000e620000002400 */
[-C--:B------:R-:W-:Y:S01]  /*4990*/  @!P0 ISETP.GE.AND P1, PT, R163, R12.reuse, PT ;  /* 0x0000000ca300820c */ /* 0x080fe20003f26270 */
[-C--:B------:R-:W-:Y:S03]  /*49a0*/  HMMA.16816.F32.BF16 R28, R112, R6.reuse, R28 ;  /* 0x00000006701c723c */ /* 0x080fe6000004181c */
[----:B------:R-:W-:Y:S01]  /*49b0*/  @!P0 FSEL R8, R8, -INF , !P2 ;  /* 0xff80000008088808 */ /* 0x000fe20005000000 */
[----:B------:R-:W-:Y:S01]  /*49c0*/  FFMA.FTZ R5, R169, UR4, R3 ;  /* 0x00000004a9057c23 */ /* 0x000fe20008010003 */
[----:B------:R-:W-:Y:S01]  /*49d0*/  @!P0 FSEL R4, R4, -INF , !P1 ;  /* 0xff80000004048808 */ /* 0x000fe20004800000 */
[----:B------:R-:W-:Y:S01]  /*49e0*/  FMUL.FTZ R22, R22, c[0x0][0x2ec] ;  /* 0x0000bb0016167a20 */ /* 0x000fe20000410000 */
[----:B------:R-:W-:Y:S01]  /*49f0*/  @!P0 ISETP.GE.AND P2, PT, R0, R12, PT ;  /* 0x0000000c0000820c */ /* 0x000fe20003f46270 */
[----:B------:R-:W1:Y:S01]  /*4a00*/  MUFU.TANH R228, R18 ;  /* 0x0000001200e47308 */ /* 0x000e620000002400 */
[----:B------:R-:W-:Y:S01]  /*4a10*/  FFMA.FTZ R8, R8, c[0x0][0x23c], -R13 ;  /* 0x00008f0008087a23 */ /* 0x000fe2000001080d */
[C---:B------:R-:W-:Y:S04]  /*4a20*/  HMMA.16816.F32.BF16 R32, R104.reuse, R6, R32 ;  /* 0x000000066820723c */ /* 0x040fe80000041820 */
[--C-:B------:R-:W-:Y:S01]  /*4a30*/  FFMA.FTZ R4, R4, c[0x0][0x23c], -R11.reuse ;  /* 0x00008f0004047a23 */ /* 0x100fe2000001080b */
[----:B----4-:R-:W-:Y:S01]  /*4a40*/  @!P0 IADD3 R10, R168, 0x40, RZ ;  /* 0x00000040a80a8810 */ /* 0x010fe20007ffe0ff */
[----:B------:R-:W-:Y:S01]  /*4a50*/  FMUL.FTZ R23, R23, c[0x0][0x2ec] ;  /* 0x0000bb0017177a20 */ /* 0x000fe20000410000 */
[----:B------:R-:W-:Y:S01]  /*4a60*/  @!P0 FSEL R5, R5, -INF , !P2 ;  /* 0xff80000005058808 */ /* 0x000fe20005000000 */
[----:B------:R-:W-:Y:S01]  /*4a70*/  MUFU.EX2 R247, R8 ;  /* 0x0000000800f77308 */ /* 0x000fe20000000800 */
[----:B------:R-:W-:Y:S03]  /*4a80*/  @!P0 IMNMX R10, R10, UR6, PT ;  /* 0x000000060a0a8c17 */ /* 0x000fe6000b800200 */
[----:B------:R-:W-:Y:S01]  /*4a90*/  FFMA.FTZ R5, R5, c[0x0][0x23c], -R11 ;  /* 0x00008f0005057a23 */ /* 0x000fe2000001080b */
[-C--:B------:R-:W-:Y:S01]  /*4aa0*/  @!P0 ISETP.GE.AND P2, PT, R0, R10.reuse, PT ;  /* 0x0000000a0000820c */ /* 0x080fe20003f46270 */
[----:B------:R-:W-:Y:S01]  /*4ab0*/  FMUL.FTZ R24, R24, c[0x0][0x2ec] ;  /* 0x0000bb0018187a20 */ /* 0x000fe20000410000 */
[----:B------:R-:W-:Y:S01]  /*4ac0*/  @!P0 IADD3 R9, R168, 0x48, RZ ;  /* 0x00000048a8098810 */ /* 0x000fe20007ffe0ff */
[----:B------:R-:W-:Y:S02]  /*4ad0*/  FMUL.FTZ R25, R25, c[0x0][0x2ec] ;  /* 0x0000bb0019197a20 */ /* 0x000fe40000410000 */
[----:B------:R-:W4:Y:S01]  /*4ae0*/  MUFU.TANH R218, R19 ;  /* 0x0000001300da7308 */ /* 0x000f220000002400 */
[----:B------:R-:W-:Y:S01]  /*4af0*/  @!P0 IMNMX R9, R9, UR6, PT ;  /* 0x0000000609098c17 */ /* 0x000fe2000b800200 */
[----:B------:R-:W-:Y:S02]  /*4b00*/  FMUL.FTZ R26, R26, c[0x0][0x2ec] ;  /* 0x0000bb001a1a7a20 */ /* 0x000fe40000410000 */
[----:B------:R-:W-:Y:S02]  /*4b10*/  FMUL.FTZ R27, R27, c[0x0][0x2ec] ;  /* 0x0000bb001b1b7a20 */ /* 0x000fe40000410000 */
[----:B------:R-:W-:Y:S02]  /*4b20*/  FMUL.FTZ R28, R28, c[0x0][0x2ec] ;  /* 0x0000bb001c1c7a20 */ /* 0x000fe40000410000 */
[----:B------:R-:W-:Y:S02]  /*4b30*/  FMUL.FTZ R29, R29, c[0x0][0x2ec] ;  /* 0x0000bb001d1d7a20 */ /* 0x000fe40000410000 */
[----:B------:R1:W-:Y:S01]  /*4b40*/  MUFU.EX2 R204, R4 ;  /* 0x0000000400cc7308 */ /* 0x0003e20000000800 */
        /* <DEDUP_REMOVED lines=8> */
[----:B------:R-:W-:Y:S05]  /*4bd0*/  FMUL.FTZ R35, R35, c[0x0][0x2ec] ;  /* 0x0000bb0023237a20 */ /* 0x000fea0000410000 */
[----:B------:R4:W-:Y:S01]  /*4be0*/  MUFU.EX2 R205, R5 ;  /* 0x0000000500cd7308 */ /* 0x0009e20000000800 */
[----:B-1----:R-:W-:Y:S05]  /*4bf0*/  FFMA.FTZ R4, R169, UR4, R161 ;  /* 0x00000004a9047c23 */ /* 0x002fea00080100a1 */
[----:B------:R-:W-:Y:S04]  /*4c00*/  @!P0 FSEL R4, R4, -INF , !P2 ;  /* 0xff80000004048808 */ /* 0x000fe80005000000 */
[----:B------:R-:W-:Y:S01]  /*4c10*/  MUFU.TANH R234, R20 ;  /* 0x0000001400ea7308 */ /* 0x000fe20000002400 */
[-C--:B------:R-:W-:Y:S09]  /*4c20*/  @!P0 ISETP.GE.AND P2, PT, R0, R9.reuse, PT ;  /* 0x000000090000820c */ /* 0x080ff20003f46270 */
[----:B------:R-:W-:Y:S01]  /*4c30*/  MUFU.TANH R213, R32 ;  /* 0x0000002000d57308 */ /* 0x000fe20000002400 */
[----:B----4-:R-:W-:Y:S09]  /*4c40*/  FFMA.FTZ R5, R170, UR4, R160 ;  /* 0x00000004aa057c23 */ /* 0x010ff200080100a0 */
[----:B------:R-:W1:Y:S10]  /*4c50*/  MUFU.TANH R232, R21 ;  /* 0x0000001500e87308 */ /* 0x000e740000002400 */
[----:B------:R-:W-:Y:S10]  /*4c60*/  MUFU.TANH R212, R33 ;  /* 0x0000002100d47308 */ /* 0x000ff40000002400 */
[----:B------:R-:W4:Y:S10]  /*4c70*/  MUFU.TANH R202, R23 ;  /* 0x0000001700ca7308 */ /* 0x000f340000002400 */
[----:B------:R-:W-:Y:S10]  /*4c80*/  MUFU.TANH R238, R34 ;  /* 0x0000002200ee7308 */ /* 0x000ff40000002400 */
[----:B------:R-:W1:Y:S10]  /*4c90*/  MUFU.TANH R99, R24 ;  /* 0x0000001800637308 */ /* 0x000e740000002400 */
[----:B------:R-:W-:Y:S10]  /*4ca0*/  MUFU.TANH R237, R35 ;  /* 0x0000002300ed7308 */ /* 0x000ff40000002400 */
[----:B------:R-:W1:Y:S10]  /*4cb0*/  MUFU.TANH R98, R25 ;  /* 0x0000001900627308 */ /* 0x000e740000002400 */
[----:B------:R-:W1:Y:S10]  /*4cc0*/  MUFU.TANH R81, R26 ;  /* 0x0000001a00517308 */ /* 0x000e740000002400 */
[----:B------:R-:W1:Y:S10]  /*4cd0*/  MUFU.TANH R80, R27 ;  /* 0x0000001b00507308 */ /* 0x000e740000002400 */
[----:B------:R-:W1:Y:S10]  /*4ce0*/  MUFU.TANH R97, R28 ;  /* 0x0000001c00617308 */ /* 0x000e740000002400 */
[----:B------:R-:W1:Y:S10]  /*4cf0*/  MUFU.TANH R96, R29 ;  /* 0x0000001d00607308 */ /* 0x000e740000002400 */
[----:B------:R-:W1:Y:S10]  /*4d00*/  MUFU.TANH R79, R30 ;  /* 0x0000001e004f7308 */ /* 0x000e740000002400 */
[----:B------:R-:W1:Y:S01]  /*4d10*/  MUFU.TANH R78, R31 ;  /* 0x0000001f004e7308 */ /* 0x000e620000002400 */
[C---:B---3--:R-:W-:Y:S01]  /*4d20*/  FMUL.FTZ R8, R16.reuse, 1.4426950216293334961 ;  /* 0x3fb8aa3b10087820 */ /* 0x048fe20000410000 */
[----:B------:R-:W-:Y:S01]  /*4d30*/  FSETP.NEU.FTZ.AND P1, PT, R16, -INF , PT ;  /* 0xff8000001000780b */ /* 0x000fe20003f3d000 */
[----:B------:R-:W-:Y:S03]  /*4d40*/  FFMA.FTZ R16, R175, UR4, R236 ;  /* 0x00000004af107c23 */ /* 0x000fe600080100ec */
[----:B------:R-:W-:Y:S02]  /*4d50*/  FSEL R8, R8, RZ, P1 ;  /* 0x000000ff08087208 */ /* 0x000fe40000800000 */
[-C--:B------:R-:W-:Y:S03]  /*4d60*/  @!P0 ISETP.GE.AND P1, PT, R163, R10.reuse, PT ;  /* 0x0000000aa300820c */ /* 0x080fe60003f26270 */
[--C-:B------:R-:W-:Y:S01]  /*4d70*/  FFMA.FTZ R4, R4, c[0x0][0x23c], -R8.reuse ;  /* 0x00008f0004047a23 */ /* 0x100fe20000010808 */
[----:B------:R-:W-:Y:S03]  /*4d80*/  @!P0 FSEL R5, R5, -INF , !P1 ;  /* 0xff80000005058808 */ /* 0x000fe60004800000 */
[----:B------:R3:W-:Y:S02]  /*4d90*/  MUFU.EX2 R201, R4 ;  /* 0x0000000400c97308 */ /* 0x0007e40000000800 */
[----:B------:R-:W-:Y:S02]  /*4da0*/  FFMA.FTZ R5, R5, c[0x0][0x23c], -R8 ;  /* 0x00008f0005057a23 */ /* 0x000fe40000010808 */
[C---:B--2---:R-:W-:Y:S01]  /*4db0*/  FMUL.FTZ R0, R15.reuse, 1.4426950216293334961 ;  /* 0x3fb8aa3b0f007820 */ /* 0x044fe20000410000 */
[----:B------:R-:W-:Y:S01]  /*4dc0*/  FSETP.NEU.FTZ.AND P1, PT, R15, -INF , PT ;  /* 0xff8000000f00780b */ /* 0x000fe20003f3d000 */
[----:B------:R-:W-:Y:S04]  /*4dd0*/  FFMA.FTZ R15, R169, UR4, R89 ;  /* 0x00000004a90f7c23 */ /* 0x000fe80008010059 */
[----:B------:R2:W-:Y:S01]  /*4de0*/  MUFU.EX2 R200, R5 ;  /* 0x0000000500c87308 */ /* 0x0005e20000000800 */
[----:B------:R-:W-:Y:S02]  /*4df0*/  FSEL R0, R0, RZ, P1 ;  /* 0x000000ff00007208 */ /* 0x000fe40000800000 */
[-C--:B------:R-:W-:Y:S02]  /*4e00*/  @!P0 ISETP.GE.AND P1, PT, R163, R9.reuse, PT ;  /* 0x00000009a300820c */ /* 0x080fe40003f26270 */
[----:B------:R-:W-:Y:S02]  /*4e10*/  @!P0 FSEL R15, R15, -INF , !P2 ;  /* 0xff8000000f0f8808 */ /* 0x000fe40005000000 */
[-C--:B------:R-:W-:Y:S03]  /*4e20*/  @!P0 ISETP.GE.AND P2, PT, R179, R10.reuse, PT ;  /* 0x0000000ab300820c */ /* 0x080fe60003f46270 */
[----:B------:R-:W-:Y:S02]  /*4e30*/  FFMA.FTZ R15, R15, c[0x0][0x23c], -R0 ;  /* 0x00008f000f0f7a23 */ /* 0x000fe40000010800 */
[----:B---3--:R-:W-:Y:S02]  /*4e40*/  FFMA.FTZ R4, R170, UR4, R88 ;  /* 0x00000004aa047c23 */ /* 0x008fe40008010058 */
[----:B------:R3:W-:Y:S03]  /*4e50*/  MUFU.EX2 R93, R15 ;  /* 0x0000000f005d7308 */ /* 0x0007e60000000800 */
[----:B------:R-:W-:Y:S02]  /*4e60*/  @!P0 FSEL R4, R4, -INF , !P1 ;  /* 0xff80000004048808 */ /* 0x000fe40004800000 */
[-C--:B------:R-:W-:Y:S03]  /*4e70*/  @!P0 ISETP.GE.AND P1, PT, R164, R10.reuse, PT ;  /* 0x0000000aa400820c */ /* 0x080fe60003f26270 */
[----:B------:R-:W-:Y:S02]  /*4e80*/  FFMA.FTZ R4, R4, c[0x0][0x23c], -R0 ;  /* 0x00008f0004047a23 */ /* 0x000fe40000010800 */
[----:B--2---:R-:W-:Y:S02]  /*4e90*/  FFMA.FTZ R5, R175, UR4, R159 ;  /* 0x00000004af057c23 */ /* 0x004fe4000801009f */
[----:B------:R2:W-:Y:S03]  /*4ea0*/  MUFU.EX2 R92, R4 ;  /* 0x00000004005c7308 */ /* 0x0005e60000000800 */
[----:B------:R-:W-:Y:S02]  /*4eb0*/  @!P0 FSEL R5, R5, -INF , !P1 ;  /* 0xff80000005058808 */ /* 0x000fe40004800000 */
[----:B------:R-:W-:Y:S03]  /*4ec0*/  @!P0 ISETP.GE.AND P1, PT, R165, R10, PT ;  /* 0x0000000aa500820c */ /* 0x000fe60003f26270 */
[----:B------:R-:W-:Y:S02]  /*4ed0*/  FFMA.FTZ R5, R5, c[0x0][0x23c], -R8 ;  /* 0x00008f0005057a23 */ /* 0x000fe40000010808 */
[C---:B---3--:R-:W-:Y:S02]  /*4ee0*/  FFMA.FTZ R15, R176.reuse, UR4, R235 ;  /* 0x00000004b00f7c23 */ /* 0x048fe400080100eb */
[----:B------:R3:W-:Y:S01]  /*4ef0*/  MUFU.EX2 R191, R5 ;  /* 0x0000000500bf7308 */ /* 0x0007e20000000800 */
[----:B--2---:R-:W-:Y:S05]  /*4f00*/  FFMA.FTZ R4, R176, UR4, R158 ;  /* 0x00000004b0047c23 */ /* 0x004fea000801009e */
[----:B------:R-:W-:Y:S02]  /*4f10*/  @!P0 FSEL R4, R4, -INF , !P1 ;  /* 0xff80000004048808 */ /* 0x000fe40004800000 */
[-C--:B------:R-:W-:Y:S03]  /*4f20*/  @!P0 ISETP.GE.AND P1, PT, R164, R9.reuse, PT ;  /* 0x00000009a400820c */ /* 0x080fe60003f26270 */
[----:B------:R-:W-:Y:S02]  /*4f30*/  FFMA.FTZ R4, R4, c[0x0][0x23c], -R8 ;  /* 0x00008f0004047a23 */ /* 0x000fe40000010808 */
[----:B---3--:R-:W-:Y:S02]  /*4f40*/  FFMA.FTZ R5, R175, UR4, R87 ;  /* 0x00000004af057c23 */ /* 0x008fe40008010057 */
[----:B------:R2:W-:Y:S03]  /*4f50*/  MUFU.EX2 R162, R4 ;  /* 0x0000000400a27308 */ /* 0x0005e60000000800 */
[----:B------:R-:W-:Y:S02]  /*4f60*/  @!P0 FSEL R5, R5, -INF , !P1 ;  /* 0xff80000005058808 */ /* 0x000fe40004800000 */
[-C--:B------:R-:W-:Y:S03]  /*4f70*/  @!P0 ISETP.GE.AND P1, PT, R165, R9.reuse, PT ;  /* 0x00000009a500820c */ /* 0x080fe60003f26270 */
[----:B------:R-:W-:Y:S04]  /*4f80*/  FFMA.FTZ R5, R5, c[0x0][0x23c], -R0 ;  /* 0x00008f0005057a23 */ /* 0x000fe80000010800 */
[----:B------:R-:W-:Y:S01]  /*4f90*/  MUFU.EX2 R91, R5 ;  /* 0x00000005005b7308 */ /* 0x000fe20000000800 */
[----:B--2---:R-:W-:Y:S05]  /*4fa0*/  FFMA.FTZ R4, R176, UR4, R86 ;  /* 0x00000004b0047c23 */ /* 0x004fea0008010056 */
[----:B------:R-:W-:Y:S02]  /*4fb0*/  @!P0 FSEL R4, R4, -INF , !P1 ;  /* 0xff80000004048808 */ /* 0x000fe40004800000 */
[-C--:B------:R-:W-:Y:S03]  /*4fc0*/  @!P0 ISETP.GE.AND P1, PT, R164, R14.reuse, PT ;  /* 0x0000000ea400820c */ /* 0x080fe60003f26270 */
[----:B------:R-:W-:Y:S01]  /*4fd0*/  FFMA.FTZ R4, R4, c[0x0][0x23c], -R0 ;  /* 0x00008f0004047a23 */ /* 0x000fe20000010800 */
[----:B------:R-:W-:Y:S02]  /*4fe0*/  @!P0 FSEL R16, R16, -INF , !P1 ;  /* 0xff80000010108808 */ /* 0x000fe40004800000 */
[----:B------:R-:W-:Y:S01]  /*4ff0*/  @!P0 ISETP.GE.AND P1, PT, R165, R14, PT ;  /* 0x0000000ea500820c */ /* 0x000fe20003f26270 */
[----:B------:R2:W-:Y:S02]  /*5000*/  MUFU.EX2 R90, R4 ;  /* 0x00000004005a7308 */ /* 0x0005e40000000800 */
[--C-:B------:R-:W-:Y:S01]  /*5010*/  FFMA.FTZ R16, R16, c[0x0][0x23c], -R13.reuse ;  /* 0x00008f0010107a23 */ /* 0x100fe2000001080d */
[----:B------:R-:W-:Y:S02]  /*5020*/  @!P0 FSEL R15, R15, -INF , !P1 ;  /* 0xff8000000f0f8808 */ /* 0x000fe40004800000 */
[-C--:B------:R-:W-:Y:S03]  /*5030*/  @!P0 ISETP.GE.AND P1, PT, R164, R12.reuse, PT ;  /* 0x0000000ca400820c */ /* 0x080fe60003f26270 */
[----:B------:R-:W-:Y:S02]  /*5040*/  FFMA.FTZ R15, R15, c[0x0][0x23c], -R13 ;  /* 0x00008f000f0f7a23 */ /* 0x000fe4000001080d */
[----:B------:R3:W-:Y:S10]  /*5050*/  MUFU.EX2 R224, R16 ;  /* 0x0000001000e07308 */ /* 0x0007f40000000800 */
[----:B------:R1:W-:Y:S01]  /*5060*/  MUFU.EX2 R170, R15 ;  /* 0x0000000f00aa7308 */ /* 0x0003e20000000800 */
[----:B--2---:R-:W2:Y:S01]  /*5070*/  LDSM.16.M88.4 R4, [R149+0x6800] ;  /* 0x006800009504783b */ /* 0x004ea20000000200 */
[----:B---3--:R-:W-:Y:S05]  /*5080*/  FFMA.FTZ R16, R175, UR4, R228 ;  /* 0x00000004af107c23 */ /* 0x008fea00080100e4 */
[----:B------:R-:W-:Y:S02]  /*5090*/  @!P0 FSEL R16, R16, -INF , !P1 ;  /* 0xff80000010108808 */ /* 0x000fe40004800000 */
[----:B------:R-:W-:Y:S01]  /*50a0*/  @!P0 ISETP.GE.AND P1, PT, R165, R12, PT ;  /* 0x0000000ca500820c */ /* 0x000fe20003f26270 */
[----:B-1----:R-:W-:Y:S02]  /*50b0*/  FFMA.FTZ R15, R176, UR4, R218 ;  /* 0x00000004b00f7c23 */ /* 0x002fe400080100da */
[--C-:B------:R-:W-:Y:S03]  /*50c0*/  FFMA.FTZ R16, R16, c[0x0][0x23c], -R11.reuse ;  /* 0x00008f0010107a23 */ /* 0x100fe6000001080b */
[----:B------:R-:W-:Y:S01]  /*50d0*/  @!P0 FSEL R15, R15, -INF , !P1 ;  /* 0xff8000000f0f8808 */ /* 0x000fe20004800000 */
[----:B------:R1:W-:Y:S01]  /*50e0*/  MUFU.EX2 R229, R16 ;  /* 0x0000001000e57308 */ /* 0x0003e20000000800 */
[-C--:B------:R-:W-:Y:S03]  /*50f0*/  @!P0 ISETP.GE.AND P1, PT, R166, R14.reuse, PT ;  /* 0x0000000ea600820c */ /* 0x080fe60003f26270 */
[----:B------:R-:W-:Y:S06]  /*5100*/  FFMA.FTZ R15, R15, c[0x0][0x23c], -R11 ;  /* 0x00008f000f0f7a23 */ /* 0x000fec000001080b */
[----:B------:R3:W-:Y:S01]  /*5110*/  MUFU.EX2 R252, R15 ;  /* 0x0000000f00fc7308 */ /* 0x0007e20000000800 */
[-C--:B--2---:R-:W-:Y:S08]  /*5120*/  HMMA.16816.F32.BF16 R36, R104, R4.reuse, R36 ;  /* 0x000000046824723c */ /* 0x084ff00000041824 */
[C---:B------:R-:W-:Y:S04]  /*5130*/  HMMA.16816.F32.BF16 R40, R112.reuse, R4, R40 ;  /* 0x000000047028723c */ /* 0x040fe80000041828 */
[C---:B-1----:R-:W-:Y:S03]  /*5140*/  FFMA.FTZ R16, R178.reuse, UR4, R232 ;  /* 0x00000004b2107c23 */ /* 0x042fe600080100e8 */
[C---:B------:R-:W-:Y:S01]  /*5150*/  FFMA.FTZ R5, R177.reuse, UR4, R203 ;  /* 0x00000004b1057c23 */ /* 0x040fe200080100cb */
[-C--:B------:R-:W-:Y:S04]  /*5160*/  HMMA.16816.F32.BF16 R44, R112, R6.reuse, R44 ;  /* 0x00000006702c723c */ /* 0x080fe8000004182c */
[----:B---3--:R-:W-:Y:S02]  /*5170*/  FFMA.FTZ R15, R177, UR4, R234 ;  /* 0x00000004b10f7c23 */ /* 0x008fe400080100ea */
[----:B----4-:R-:W-:Y:S02]  /*5180*/  FFMA.FTZ R4, R178, UR4, R202 ;  /* 0x00000004b2047c23 */ /* 0x010fe400080100ca */
[----:B------:R-:W-:Y:S01]  /*5190*/  FMUL.FTZ R36, R36, c[0x0][0x2ec] ;  /* 0x0000bb0024247a20 */ /* 0x000fe20000410000 */
[----:B------:R-:W-:Y:S01]  /*51a0*/  @!P0 FSEL R15, R15, -INF , !P1 ;  /* 0xff8000000f0f8808 */ /* 0x000fe20004800000 */
[C---:B------:R-:W-:Y:S02]  /*51b0*/  HMMA.16816.F32.BF16 R48, R104.reuse, R6, R48 ;  /* 0x000000066830723c */ /* 0x040fe40000041830 */
[----:B------:R-:W-:Y:S02]  /*51c0*/  MUFU.TANH R209, R36 ;  /* 0x0000002400d17308 */ /* 0x000fe40000002400 */
[--C-:B------:R-:W-:Y:S01]  /*51d0*/  FFMA.FTZ R15, R15, c[0x0][0x23c], -R13.reuse ;  /* 0x00008f000f0f7a23 */ /* 0x100fe2000001080d */
[----:B------:R-:W-:Y:S01]  /*51e0*/  @!P0 ISETP.GE.AND P1, PT, R167, R14, PT ;  /* 0x0000000ea700820c */ /* 0x000fe20003f26270 */
[----:B------:R-:W-:Y:S02]  /*51f0*/  FMUL.FTZ R37, R37, c[0x0][0x2ec] ;  /* 0x0000bb0025257a20 */ /* 0x000fe40000410000 */
[----:B------:R-:W-:Y:S01]  /*5200*/  FMUL.FTZ R38, R38, c[0x0][0x2ec] ;  /* 0x0000bb0026267a20 */ /* 0x000fe20000410000 */
[----:B------:R-:W-:Y:S02]  /*5210*/  @!P0 FSEL R16, R16, -INF , !P1 ;  /* 0xff80000010108808 */ /* 0x000fe40004800000 */
[-C--:B------:R-:W-:Y:S01]  /*5220*/  @!P0 ISETP.GE.AND P1, PT, R166, R12.reuse, PT ;  /* 0x0000000ca600820c */ /* 0x080fe20003f26270 */
[----:B------:R-:W-:Y:S01]  /*5230*/  FMUL.FTZ R39, R39, c[0x0][0x2ec] ;  /* 0x0000bb0027277a20 */ /* 0x000fe20000410000 */
[----:B------:R1:W-:Y:S01]  /*5240*/  MUFU.EX2 R169, R15 ;  /* 0x0000000f00a97308 */ /* 0x0003e20000000800 */
[----:B------:R-:W-:Y:S01]  /*5250*/  FFMA.FTZ R16, R16, c[0x0][0x23c], -R13 ;  /* 0x00008f0010107a23 */ /* 0x000fe2000001080d */
[----:B------:R-:W-:Y:S01]  /*5260*/  @!P0 FSEL R5, R5, -INF , !P1 ;  /* 0xff80000005058808 */ /* 0x000fe20004800000 */
[----:B------:R-:W-:Y:S01]  /*5270*/  FMUL.FTZ R40, R40, c[0x0][0x2ec] ;  /* 0x0000bb0028287a20 */ /* 0x000fe20000410000 */
[----:B------:R-:W-:Y:S01]  /*5280*/  @!P0 ISETP.GE.AND P1, PT, R167, R12, PT ;  /* 0x0000000ca700820c */ /* 0x000fe20003f26270 */
[----:B------:R-:W-:Y:S02]  /*5290*/  FMUL.FTZ R41, R41, c[0x0][0x2ec] ;  /* 0x0000bb0029297a20 */ /* 0x000fe40000410000 */
[--C-:B------:R-:W-:Y:S01]  /*52a0*/  FFMA.FTZ R5, R5, c[0x0][0x23c], -R11.reuse ;  /* 0x00008f0005057a23 */ /* 0x100fe2000001080b */
[----:B------:R-:W-:Y:S01]  /*52b0*/  @!P0 FSEL R4, R4, -INF , !P1 ;  /* 0xff80000004048808 */ /* 0x000fe20004800000 */
[----:B------:R-:W-:Y:S01]  /*52c0*/  FMUL.FTZ R42, R42, c[0x0][0x2ec] ;  /* 0x0000bb002a2a7a20 */ /* 0x000fe20000410000 */
[----:B------:R-:W-:Y:S01]  /*52d0*/  MUFU.TANH R95, R40 ;  /* 0x00000028005f7308 */ /* 0x000fe20000002400 */
[----:B------:R-:W-:Y:S01]  /*52e0*/  FMUL.FTZ R43, R43, c[0x0][0x2ec] ;  /* 0x0000bb002b2b7a20 */ /* 0x000fe20000410000 */
[-C--:B------:R-:W-:Y:S01]  /*52f0*/  @!P0 ISETP.GE.AND P1, PT, R166, R10.reuse, PT ;  /* 0x0000000aa600820c */ /* 0x080fe20003f26270 */
[----:B------:R-:W-:Y:S02]  /*5300*/  FFMA.FTZ R4, R4, c[0x0][0x23c], -R11 ;  /* 0x00008f0004047a23 */ /* 0x000fe4000001080b */
[----:B------:R-:W-:Y:S02]  /*5310*/  FMUL.FTZ R44, R44, c[0x0][0x2ec] ;  /* 0x0000bb002c2c7a20 */ /* 0x000fe40000410000 */
[----:B------:R-:W-:Y:S02]  /*5320*/  FMUL.FTZ R45, R45, c[0x0][0x2ec] ;  /* 0x0000bb002d2d7a20 */ /* 0x000fe40000410000 */
[----:B------:R-:W-:Y:S01]  /*5330*/  FMUL.FTZ R46, R46, c[0x0][0x2ec] ;  /* 0x0000bb002e2e7a20 */ /* 0x000fe20000410000 */
[----:B------:R2:W-:Y:S01]  /*5340*/  MUFU.EX2 R243, R5 ;  /* 0x0000000500f37308 */ /* 0x0005e20000000800 */
[----:B------:R-:W-:Y:S02]  /*5350*/  FMUL.FTZ R47, R47, c[0x0][0x2ec] ;  /* 0x0000bb002f2f7a20 */ /* 0x000fe40000410000 */
[----:B------:R-:W-:Y:S02]  /*5360*/  FMUL.FTZ R48, R48, c[0x0][0x2ec] ;  /* 0x0000bb0030307a20 */ /* 0x000fe40000410000 */
[----:B-1----:R-:W-:Y:S02]  /*5370*/  FFMA.FTZ R15, R182, UR4, R212 ;  /* 0x00000004b60f7c23 */ /* 0x002fe400080100d4 */
[----:B------:R-:W-:Y:S02]  /*5380*/  FMUL.FTZ R49, R49, c[0x0][0x2ec] ;  /* 0x0000bb0031317a20 */ /* 0x000fe40000410000 */
[----:B------:R-:W-:Y:S01]  /*5390*/  FMUL.FTZ R50, R50, c[0x0][0x2ec] ;  /* 0x0000bb0032327a20 */ /* 0x000fe20000410000 */
[----:B------:R1:W-:Y:S01]  /*53a0*/  MUFU.EX2 R242, R4 ;  /* 0x0000000400f27308 */ /* 0x0003e20000000800 */
[----:B------:R-:W-:Y:S09]  /*53b0*/  FMUL.FTZ R51, R51, c[0x0][0x2ec] ;  /* 0x0000bb0033337a20 */ /* 0x000ff20000410000 */
[----:B------:R-:W-:Y:S01]  /*53c0*/  MUFU.TANH R94, R41 ;  /* 0x00000029005e7308 */ /* 0x000fe20000002400 */
[----:B--2---:R-:W-:Y:S05]  /*53d0*/  FFMA.FTZ R5, R177, UR4, R99 ;  /* 0x00000004b1057c23 */ /* 0x004fea0008010063 */
[----:B------:R-:W-:Y:S04]  /*53e0*/  @!P0 FSEL R5, R5, -INF , !P1 ;  /* 0xff80000005058808 */ /* 0x000fe80004800000 */
[----:B------:R-:W-:Y:S01]  /*53f0*/  MUFU.TANH R73, R42 ;  /* 0x0000002a00497308 */ /* 0x000fe20000002400 */
[-C--:B------:R-:W-:Y:S01]  /*5400*/  @!P0 ISETP.GE.AND P1, PT, R167, R10.reuse, PT ;  /* 0x0000000aa700820c */ /* 0x080fe20003f26270 */
[----:B-1----:R-:W-:Y:S02]  /*5410*/  FFMA.FTZ R4, R178, UR4, R98 ;  /* 0x00000004b2047c23 */ /* 0x002fe40008010062 */
[--C-:B------:R-:W-:Y:S03]  /*5420*/  FFMA.FTZ R5, R5, c[0x0][0x23c], -R8.reuse ;  /* 0x00008f0005057a23 */ /* 0x100fe60000010808 */
[----:B------:R-:W-:Y:S03]  /*5430*/  @!P0 FSEL R4, R4, -INF , !P1 ;  /* 0xff80000004048808 */ /* 0x000fe60004800000 */
[----:B------:R1:W-:Y:S01]  /*5440*/  MUFU.EX2 R156, R5 ;  /* 0x00000005009c7308 */ /* 0x0003e20000000800 */
[-C--:B------:R-:W-:Y:S01]  /*5450*/  @!P0 ISETP.GE.AND P1, PT, R166, R9.reuse, PT ;  /* 0x00000009a600820c */ /* 0x080fe20003f26270 */
[----:B------:R-:W-:Y:S08]  /*5460*/  FFMA.FTZ R4, R4, c[0x0][0x23c], -R8 ;  /* 0x00008f0004047a23 */ /* 0x000ff00000010808 */
[----:B------:R2:W-:Y:S10]  /*5470*/  MUFU.EX2 R153, R4 ;  /* 0x0000000400997308 */ /* 0x0005f40000000800 */
[----:B------:R-:W-:Y:S01]  /*5480*/  MUFU.TANH R72, R43 ;  /* 0x0000002b00487308 */ /* 0x000fe20000002400 */
[----:B-1----:R-:W-:Y:S05]  /*5490*/  FFMA.FTZ R5, R177, UR4, R81 ;  /* 0x00000004b1057c23 */ /* 0x002fea0008010051 */
[----:B------:R-:W-:Y:S04]  /*54a0*/  @!P0 FSEL R5, R5, -INF , !P1 ;  /* 0xff80000005058808 */ /* 0x000fe80004800000 */
[----:B------:R-:W-:Y:S01]  /*54b0*/  MUFU.TANH R71, R46 ;  /* 0x0000002e00477308 */ /* 0x000fe20000002400 */
[-C--:B------:R-:W-:Y:S01]  /*54c0*/  @!P0 ISETP.GE.AND P1, PT, R167, R9.reuse, PT ;  /* 0x00000009a700820c */ /* 0x080fe20003f26270 */
[----:B------:R-:W-:Y:S02]  /*54d0*/  FFMA.FTZ R5, R5, c[0x0][0x23c], -R0 ;  /* 0x00008f0005057a23 */ /* 0x000fe40000010800 */
[----:B--2---:R-:W-:Y:S06]  /*54e0*/  FFMA.FTZ R4, R178, UR4, R80 ;  /* 0x00000004b2047c23 */ /* 0x004fec0008010050 */
[----:B------:R1:W-:Y:S01]  /*54f0*/  MUFU.EX2 R85, R5 ;  /* 0x0000000500557308 */ /* 0x0003e20000000800 */
[----:B------:R-:W-:Y:S02]  /*5500*/  @!P0 FSEL R4, R4, -INF , !P1 ;  /* 0xff80000004048808 */ /* 0x000fe40004800000 */
[-C--:B------:R-:W-:Y:S03]  /*5510*/  @!P0 ISETP.GE.AND P1, PT, R171, R10.reuse, PT ;  /* 0x0000000aab00820c */ /* 0x080fe60003f26270 */
[----:B------:R-:W-:Y:S04]  /*5520*/  FFMA.FTZ R4, R4, c[0x0][0x23c], -R0 ;  /* 0x00008f0004047a23 */ /* 0x000fe80000010800 */
[----:B------:R2:W-:Y:S10]  /*5530*/  MUFU.EX2 R84, R4 ;  /* 0x0000000400547308 */ /* 0x0005f40000000800 */
[----:B------:R-:W-:Y:S01]  /*5540*/  MUFU.TANH R70, R47 ;  /* 0x0000002f00467308 */ /* 0x000fe20000002400 */
[----:B-1----:R-:W-:Y:S05]  /*5550*/  FFMA.FTZ R5, R181, UR4, R97 ;  /* 0x00000004b5057c23 */ /* 0x002fea0008010061 */
[----:B------:R-:W-:Y:S04]  /*5560*/  @!P0 FSEL R5, R5, -INF , !P1 ;  /* 0xff80000005058808 */ /* 0x000fe80004800000 */
[----:B------:R1:W-:Y:S01]  /*5570*/  MUFU.EX2 R168, R16 ;  /* 0x0000001000a87308 */ /* 0x0003e20000000800 */
[----:B------:R-:W-:Y:S01]  /*5580*/  @!P0 ISETP.GE.AND P1, PT, R172, R10, PT ;  /* 0x0000000aac00820c */ /* 0x000fe20003f26270 */
[----:B--2---:R-:W-:Y:S02]  /*5590*/  FFMA.FTZ R4, R182, UR4, R96 ;  /* 0x00000004b6047c23 */ /* 0x004fe40008010060 */
[--C-:B------:R-:W-:Y:S03]  /*55a0*/  FFMA.FTZ R5, R5, c[0x0][0x23c], -R8.reuse ;  /* 0x00008f0005057a23 */ /* 0x100fe60000010808 */
[----:B------:R-:W-:Y:S03]  /*55b0*/  @!P0 FSEL R4, R4, -INF , !P1 ;  /* 0xff80000004048808 */ /* 0x000fe60004800000 */
[----:B------:R2:W-:Y:S01]  /*55c0*/  MUFU.EX2 R152, R5 ;  /* 0x0000000500987308 */ /* 0x0005e20000000800 */
[-C--:B------:R-:W-:Y:S01]  /*55d0*/  @!P0 ISETP.GE.AND P1, PT, R171, R9.reuse, PT ;  /* 0x00000009ab00820c */ /* 0x080fe20003f26270 */
[----:B------:R-:W-:Y:S08]  /*55e0*/  FFMA.FTZ R4, R4, c[0x0][0x23c], -R8 ;  /* 0x00008f0004047a23 */ /* 0x000ff00000010808 */
[----:B------:R3:W-:Y:S01]  /*55f0*/  MUFU.EX2 R151, R4 ;  /* 0x0000000400977308 */ /* 0x0007e20000000800 */
[C---:B-1----:R-:W-:Y:S09]  /*5600*/  FFMA.FTZ R16, R181.reuse, UR4, R213 ;  /* 0x00000004b5107c23 */ /* 0x042ff200080100d5 */
[----:B------:R-:W-:Y:S01]  /*5610*/  MUFU.TANH R251, R44 ;  /* 0x0000002c00fb7308 */ /* 0x000fe20000002400 */
[----:B--2---:R-:W-:Y:S05]  /*5620*/  FFMA.FTZ R5, R181, UR4, R79 ;  /* 0x00000004b5057c23 */ /* 0x004fea000801004f */
[----:B------:R-:W-:Y:S04]  /*5630*/  @!P0 FSEL R5, R5, -INF , !P1 ;  /* 0xff80000005058808 */ /* 0x000fe80004800000 */
[----:B------:R-:W-:Y:S01]  /*5640*/  MUFU.TANH R249, R45 ;  /* 0x0000002d00f97308 */ /* 0x000fe20000002400 */
[----:B------:R-:W-:Y:S01]  /*5650*/  @!P0 ISETP.GE.AND P1, PT, R172, R9, PT ;  /* 0x00000009ac00820c */ /* 0x000fe20003f26270 */
[----:B---3--:R-:W-:Y:S02]  /*5660*/  FFMA.FTZ R4, R182, UR4, R78 ;  /* 0x00000004b6047c23 */ /* 0x008fe4000801004e */
[--C-:B------:R-:W-:Y:S03]  /*5670*/  FFMA.FTZ R5, R5, c[0x0][0x23c], -R0.reuse ;  /* 0x00008f0005057a23 */ /* 0x100fe60000010800 */
[----:B------:R-:W-:Y:S03]  /*5680*/  @!P0 FSEL R4, R4, -INF , !P1 ;  /* 0xff80000004048808 */ /* 0x000fe60004800000 */
[----:B------:R-:W-:Y:S01]  /*5690*/  MUFU.EX2 R83, R5 ;  /* 0x0000000500537308 */ /* 0x000fe20000000800 */
[-C--:B------:R-:W-:Y:S01]  /*56a0*/  @!P0 ISETP.GE.AND P1, PT, R171, R14.reuse, PT ;  /* 0x0000000eab00820c */ /* 0x080fe20003f26270 */
[----:B------:R-:W-:Y:S03]  /*56b0*/  FFMA.FTZ R4, R4, c[0x0][0x23c], -R0 ;  /* 0x00008f0004047a23 */ /* 0x000fe60000010800 */
[----:B------:R-:W-:Y:S02]  /*56c0*/  @!P0 FSEL R16, R16, -INF , !P1 ;  /* 0xff80000010108808 */ /* 0x000fe40004800000 */
[----:B------:R-:W-:Y:S03]  /*56d0*/  @!P0 ISETP.GE.AND P1, PT, R172, R14, PT ;  /* 0x0000000eac00820c */ /* 0x000fe60003f26270 */
[--C-:B------:R-:W-:Y:S01]  /*56e0*/  FFMA.FTZ R16, R16, c[0x0][0x23c], -R13.reuse ;  /* 0x00008f0010107a23 */ /* 0x100fe2000001080d */
[----:B------:R1:W-:Y:S01]  /*56f0*/  MUFU.EX2 R82, R4 ;  /* 0x0000000400527308 */ /* 0x0003e20000000800 */
[----:B------:R-:W-:Y:S02]  /*5700*/  @!P0 FSEL R15, R15, -INF , !P1 ;  /* 0xff8000000f0f8808 */ /* 0x000fe40004800000 */
[-C--:B------:R-:W-:Y:S02]  /*5710*/  @!P0 ISETP.GE.AND P1, PT, R171, R12.reuse, PT ;  /* 0x0000000cab00820c */ /* 0x080fe40003f26270 */
[----:B------:R-:W-:Y:S01]  /*5720*/  MOV R171, R3 ;  /* 0x0000000300ab7202 */ /* 0x000fe20000000f00 */
[----:B------:R-:W-:Y:S04]  /*5730*/  FFMA.FTZ R15, R15, c[0x0][0x23c], -R13 ;  /* 0x00008f000f0f7a23 */ /* 0x000fe8000001080d */
[----:B------:R2:W-:Y:S10]  /*5740*/  MUFU.EX2 R167, R16 ;  /* 0x0000001000a77308 */ /* 0x0005f40000000800 */
[----:B------:R3:W-:Y:S01]  /*5750*/  MUFU.EX2 R166, R15 ;  /* 0x0000000f00a67308 */ /* 0x0007e20000000800 */
[----:B-1----:R-:W1:Y:S09]  /*5760*/  LDSM.16.M88.4 R4, [R149+0x6c00] ;  /* 0x006c00009504783b */ /* 0x002e720000000200 */
[----:B------:R-:W4:Y:S01]  /*5770*/  MUFU.TANH R208, R37 ;  /* 0x0000002500d07308 */ /* 0x000f220000002400 */
[----:B--2---:R-:W-:Y:S05]  /*5780*/  FFMA.FTZ R16, R181, UR4, R238 ;  /* 0x00000004b5107c23 */ /* 0x004fea00080100ee */
[----:B------:R-:W-:Y:S04]  /*5790*/  @!P0 FSEL R16, R16, -INF , !P1 ;  /* 0xff80000010108808 */ /* 0x000fe80004800000 */
[----:B------:R-:W2:Y:S01]  /*57a0*/  MUFU.TANH R231, R38 ;  /* 0x0000002600e77308 */ /* 0x000ea20000002400 */
[----:B------:R-:W-:Y:S02]  /*57b0*/  @!P0 ISETP.GE.AND P1, PT, R172, R12, PT ;  /* 0x0000000cac00820c */ /* 0x000fe40003f26270 */
[----:B------:R-:W-:Y:S01]  /*57c0*/  MOV R172, R2 ;  /* 0x0000000200ac7202 */ /* 0x000fe20000000f00 */
[----:B------:R-:W-:Y:S02]  /*57d0*/  FFMA.FTZ R16, R16, c[0x0][0x23c], -R11 ;  /* 0x00008f0010107a23 */ /* 0x000fe4000001080b */
[----:B---3--:R-:W-:Y:S04]  /*57e0*/  FFMA.FTZ R15, R182, UR4, R237 ;  /* 0x00000004b60f7c23 */ /* 0x008fe800080100ed */
[----:B------:R4:W-:Y:S01]  /*57f0*/  MUFU.EX2 R220, R16 ;  /* 0x0000001000dc7308 */ /* 0x0009e20000000800 */
[----:B------:R-:W-:Y:S02]  /*5800*/  @!P0 FSEL R15, R15, -INF , !P1 ;  /* 0xff8000000f0f8808 */ /* 0x000fe40004800000 */
[-C--:B------:R-:W-:Y:S03]  /*5810*/  @!P0 ISETP.GE.AND P1, PT, R173, R14.reuse, PT ;  /* 0x0000000ead00820c */ /* 0x080fe60003f26270 */
[----:B------:R-:W-:Y:S04]  /*5820*/  FFMA.FTZ R15, R15, c[0x0][0x23c], -R11 ;  /* 0x00008f000f0f7a23 */ /* 0x000fe8000001080b */
[----:B------:R3:W-:Y:S01]  /*5830*/  MUFU.EX2 R219, R15 ;  /* 0x0000000f00db7308 */ /* 0x0007e20000000800 */
[-C--:B-1----:R-:W-:Y:S09]  /*5840*/  HMMA.16816.F32.BF16 R52, R104, R4.reuse, R52 ;  /* 0x000000046834723c */ /* 0x082ff20000041834 */
[----:B------:R-:W1:Y:S01]  /*5850*/  MUFU.TANH R230, R39 ;  /* 0x0000002700e67308 */ /* 0x000e620000002400 */
[C---:B------:R-:W-:Y:S04]  /*5860*/  HMMA.16816.F32.BF16 R56, R112.reuse, R4, R56 ;  /* 0x000000047038723c */ /* 0x040fe80000041838 */
[----:B----4-:R-:W-:Y:S03]  /*5870*/  FFMA.FTZ R16, R184, UR4, R208 ;  /* 0x00000004b8107c23 */ /* 0x010fe600080100d0 */
[C---:B--2---:R-:W-:Y:S01]  /*5880*/  FFMA.FTZ R5, R183.reuse, UR4, R231 ;  /* 0x00000004b7057c23 */ /* 0x044fe200080100e7 */
[-C--:B------:R-:W-:Y:S01]  /*5890*/  HMMA.16816.F32.BF16 R60, R112, R6.reuse, R60 ;  /* 0x00000006703c723c */ /* 0x080fe2000004183c */
[----:B------:R-:W2:Y:S03]  /*58a0*/  MUFU.TANH R207, R48 ;  /* 0x0000003000cf7308 */ /* 0x000ea60000002400 */
[----:B---3--:R-:W-:Y:S02]  /*58b0*/  FFMA.FTZ R15, R183, UR4, R209 ;  /* 0x00000004b70f7c23 */ /* 0x008fe400080100d1 */
[----:B------:R-:W-:Y:S03]  /*58c0*/  FMUL.FTZ R52, R52, c[0x0][0x2ec] ;  /* 0x0000bb0034347a20 */ /* 0x000fe60000410000 */
[----:B------:R-:W-:Y:S01]  /*58d0*/  @!P0 FSEL R15, R15, -INF , !P1 ;  /* 0xff8000000f0f8808 */ /* 0x000fe20004800000 */
[----:B------:R-:W-:Y:S01]  /*58e0*/  HMMA.16816.F32.BF16 R64, R104, R6, R64 ;  /* 0x000000066840723c */ /* 0x000fe20000041840 */
[----:B------:R-:W3:Y:S03]  /*58f0*/  MUFU.TANH R206, R49 ;  /* 0x0000003100ce7308 */ /* 0x000ee60000002400 */
[----:B-1----:R-:W-:Y:S01]  /*5900*/  FFMA.FTZ R4, R184, UR4, R230 ;  /* 0x00000004b8047c23 */ /* 0x002fe200080100e6 */
[----:B------:R-:W-:Y:S01]  /*5910*/  @!P0 ISETP.GE.AND P1, PT, R174, R14, PT ;  /* 0x0000000eae00820c */ /* 0x000fe20003f26270 */
[----:B------:R-:W-:Y:S01]  /*5920*/  FFMA.FTZ R15, R15, c[0x0][0x23c], -R13 ;  /* 0x00008f000f0f7a23 */ /* 0x000fe2000001080d */
[----:B------:R-:W-:Y:S01]  /*5930*/  F2FP.BF16.PACK_AB R7, R246, R247 ;  /* 0x000000f7f607723e */ /* 0x000fe200000010ff */
[----:B------:R-:W-:Y:S01]  /*5940*/  FMUL.FTZ R53, R53, c[0x0][0x2ec] ;  /* 0x0000bb0035357a20 */ /* 0x000fe20000410000 */
[----:B------:R-:W-:Y:S02]  /*5950*/  @!P0 FSEL R16, R16, -INF , !P1 ;  /* 0xff80000010108808 */ /* 0x000fe40004800000 */
[-C--:B------:R-:W-:Y:S01]  /*5960*/  @!P0 ISETP.GE.AND P1, PT, R173, R12.reuse, PT ;  /* 0x0000000cad00820c */ /* 0x080fe20003f26270 */
[----:B------:R-:W-:Y:S01]  /*5970*/  FMUL.FTZ R54, R54, c[0x0][0x2ec] ;  /* 0x0000bb0036367a20 */ /* 0x000fe20000410000 */
[----:B------:R1:W-:Y:S01]  /*5980*/  MUFU.EX2 R165, R15 ;  /* 0x0000000f00a57308 */ /* 0x0003e20000000800 */
[----:B------:R-:W-:Y:S01]  /*5990*/  FMUL.FTZ R60, R60, c[0x0][0x2ec] ;  /* 0x0000bb003c3c7a20 */ /* 0x000fe20000410000 */
[----:B------:R-:W-:Y:S01]  /*59a0*/  @!P0 FSEL R5, R5, -INF , !P1 ;  /* 0xff80000005058808 */ /* 0x000fe20004800000 */
[----:B------:R-:W-:Y:S01]  /*59b0*/  FMUL.FTZ R55, R55, c[0x0][0x2ec] ;  /* 0x0000bb0037377a20 */ /* 0x000fe20000410000 */
[----:B------:R-:W-:Y:S01]  /*59c0*/  @!P0 ISETP.GE.AND P1, PT, R174, R12, PT ;  /* 0x0000000cae00820c */ /* 0x000fe20003f26270 */
[----:B------:R-:W-:Y:S01]  /*59d0*/  FMUL.FTZ R61, R61, c[0x0][0x2ec] ;  /* 0x0000bb003d3d7a20 */ /* 0x000fe20000410000 */
[----:B------:R4:W-:Y:S01]  /*59e0*/  STS [R199+0x10000], R7 ;  /* 0x01000007c7007388 */ /* 0x0009e20000000800 */
[--C-:B------:R-:W-:Y:S01]  /*59f0*/  FFMA.FTZ R5, R5, c[0x0][0x23c], -R11.reuse ;  /* 0x00008f0005057a23 */ /* 0x100fe2000001080b */
[----:B------:R-:W-:Y:S01]  /*5a00*/  @!P0 FSEL R4, R4, -INF , !P1 ;  /* 0xff80000004048808 */ /* 0x000fe20004800000 */
[----:B------:R-:W-:Y:S01]  /*5a10*/  FMUL.FTZ R62, R62, c[0x0][0x2ec] ;  /* 0x0000bb003e3e7a20 */ /* 0x000fe20000410000 */
[-C--:B------:R-:W-:Y:S01]  /*5a20*/  @!P0 ISETP.GE.AND P1, PT, R173, R10.reuse, PT ;  /* 0x0000000aad00820c */ /* 0x080fe20003f26270 */
[----:B------:R-:W-:Y:S01]  /*5a30*/  FMUL.FTZ R56, R56, c[0x0][0x2ec] ;  /* 0x0000bb0038387a20 */ /* 0x000fe20000410000 */
[----:B------:R-:W-:Y:S01]  /*5a40*/  MUFU.TANH R222, R60 ;  /* 0x0000003c00de7308 */ /* 0x000fe20000002400 */
[----:B------:R-:W-:Y:S02]  /*5a50*/  FMUL.FTZ R64, R64, c[0x0][0x2ec] ;  /* 0x0000bb0040407a20 */ /* 0x000fe40000410000 */
        /* <DEDUP_REMOVED lines=11> */
[----:B------:R-:W-:Y:S01]  /*5b10*/  FFMA.FTZ R16, R16, c[0x0][0x23c], -R13 ;  /* 0x00008f0010107a23 */ /* 0x000fe2000001080d */
[----:B----4-:R-:W-:Y:S08]  /*5b20*/  F2FP.BF16.PACK_AB R7, R252, R229 ;  /* 0x000000e5fc07723e */ /* 0x010ff000000010ff */
        /* <DEDUP_REMOVED lines=8> */
[----:B------:R-:W-:Y:S01]  /*5bb0*/  MUFU.TANH R2, R59 ;  /* 0x0000003b00027308 */ /* 0x000fe20000002400 */
[-C--:B------:R-:W-:Y:S02]  /*5bc0*/  @!P0 ISETP.GE.AND P1, PT, R173, R9.reuse, PT ;  /* 0x00000009ad00820c */ /* 0x080fe40003f26270 */
[----:B------:R-:W2:Y:S01]  /*5bd0*/  LDL R173, [R1+0x18] ;  /* 0x0000180001ad7983 */ /* 0x000ea20000100800 */
[----:B------:R-:W-:Y:S06]  /*5be0*/  FFMA.FTZ R4, R4, c[0x0][0x23c], -R8 ;  /* 0x00008f0004047a23 */ /* 0x000fec0000010808 */
[----:B------:R1:W-:Y:S10]  /*5bf0*/  MUFU.EX2 R244, R5 ;  /* 0x0000000500f47308 */ /* 0x0003f40000000800 */
[----:B------:R4:W-:Y:S10]  /*5c00*/  MUFU.EX2 R239, R4 ;  /* 0x0000000400ef7308 */ /* 0x0009f40000000800 */
[----:B------:R-:W-:Y:S01]  /*5c10*/  MUFU.TANH R250, R62 ;  /* 0x0000003e00fa7308 */ /* 0x000fe20000002400 */
[----:B-1----:R-:W-:Y:S05]  /*5c20*/  FFMA.FTZ R5, R183, UR4, R73 ;  /* 0x00000004b7057c23 */ /* 0x002fea0008010049 */
[----:B------:R-:W-:Y:S04]  /*5c30*/  @!P0 FSEL R5, R5, -INF , !P1 ;  /* 0xff80000005058808 */ /* 0x000fe80004800000 */
[----:B------:R-:W-:Y:S01]  /*5c40*/  MUFU.TANH R113, R64 ;  /* 0x0000004000717308 */ /* 0x000fe20000002400 */
[-C--:B------:R-:W-:Y:S01]  /*5c50*/  @!P0 ISETP.GE.AND P1, PT, R174, R9.reuse, PT ;  /* 0x00000009ae00820c */ /* 0x080fe20003f26270 */
[----:B----4-:R-:W-:Y:S02]  /*5c60*/  FFMA.FTZ R4, R184, UR4, R72 ;  /* 0x00000004b8047c23 */ /* 0x010fe40008010048 */
[--C-:B------:R-:W-:Y:S03]  /*5c70*/  FFMA.FTZ R5, R5, c[0x0][0x23c], -R0.reuse ;  /* 0x00008f0005057a23 */ /* 0x100fe60000010800 */
[----:B------:R-:W-:Y:S03]  /*5c80*/  @!P0 FSEL R4, R4, -INF , !P1 ;  /* 0xff80000004048808 */ /* 0x000fe60004800000 */
[----:B------:R1:W-:Y:S01]  /*5c90*/  MUFU.EX2 R77, R5 ;  /* 0x00000005004d7308 */ /* 0x0003e20000000800 */
[-C--:B------:R-:W-:Y:S01]  /*5ca0*/  @!P0 ISETP.GE.AND P1, PT, R101, R10.reuse, PT ;  /* 0x0000000a6500820c */ /* 0x080fe20003f26270 */
[----:B------:R-:W-:Y:S08]  /*5cb0*/  FFMA.FTZ R4, R4, c[0x0][0x23c], -R0 ;  /* 0x00008f0004047a23 */ /* 0x000ff00000010800 */
[----:B------:R4:W-:Y:S10]  /*5cc0*/  MUFU.EX2 R76, R4 ;  /* 0x00000004004c7308 */ /* 0x0009f40000000800 */
[----:B------:R-:W-:Y:S01]  /*5cd0*/  MUFU.TANH R112, R65 ;  /* 0x0000004100707308 */ /* 0x000fe20000002400 */
[C---:B-1----:R-:W-:Y:S09]  /*5ce0*/  FFMA.FTZ R5, R186.reuse, UR4, R71 ;  /* 0x00000004ba057c23 */ /* 0x042ff20008010047 */
[----:B------:R-:W-:Y:S01]  /*5cf0*/  MUFU.TANH R182, R66 ;  /* 0x0000004200b67308 */ /* 0x000fe20000002400 */
[----:B----4-:R-:W-:Y:S05]  /*5d00*/  FFMA.FTZ R4, R186, UR4, R251 ;  /* 0x00000004ba047c23 */ /* 0x010fea00080100fb */
[----:B------:R-:W-:Y:S04]  /*5d10*/  @!P0 FSEL R4, R4, -INF , !P1 ;  /* 0xff80000004048808 */ /* 0x000fe80004800000 */
[----:B------:R-:W-:Y:S01]  /*5d20*/  MUFU.TANH R181, R67 ;  /* 0x0000004300b57308 */ /* 0x000fe20000002400 */
[----:B------:R-:W-:Y:S01]  /*5d30*/  @!P0 ISETP.GE.AND P1, PT, R100, R10, PT ;  /* 0x0000000a6400820c */ /* 0x000fe20003f26270 */
[--C-:B------:R-:W-:Y:S03]  /*5d40*/  FFMA.FTZ R4, R4, c[0x0][0x23c], -R8.reuse ;  /* 0x00008f0004047a23 */ /* 0x100fe60000010808 */
[----:B------:R-:W-:Y:S02]  /*5d50*/  @!P0 FSEL R15, R15, -INF , !P1 ;  /* 0xff8000000f0f8808 */ /* 0x000fe40004800000 */
[-C--:B------:R-:W-:Y:S03]  /*5d60*/  @!P0 ISETP.GE.AND P1, PT, R101, R9.reuse, PT ;  /* 0x000000096500820c */ /* 0x080fe60003f26270 */
[----:B------:R-:W-:Y:S01]  /*5d70*/  FFMA.FTZ R15, R15, c[0x0][0x23c], -R8 ;  /* 0x00008f000f0f7a23 */ /* 0x000fe20000010808 */
        /* <DEDUP_REMOVED lines=8> */
[----:B------:R-:W-:Y:S01]  /*5e00*/  MUFU.EX2 R225, R15 ;  /* 0x0000000f00e17308 */ /* 0x000fe20000000800 */
[-C--:B------:R-:W-:Y:S01]  /*5e10*/  @!P0 ISETP.GE.AND P1, PT, R101, R14.reuse, PT ;  /* 0x0000000e6500820c */ /* 0x080fe20003f26270 */
[----:B------:R-:W-:Y:S02]  /*5e20*/  FFMA.FTZ R4, R4, c[0x0][0x23c], -R0 ;  /* 0x00008f0004047a23 */ /* 0x000fe40000010800 */
[----:B----4-:R-:W-:Y:S06]  /*5e30*/  FFMA.FTZ R5, R186, UR4, R207 ;  /* 0x00000004ba057c23 */ /* 0x010fec00080100cf */
[----:B------:R3:W-:Y:S01]  /*5e40*/  MUFU.EX2 R74, R4 ;  /* 0x00000004004a7308 */ /* 0x0007e20000000800 */
[----:B------:R-:W-:Y:S02]  /*5e50*/  @!P0 FSEL R5, R5, -INF , !P1 ;  /* 0xff80000005058808 */ /* 0x000fe40004800000 */
[----:B------:R-:W-:Y:S03]  /*5e60*/  @!P0 ISETP.GE.AND P1, PT, R100, R14, PT ;  /* 0x0000000e6400820c */ /* 0x000fe60003f26270 */
[--C-:B------:R-:W-:Y:S04]  /*5e70*/  FFMA.FTZ R5, R5, c[0x0][0x23c], -R13.reuse ;  /* 0x00008f0005057a23 */ /* 0x100fe8000001080d */
[----:B------:R-:W-:Y:S10]  /*5e80*/  MUFU.EX2 R174, R5 ;  /* 0x0000000500ae7308 */ /* 0x000ff40000000800 */
[----:B------:R-:W1:Y:S01]  /*5e90*/  MUFU.TANH R215, R50 ;  /* 0x0000003200d77308 */ /* 0x000e620000002400 */
[----:B---3--:R-:W-:Y:S05]  /*5ea0*/  FFMA.FTZ R4, R185, UR4, R206 ;  /* 0x00000004b9047c23 */ /* 0x008fea00080100ce */
[----:B------:R-:W-:Y:S04]  /*5eb0*/  @!P0 FSEL R4, R4, -INF , !P1 ;  /* 0xff80000004048808 */ /* 0x000fe80004800000 */
[----:B------:R-:W-:Y:S01]  /*5ec0*/  MUFU.EX2 R164, R16 ;  /* 0x0000001000a47308 */ /* 0x000fe20000000800 */
[-C--:B------:R-:W-:Y:S01]  /*5ed0*/  @!P0 ISETP.GE.AND P1, PT, R101, R12.reuse, PT ;  /* 0x0000000c6500820c */ /* 0x080fe20003f26270 */
[----:B------:R-:W-:Y:S08]  /*5ee0*/  FFMA.FTZ R4, R4, c[0x0][0x23c], -R13 ;  /* 0x00008f0004047a23 */ /* 0x000ff0000001080d */
[----:B------:R-:W-:Y:S01]  /*5ef0*/  MUFU.EX2 R163, R4 ;  /* 0x0000000400a37308 */ /* 0x000fe20000000800 */
[----:B-1----:R-:W-:Y:S05]  /*5f00*/  FFMA.FTZ R5, R186, UR4, R215 ;  /* 0x00000004ba057c23 */ /* 0x002fea00080100d7 */
[----:B------:R-:W-:Y:S04]  /*5f10*/  @!P0 FSEL R5, R5, -INF , !P1 ;  /* 0xff80000005058808 */ /* 0x000fe80004800000 */
[----:B------:R-:W1:Y:S01]  /*5f20*/  MUFU.TANH R214, R51 ;  /* 0x0000003300d67308 */ /* 0x000e620000002400 */
[----:B------:R-:W-:Y:S01]  /*5f30*/  @!P0 ISETP.GE.AND P1, PT, R100, R12, PT ;  /* 0x0000000c6400820c */ /* 0x000fe20003f26270 */
[--C-:B------:R-:W-:Y:S08]  /*5f40*/  FFMA.FTZ R5, R5, c[0x0][0x23c], -R11.reuse ;  /* 0x00008f0005057a23 */ /* 0x100ff0000001080b */
[----:B------:R-:W-:Y:S10]  /*5f50*/  MUFU.EX2 R186, R5 ;  /* 0x0000000500ba7308 */ /* 0x000ff40000000800 */
[----:B------:R-:W3:Y:S01]  /*5f60*/  MUFU.TANH R178, R52 ;  /* 0x0000003400b27308 */ /* 0x000ee20000002400 */
[----:B-1----:R-:W-:Y:S05]  /*5f70*/  FFMA.FTZ R4, R185, UR4, R214 ;  /* 0x00000004b9047c23 */ /* 0x002fea00080100d6 */
[----:B------:R-:W-:Y:S04]  /*5f80*/  @!P0 FSEL R4, R4, -INF , !P1 ;  /* 0xff80000004048808 */ /* 0x000fe80004800000 */
[----:B------:R-:W-:Y:S01]  /*5f90*/  MUFU.TANH R227, R56 ;  /* 0x0000003800e37308 */ /* 0x000fe20000002400 */
[-C--:B------:R-:W-:Y:S01]  /*5fa0*/  @!P0 ISETP.GE.AND P1, PT, R103, R14.reuse, PT ;  /* 0x0000000e6700820c */ /* 0x080fe20003f26270 */
[----:B------:R-:W-:Y:S08]  /*5fb0*/  FFMA.FTZ R4, R4, c[0x0][0x23c], -R11 ;  /* 0x00008f0004047a23 */ /* 0x000ff0000001080b */
[----:B------:R-:W-:Y:S01]  /*5fc0*/  MUFU.EX2 R185, R4 ;  /* 0x0000000400b97308 */ /* 0x000fe20000000800 */
[----:B---3--:R-:W-:Y:S05]  /*5fd0*/  FFMA.FTZ R5, R188, UR4, R178 ;  /* 0x00000004bc057c23 */ /* 0x008fea00080100b2 */
[----:B------:R-:W-:Y:S04]  /*5fe0*/  @!P0 FSEL R5, R5, -INF , !P1 ;  /* 0xff80000005058808 */ /* 0x000fe80004800000 */
[----:B------:R-:W1:Y:S01]  /*5ff0*/  MUFU.TANH R177, R53 ;  /* 0x0000003500b17308 */ /* 0x000e620000002400 */
[----:B------:R-:W-:Y:S01]  /*6000*/  @!P0 ISETP.GE.AND P1, PT, R102, R14, PT ;  /* 0x0000000e6600820c */ /* 0x000fe20003f26270 */
[----:B------:R-:W-:Y:S08]  /*6010*/  FFMA.FTZ R5, R5, c[0x0][0x23c], -R13 ;  /* 0x00008f0005057a23 */ /* 0x000ff0000001080d */
        /* <DEDUP_REMOVED lines=13> */
[----:B------:R3:W-:Y:S01]  /*60f0*/  MUFU.EX2 R184, R5 ;  /* 0x0000000500b87308 */ /* 0x0007e20000000800 */
[----:B-1----:R-:W-:Y:S05]  /*6100*/  FFMA.FTZ R4, R187, UR4, R210 ;  /* 0x00000004bb047c23 */ /* 0x002fea00080100d2 */
[----:B------:R-:W-:Y:S02]  /*6110*/  @!P0 FSEL R4, R4, -INF , !P1 ;  /* 0xff80000004048808 */ /* 0x000fe40004800000 */
[-C--:B------:R-:W-:Y:S01]  /*6120*/  @!P0 ISETP.GE.AND P1, PT, R103, R10.reuse, PT ;  /* 0x0000000a6700820c */ /* 0x080fe20003f26270 */
[----:B---3--:R-:W-:Y:S02]  /*6130*/  FFMA.FTZ R5, R188, UR4, R227 ;  /* 0x00000004bc057c23 */ /* 0x008fe400080100e3 */
[----:B------:R-:W-:Y:S03]  /*6140*/  FFMA.FTZ R4, R4, c[0x0][0x23c], -R11 ;  /* 0x00008f0004047a23 */ /* 0x000fe6000001080b */
[----:B------:R-:W-:Y:S01]  /*6150*/  @!P0 FSEL R5, R5, -INF , !P1 ;  /* 0xff80000005058808 */ /* 0x000fe20004800000 */
[----:B------:R1:W3:Y:S01]  /*6160*/  MUFU.EX2 R183, R4 ;  /* 0x0000000400b77308 */ /* 0x0002e20000000800 */
[-C--:B------:R-:W-:Y:S03]  /*6170*/  @!P0 ISETP.GE.AND P1, PT, R102, R10.reuse, PT ;  /* 0x0000000a6600820c */ /* 0x080fe60003f26270 */
[----:B------:R-:W-:Y:S06]  /*6180*/  FFMA.FTZ R5, R5, c[0x0][0x23c], -R8 ;  /* 0x00008f0005057a23 */ /* 0x000fec0000010808 */
[----:B------:R4:W-:Y:S01]  /*6190*/  MUFU.EX2 R223, R5 ;  /* 0x0000000500df7308 */ /* 0x0009e20000000800 */
[----:B-1----:R-:W-:Y:S05]  /*61a0*/  FFMA.FTZ R4, R187, UR4, R226 ;  /* 0x00000004bb047c23 */ /* 0x002fea00080100e2 */
[----:B------:R-:W-:Y:S02]  /*61b0*/  @!P0 FSEL R4, R4, -INF , !P1 ;  /* 0xff80000004048808 */ /* 0x000fe40004800000 */
[-C--:B------:R-:W-:Y:S01]  /*61c0*/  @!P0 ISETP.GE.AND P1, PT, R103, R9.reuse, PT ;  /* 0x000000096700820c */ /* 0x080fe20003f26270 */
[----:B----4-:R-:W-:Y:S02]  /*61d0*/  FFMA.FTZ R5, R188, UR4, R3 ;  /* 0x00000004bc057c23 */ /* 0x010fe40008010003 */
[----:B------:R-:W-:Y:S03]  /*61e0*/  FFMA.FTZ R4, R4, c[0x0][0x23c], -R8 ;  /* 0x00008f0004047a23 */ /* 0x000fe60000010808 */
[----:B------:R-:W-:Y:S01]  /*61f0*/  @!P0 FSEL R5, R5, -INF , !P1 ;  /* 0xff80000005058808 */ /* 0x000fe20004800000 */
[----:B------:R1:W-:Y:S01]  /*6200*/  MUFU.EX2 R188, R4 ;  /* 0x0000000400bc7308 */ /* 0x0003e20000000800 */
[-C--:B------:R-:W-:Y:S03]  /*6210*/  @!P0 ISETP.GE.AND P1, PT, R102, R9.reuse, PT ;  /* 0x000000096600820c */ /* 0x080fe60003f26270 */
[----:B------:R-:W-:Y:S06]  /*6220*/  FFMA.FTZ R5, R5, c[0x0][0x23c], -R0 ;  /* 0x00008f0005057a23 */ /* 0x000fec0000010800 */
[----:B------:R4:W-:Y:S01]  /*6230*/  MUFU.EX2 R69, R5 ;  /* 0x0000000500457308 */ /* 0x0009e20000000800 */
[----:B-1----:R-:W-:Y:S05]  /*6240*/  FFMA.FTZ R4, R187, UR4, R2 ;  /* 0x00000004bb047c23 */ /* 0x002fea0008010002 */
[----:B------:R-:W-:Y:S02]  /*6250*/  @!P0 FSEL R4, R4, -INF , !P1 ;  /* 0xff80000004048808 */ /* 0x000fe40004800000 */
[----:B------:R-:W-:Y:S03]  /*6260*/  @!P0 ISETP.GE.AND P1, PT, R180, R10, PT ;  /* 0x0000000ab400820c */ /* 0x000fe60003f26270 */
[----:B------:R-:W-:Y:S02]  /*6270*/  FFMA.FTZ R6, R4, c[0x0][0x23c], -R0 ;  /* 0x00008f0004067a23 */ /* 0x000fe40000010800 */
[----:B----4-:R-:W-:Y:S02]  /*6280*/  FFMA.FTZ R5, R189, UR4, R222 ;  /* 0x00000004bd057c23 */ /* 0x010fe400080100de */
[----:B------:R-:W-:Y:S01]  /*6290*/  FFMA.FTZ R4, R190, UR4, R221 ;  /* 0x00000004be047c23 */ /* 0x000fe200080100dd */
[----:B------:R1:W-:Y:S02]  /*62a0*/  MUFU.EX2 R68, R6 ;  /* 0x0000000600447308 */ /* 0x0003e40000000800 */
[----:B------:R-:W-:Y:S02]  /*62b0*/  @!P0 FSEL R5, R5, -INF , !P2 ;  /* 0xff80000005058808 */ /* 0x000fe40005000000 */
[----:B------:R-:W-:Y:S02]  /*62c0*/  @!P0 FSEL R4, R4, -INF , !P1 ;  /* 0xff80000004048808 */ /* 0x000fe40004800000 */
[-C--:B------:R-:W-:Y:S01]  /*62d0*/  @!P0 ISETP.GE.AND P1, PT, R179, R9.reuse, PT ;  /* 0x00000009b300820c */ /* 0x080fe20003f26270 */
[--C-:B------:R-:W-:Y:S01]  /*62e0*/  FFMA.FTZ R5, R5, c[0x0][0x23c], -R8.reuse ;  /* 0x00008f0005057a23 */ /* 0x100fe20000010808 */
[----:B------:R-:W-:Y:S01]  /*62f0*/  @!P0 ISETP.GE.AND P2, PT, R180, R12, PT ;  /* 0x0000000cb400820c */ /* 0x000fe20003f46270 */
[----:B------:R-:W-:Y:S02]  /*6300*/  FFMA.FTZ R8, R4, c[0x0][0x23c], -R8 ;  /* 0x00008f0004087a23 */ /* 0x000fe40000010808 */
[C---:B------:R-:W-:Y:S01]  /*6310*/  FFMA.FTZ R4, R189.reuse, UR4, R250 ;  /* 0x00000004bd047c23 */ /* 0x040fe200080100fa */
[----:B------:R4:W-:Y:S04]  /*6320*/  MUFU.EX2 R187, R5 ;  /* 0x0000000500bb7308 */ /* 0x0009e80000000800 */
[----:B------:R-:W-:Y:S02]  /*6330*/  @!P0 FSEL R4, R4, -INF , !P1 ;  /* 0xff80000004048808 */ /* 0x000fe40004800000 */
[----:B------:R-:W-:Y:S04]  /*6340*/  @!P0 ISETP.GE.AND P1, PT, R180, R9, PT ;  /* 0x00000009b400820c */ /* 0x000fe80003f26270 */
[----:B------:R2:W-:Y:S01]  /*6350*/  MUFU.EX2 R179, R8 ;  /* 0x0000000800b37308 */ /* 0x0005e20000000800 */
[----:B-1----:R-:W-:Y:S05]  /*6360*/  F2FP.BF16.PACK_AB R6, R204, R205 ;  /* 0x000000cdcc06723e */ /* 0x002fea00000010ff */
[----:B------:R1:W-:Y:S04]  /*6370*/  STS [R199+0x10400], R6 ;  /* 0x01040006c7007388 */ /* 0x0003e80000000800 */
[----:B------:R3:W-:Y:S01]  /*6380*/  STS [R197+0x10400], R7 ;  /* 0x01040007c5007388 */ /* 0x0007e20000000800 */
[----:B----4-:R-:W-:Y:S05]  /*6390*/  FFMA.FTZ R5, R189, UR4, R113 ;  /* 0x00000004bd057c23 */ /* 0x010fea0008010071 */
[----:B------:R-:W-:Y:S01]  /*63a0*/  @!P0 FSEL R5, R5, -INF , !P5 ;  /* 0xff80000005058808 */ /* 0x000fe20006800000 */
[----:B--2---:R-:W-:Y:S01]  /*63b0*/  FFMA.FTZ R8, R4, c[0x0][0x23c], -R0 ;  /* 0x00008f0004087a23 */ /* 0x004fe20000010800 */
[----:B------:R-:W-:Y:S03]  /*63c0*/  F2FP.BF16.PACK_AB R4, R170, R224 ;  /* 0x000000e0aa04723e */ /* 0x000fe600000010ff */
[----:B------:R2:W-:Y:S02]  /*63d0*/  MUFU.EX2 R245, R8 ;  /* 0x0000000800f57308 */ /* 0x0005e40000000800 */
[----:B------:R4:W-:Y:S01]  /*63e0*/  STS [R197+0x10000], R4 ;  /* 0x01000004c5007388 */ /* 0x0009e20000000800 */
[----:B-1----:R-:W-:Y:S02]  /*63f0*/  F2FP.BF16.PACK_AB R6, R200, R201 ;  /* 0x000000c9c806723e */ /* 0x002fe400000010ff */
[----:B---3--:R-:W-:Y:S03]  /*6400*/  F2FP.BF16.PACK_AB R7, R162, R191 ;  /* 0x000000bfa207723e */ /* 0x008fe600000010ff */
[----:B------:R1:W-:Y:S01]  /*6410*/  STS [R199+0x12000], R6 ;  /* 0x01200006c7007388 */ /* 0x0003e20000000800 */
[--C-:B--2---:R-:W-:Y:S01]  /*6420*/  FFMA.FTZ R8, R5, c[0x0][0x23c], -R13.reuse ;  /* 0x00008f0005087a23 */ /* 0x104fe2000001080d */
[----:B------:R-:W-:Y:S01]  /*6430*/  F2FP.BF16.PACK_AB R5, R92, R93 ;  /* 0x0000005d5c05723e */ /* 0x000fe200000010ff */
[----:B----4-:R-:W-:Y:S02]  /*6440*/  FFMA.FTZ R4, R190, UR4, R112 ;  /* 0x00000004be047c23 */ /* 0x010fe40008010070 */
[----:B------:R2:W-:Y:S02]  /*6450*/  MUFU.EX2 R111, R8 ;  /* 0x00000008006f7308 */ /* 0x0005e40000000800 */
[----:B------:R3:W-:Y:S01]  /*6460*/  STS [R199+0x12400], R5 ;  /* 0x01240005c7007388 */ /* 0x0007e20000000800 */
[----:B------:R-:W-:Y:S03]  /*6470*/  @!P0 FSEL R4, R4, -INF , !P4 ;  /* 0xff80000004048808 */ /* 0x000fe60006000000 */
[----:B------:R4:W-:Y:S01]  /*6480*/  STS [R197+0x12000], R7 ;  /* 0x01200007c5007388 */ /* 0x0009e20000000800 */
[----:B-1----:R-:W-:Y:S01]  /*6490*/  F2FP.BF16.PACK_AB R6, R90, R91 ;  /* 0x0000005b5a06723e */ /* 0x002fe200000010ff */
[----:B------:R-:W-:Y:S01]  /*64a0*/  FFMA.FTZ R13, R4, c[0x0][0x23c], -R13 ;  /* 0x00008f00040d7a23 */ /* 0x000fe2000001080d */
[----:B------:R-:W-:Y:S03]  /*64b0*/  F2FP.BF16.PACK_AB R4, R168, R169 ;  /* 0x000000a9a804723e */ /* 0x000fe600000010ff */
[----:B------:R1:W-:Y:S01]  /*64c0*/  STS [R197+0x12400], R6 ;  /* 0x01240006c5007388 */ /* 0x0003e20000000800 */
[----:B------:R-:W1:Y:S03]  /*64d0*/  MUFU.EX2 R110, R13 ;  /* 0x0000000d006e7308 */ /* 0x000e660000000800 */
[----:B------:R2:W-:Y:S01]  /*64e0*/  STS [R198+0x10000], R4 ;  /* 0x01000004c6007388 */ /* 0x0005e20000000800 */
[----:B---3--:R-:W-:Y:S01]  /*64f0*/  FFMA.FTZ R5, R189, UR4, R182 ;  /* 0x00000004bd057c23 */ /* 0x008fe200080100b6 */
[----:B------:R-:W-:Y:S02]  /*6500*/  MOV R189, R172 ;  /* 0x000000ac00bd7202 */ /* 0x000fe40000000f00 */
[----:B----4-:R-:W-:Y:S02]  /*6510*/  F2FP.BF16.PACK_AB R7, R242, R243 ;  /* 0x000000f3f207723e */ /* 0x010fe400000010ff */
[----:B------:R-:W-:Y:S03]  /*6520*/  @!P0 FSEL R5, R5, -INF , !P3 ;  /* 0xff80000005058808 */ /* 0x000fe60005800000 */
[----:B------:R3:W-:Y:S01]  /*6530*/  STS [R198+0x10400], R7 ;  /* 0x01040007c6007388 */ /* 0x0007e20000000800 */
[----:B-1----:R-:W-:Y:S01]  /*6540*/  F2FP.BF16.PACK_AB R6, R166, R167 ;  /* 0x000000a7a606723e */ /* 0x002fe200000010ff */
[----:B--2---:R-:W-:Y:S01]  /*6550*/  FFMA.FTZ R8, R5, c[0x0][0x23c], -R11 ;  /* 0x00008f0005087a23 */ /* 0x004fe2000001080b */
[----:B------:R-:W-:Y:S01]  /*6560*/  F2FP.BF16.PACK_AB R5, R219, R220 ;  /* 0x000000dcdb05723e */ /* 0x000fe200000010ff */
[----:B------:R-:W-:Y:S02]  /*6570*/  FFMA.FTZ R4, R190, UR4, R181 ;  /* 0x00000004be047c23 */ /* 0x000fe400080100b5 */
[----:B------:R1:W-:Y:S01]  /*6580*/  STS [R196+0x10000], R6 ;  /* 0x01000006c4007388 */ /* 0x0003e20000000800 */
[----:B------:R2:W-:Y:S03]  /*6590*/  MUFU.EX2 R176, R8 ;  /* 0x0000000800b07308 */ /* 0x0005e60000000800 */
[----:B------:R4:W-:Y:S01]  /*65a0*/  STS [R196+0x10400], R5 ;  /* 0x01040005c4007388 */ /* 0x0009e20000000800 */
[----:B------:R-:W-:Y:S05]  /*65b0*/  @!P0 FSEL R4, R4, -INF , !P2 ;  /* 0xff80000004048808 */ /* 0x000fea0005000000 */
[----:B------:R-:W-:Y:S02]  /*65c0*/  FFMA.FTZ R11, R4, c[0x0][0x23c], -R11 ;  /* 0x00008f00040b7a23 */ /* 0x000fe4000001080b */
[----:B------:R-:W-:Y:S01]  /*65d0*/  FFMA.FTZ R4, R190, UR4, R248 ;  /* 0x00000004be047c23 */ /* 0x000fe200080100f8 */
[----:B------:R-:W-:Y:S01]  /*65e0*/  MOV R190, R171 ;  /* 0x000000ab00be7202 */ /* 0x000fe20000000f00 */
[----:B------:R-:W4:Y:S03]  /*65f0*/  MUFU.EX2 R175, R11 ;  /* 0x0000000b00af7308 */ /* 0x000f260000000800 */
[----:B------:R-:W-:Y:S02]  /*6600*/  @!P0 FSEL R4, R4, -INF , !P1 ;  /* 0xff80000004048808 */ /* 0x000fe40004800000 */
[----:B---3--:R-:W-:Y:S02]  /*6610*/  F2FP.BF16.PACK_AB R7, R153, R156 ;  /* 0x0000009c9907723e */ /* 0x008fe400000010ff */
[----:B------:R-:W-:Y:S01]  /*6620*/  IADD3 R108, P0, R108, UR15, RZ ;  /* 0x0000000f6c6c7c10 */ /* 0x000fe2000ff1e0ff */
[----:B------:R-:W-:Y:S01]  /*6630*/  FFMA.FTZ R0, R4, c[0x0][0x23c], -R0 ;  /* 0x00008f0004007a23 */ /* 0x000fe20000010800 */
[----:B------:R-:W-:Y:S01]  /*6640*/  F2FP.BF16.PACK_AB R4, R163, R174 ;  /* 0x000000aea304723e */ /* 0x000fe200000010ff */
[----:B------:R3:W-:Y:S01]  /*6650*/  STS [R198+0x12000], R7 ;  /* 0x01200007c6007388 */ /* 0x0007e20000000800 */
[----:B--2---:R-:W-:Y:S01]  /*6660*/  F2FP.BF16.PACK_AB R8, R84, R85 ;  /* 0x000000555408723e */ /* 0x004fe200000010ff */
[----:B------:R2:W2:Y:S01]  /*6670*/  MUFU.EX2 R180, R0 ;  /* 0x0000000000b47308 */ /* 0x0004a20000000800 */
[----:B-1----:R-:W-:Y:S02]  /*6680*/  F2FP.BF16.PACK_AB R6, R82, R83 ;  /* 0x000000535206723e */ /* 0x002fe400000010ff */
[----:B----4-:R-:W-:Y:S01]  /*6690*/  F2FP.BF16.PACK_AB R5, R164, R165 ;  /* 0x000000a5a405723e */ /* 0x010fe200000010ff */
[----:B------:R-:W-:Y:S01]  /*66a0*/  STS [R198+0x12400], R8 ;  /* 0x01240008c6007388 */ /* 0x000fe20000000800 */
[----:B------:R-:W-:Y:S02]  /*66b0*/  IADD3.X R109, R173, UR14, RZ, P0, !PT ;  /* 0x0000000ead6d7c10 */ /* 0x000fe400087fe4ff */
[----:B------:R-:W-:Y:S01]  /*66c0*/  PLOP3.LUT P1, PT, PT, PT, UP0, 0x80, 0x0 ;  /* 0x000000000000781c */ /* 0x000fe20003f2f008 */
[----:B------:R1:W-:Y:S01]  /*66d0*/  STS [R196+0x12400], R6 ;  /* 0x01240006c4007388 */ /* 0x0003e20000000800 */
[----:B---3--:R-:W-:Y:S02]  /*66e0*/  F2FP.BF16.PACK_AB R7, R151, R152 ;  /* 0x000000989707723e */ /* 0x008fe400000010ff */
[----:B--2---:R-:W-:Y:S03]  /*66f0*/  F2FP.BF16.PACK_AB R0, R185, R186 ;  /* 0x000000bab900723e */ /* 0x004fe600000010ff */
[----:B------:R2:W-:Y:S04]  /*6700*/  STS [R196+0x12000], R7 ;  /* 0x01200007c4007388 */ /* 0x0005e80000000800 */
[----:B------:R3:W-:Y:S01]  /*6710*/  STS [R192+0x10000], R5 ;  /* 0x01000005c0007388 */ /* 0x0007e20000000800 */
[----:B-1----:R-:W-:Y:S02]  /*6720*/  F2FP.BF16.PACK_AB R6, R239, R244 ;  /* 0x000000f4ef06723e */ /* 0x002fe400000010ff */
[----:B--2---:R-:W-:Y:S02]  /*6730*/  F2FP.BF16.PACK_AB R7, R216, R217 ;  /* 0x000000d9d807723e */ /* 0x004fe400000010ff */
[----:B---3--:R-:W-:Y:S03]  /*6740*/  F2FP.BF16.PACK_AB R5, R76, R77 ;  /* 0x0000004d4c05723e */ /* 0x008fe600000010ff */
[----:B------:R1:W-:Y:S04]  /*6750*/  STS [R192+0x10400], R7 ;  /* 0x01040007c0007388 */ /* 0x0003e80000000800 */
[----:B------:R2:W-:Y:S04]  /*6760*/  STS [R193+0x10000], R4 ;  /* 0x01000004c1007388 */ /* 0x0005e80000000800 */
[----:B------:R3:W-:Y:S04]  /*6770*/  STS [R193+0x10400], R0 ;  /* 0x01040000c1007388 */ /* 0x0007e80000000800 */
[----:B------:R4:W-:Y:S04]  /*6780*/  STS [R192+0x12000], R6 ;  /* 0x01200006c0007388 */ /* 0x0009e80000000800 */
[----:B------:R4:W-:Y:S01]  /*6790*/  STS [R192+0x12400], R5 ;  /* 0x01240005c0007388 */ /* 0x0009e20000000800 */
[----:B-1----:R-:W-:Y:S02]  /*67a0*/  F2FP.BF16.PACK_AB R7, R225, R233 ;  /* 0x000000e9e107723e */ /* 0x002fe400000010ff */
[----:B--2---:R-:W-:Y:S03]  /*67b0*/  F2FP.BF16.PACK_AB R4, R183, R184 ;  /* 0x000000b8b704723e */ /* 0x004fe600000010ff */
[----:B------:R1:W-:Y:S01]  /*67c0*/  STS [R193+0x12000], R7 ;  /* 0x01200007c1007388 */ /* 0x0003e20000000800 */
[----:B---3--:R-:W-:Y:S02]  /*67d0*/  F2FP.BF16.PACK_AB R0, R110, R111 ;  /* 0x0000006f6e00723e */ /* 0x008fe400000010ff */
[----:B----4-:R-:W-:Y:S02]  /*67e0*/  F2FP.BF16.PACK_AB R6, R74, R75 ;  /* 0x0000004b4a06723e */ /* 0x010fe400000010ff */
[----:B------:R-:W-:Y:S03]  /*67f0*/  F2FP.BF16.PACK_AB R5, R114, R115 ;  /* 0x000000737205723e */ /* 0x000fe600000010ff */
        /* <DEDUP_REMOVED lines=8> */
[----:B------:R-:W-:Y:S01]  /*6880*/  STS [R194+0x10400], R5 ;  /* 0x01040005c2007388 */ /* 0x000fe20000000800 */
[----:B------:R-:W-:Y:S03]  /*6890*/  F2FP.BF16.PACK_AB R0, R180, R245 ;  /* 0x000000f5b400723e */ /* 0x000fe600000010ff */
        /* <DEDUP_REMOVED lines=8> */
[----:B-1----:R1:W4:Y:S01]  /*6920*/  LDG.E R0, [R108.64+0x120] ;  /* 0x000120246c007981 */ /* 0x002322000c1e1900 */
        /* <DEDUP_REMOVED lines=34> */
[----:B------:R1:W3:Y:S06]  /*6b50*/  LDG.E R104, [R108.64+0x100] ;  /* 0x000100246c687981 */ /* 0x0002ec000c1e1900 */
[C---:B--2---:R-:W-:Y:S02]  /*6b60*/  FADD.FTZ R101, -R106.reuse, R4 ;  /* 0x000000046a657221 */ /* 0x044fe40000010100 */
[----:B------:R-:W-:Y:S03]  /*6b70*/  FADD.FTZ R100, -R106, R5 ;  /* 0x000000056a647221 */ /* 0x000fe60000010100 */
[----:B------:R-:W-:Y:S02]  /*6b80*/  FFMA.FTZ R5, -R241, R241, 1 ;  /* 0x3f800000f1057423 */ /* 0x000fe400000101f1 */
[----:B------:R-:W-:Y:S02]  /*6b90*/  FFMA.FTZ R4, -R240, R240, 1 ;  /* 0x3f800000f0047423 */ /* 0x000fe400000101f0 */
        /* <DEDUP_REMOVED lines=52> */
[----:B------:R-:W-:Y:S02]  /*6ee0*/  FADD.FTZ R33, -R106, R52 ;  /* 0x000000346a217221 */ /* 0x000fe40000010100 */
[----:B------:R-:W-:Y:S02]  /*6ef0*/  FMUL.FTZ R5, R5, c[0x0][0x2ec] ;  /* 0x0000bb0005057a20 */ /* 0x000fe40000410000 */
[----:B------:R-:W-:Y:S02]  /*6f00*/  FMUL.FTZ R4, R4, c[0x0][0x2ec] ;  /* 0x0000bb0004047a20 */ /* 0x000fe40000410000 */
[----:B------:R-:W-:Y:S02]  /*6f10*/  FADD.FTZ R32, -R106, R53 ;  /* 0x000000356a207221 */ /* 0x000fe40000010100 */
[----:B------:R-:W-:Y:S02]  /*6f20*/  FMUL.FTZ R33, R115, R33 ;  /* 0x0000002173217220 */ /* 0x000fe40000410000 */
[----:B------:R-:W-:Y:S02]  /*6f30*/  FMUL.FTZ R163, R5, R17 ;  /* 0x0000001105a37220 */ /* 0x000fe40000410000 */
[----:B------:R-:W-:Y:S02]  /*6f40*/  FMUL.FTZ R115, R4, R16 ;  /* 0x0000001004737220 */ /* 0x000fe40000410000 */
[----:B------:R-:W-:Y:S02]  /*6f50*/  FFMA.FTZ R16, -R177, R177, 1 ;  /* 0x3f800000b1107423 */ /* 0x000fe400000101b1 */
[----:B------:R-:W-:Y:S02]  /*6f60*/  FFMA.FTZ R5, -R113, R113, 1 ;  /* 0x3f80000071057423 */ /* 0x000fe40000010171 */
[----:B------:R-:W-:Y:S02]  /*6f70*/  FMUL.FTZ R32, R114, R32 ;  /* 0x0000002072207220 */ /* 0x000fe40000410000 */
[----:B------:R-:W-:Y:S02]  /*6f80*/  FMUL.FTZ R16, R16, c[0x0][0x2ec] ;  /* 0x0000bb0010107a20 */ /* 0x000fe40000410000 */
[----:B------:R-:W-:Y:S02]  /*6f90*/  FADD.FTZ R21, -R106, R64 ;  /* 0x000000406a157221 */ /* 0x000fe40000010100 */
[----:B------:R-:W-:Y:S02]  /*6fa0*/  FMUL.FTZ R113, R16, R32 ;  /* 0x0000002010717220 */ /* 0x000fe40000410000 */
[C---:B---3--:R-:W-:Y:S02]  /*6fb0*/  FADD.FTZ R16, -R105.reuse, R6 ;  /* 0x0000000669107221 */ /* 0x048fe40000010100 */
[----:B------:R-:W-:Y:S02]  /*6fc0*/  FADD.FTZ R6, -R105, R7 ;  /* 0x0000000769067221 */ /* 0x000fe40000010100 */
[----:B------:R-:W-:Y:S02]  /*6fd0*/  FMUL.FTZ R7, R205, R16 ;  /* 0x00000010cd077220 */ /* 0x000fe40000410000 */
[----:B------:R-:W-:Y:S01]  /*6fe0*/  FMUL.FTZ R6, R204, R6 ;  /* 0x00000006cc067220 */ /* 0x000fe20000410000 */
[----:B------:R-:W2:Y:S01]  /*6ff0*/  LDL.LU R205, [R1+0x138] ;  /* 0x0001380001cd7983 */ /* 0x000ea20000300800 */
[----:B------:R-:W-:Y:S02]  /*7000*/  FADD.FTZ R20, -R106, R65 ;  /* 0x000000416a147221 */ /* 0x000fe40000010100 */
[----:B------:R-:W-:Y:S01]  /*7010*/  FMUL.FTZ R21, R111, R21 ;  /* 0x000000156f157220 */ /* 0x000fe20000410000 */
[----:B------:R-:W3:Y:S01]  /*7020*/  LDL.LU R204, [R1+0x134] ;  /* 0x0001340001cc7983 */ /* 0x000ee20000300800 */
[----:B------:R-:W-:Y:S02]  /*7030*/  FFMA.FTZ R4, -R112, R112, 1 ;  /* 0x3f80000070047423 */ /* 0x000fe40000010170 */
[----:B------:R-:W-:Y:S02]  /*7040*/  FMUL.FTZ R5, R5, c[0x0][0x2ec] ;  /* 0x0000bb0005057a20 */ /* 0x000fe40000410000 */
[----:B------:R-:W-:Y:S02]  /*7050*/  FMUL.FTZ R20, R110, R20 ;  /* 0x000000146e147220 */ /* 0x000fe40000410000 */
[----:B------:R-:W-:Y:S02]  /*7060*/  FMUL.FTZ R4, R4, c[0x0][0x2ec] ;  /* 0x0000bb0004047a20 */ /* 0x000fe40000410000 */
[----:B------:R-:W-:Y:S02]  /*7070*/  FMUL.FTZ R112, R5, R21 ;  /* 0x0000001505707220 */ /* 0x000fe40000410000 */
[----:B------:R-:W-:Y:S02]  /*7080*/  FFMA.FTZ R5, -R190, R190, 1 ;  /* 0x3f800000be057423 */ /* 0x000fe400000101be */
[----:B------:R-:W-:Y:S02]  /*7090*/  FFMA.FTZ R17, -R178, R178, 1 ;  /* 0x3f800000b2117423 */ /* 0x000fe400000101b2 */
[----:B------:R-:W-:Y:S02]  /*70a0*/  FMUL.FTZ R111, R4, R20 ;  /* 0x00000014046f7220 */ /* 0x000fe40000410000 */
[----:B------:R-:W-:Y:S02]  /*70b0*/  FFMA.FTZ R4, -R189, R189, 1 ;  /* 0x3f800000bd047423 */ /* 0x000fe400000101bd */
[----:B------:R-:W-:Y:S02]  /*70c0*/  FMUL.FTZ R5, R5, c[0x0][0x2ec] ;  /* 0x0000bb0005057a20 */ /* 0x000fe40000410000 */
[----:B------:R-:W-:Y:S02]  /*70d0*/  FMUL.FTZ R17, R17, c[0x0][0x2ec] ;  /* 0x0000bb0011117a20 */ /* 0x000fe40000410000 */
[----:B------:R-:W-:Y:S02]  /*70e0*/  FMUL.FTZ R4, R4, c[0x0][0x2ec] ;  /* 0x0000bb0004047a20 */ /* 0x000fe40000410000 */
[----:B------:R-:W-:Y:S02]  /*70f0*/  FADD.FTZ R16, -R105, R18 ;  /* 0x0000001269107221 */ /* 0x000fe40000010100 */
[----:B------:R-:W-:Y:S02]  /*7100*/  FMUL.FTZ R110, R5, R7 ;  /* 0x00000007056e7220 */ /* 0x000fe40000410000 */
[----:B------:R-:W-:Y:S02]  /*7110*/  FFMA.FTZ R5, -R228, R228, 1 ;  /* 0x3f800000e4057423 */ /* 0x000fe400000101e4 */
[----:B------:R-:W-:Y:S02]  /*7120*/  FMUL.FTZ R114, R17, R33 ;  /* 0x0000002111727220 */ /* 0x000fe40000410000 */
[----:B------:R-:W-:Y:S02]  /*7130*/  FADD.FTZ R18, -R105, R19 ;  /* 0x0000001369127221 */ /* 0x000fe40000010100 */
[----:B-1----:R-:W-:Y:S02]  /*7140*/  FMUL.FTZ R109, R4, R6 ;  /* 0x00000006046d7220 */ /* 0x002fe40000410000 */
[----:B------:R-:W-:Y:S02]  /*7150*/  FMUL.FTZ R19, R229, R16 ;  /* 0x00000010e5137220 */ /* 0x000fe40000410000 */
[----:B------:R-:W-:Y:S01]  /*7160*/  FADD.FTZ R17, -R105, R22 ;  /* 0x0000001669117221 */ /* 0x000fe20000010100 */
[----:B------:R1:W5:Y:S01]  /*7170*/  LDL.LU R229, [R1+0x130] ;  /* 0x0001300001e57983 */ /* 0x0003620000300800 */
[----:B------:R-:W-:Y:S02]  /*7180*/  FFMA.FTZ R4, -R218, R218, 1 ;  /* 0x3f800000da047423 */ /* 0x000fe400000101da */
[----:B------:R-:W-:Y:S01]  /*7190*/  FMUL.FTZ R5, R5, c[0x0][0x2ec] ;  /* 0x0000bb0005057a20 */ /* 0x000fe20000410000 */
[----:B------:R1:W5:Y:S01]  /*71a0*/  LDL.LU R228, [R1+0x12c] ;  /* 0x00012c0001e47983 */ /* 0x0003620000300800 */
[----:B------:R-:W-:Y:S02]  /*71b0*/  FFMA.FTZ R6, -R203, R203, 1 ;  /* 0x3f800000cb067423 */ /* 0x000fe400000101cb */
[----:B------:R-:W-:Y:S01]  /*71c0*/  FMUL.FTZ R18, R252, R18 ;  /* 0x00000012fc127220 */ /* 0x000fe20000410000 */
[----:B------:R1:W5:Y:S01]  /*71d0*/  LDL.LU R218, [R1+0x128] ;  /* 0x0001280001da7983 */ /* 0x0003620000300800 */
[----:B------:R-:W-:Y:S02]  /*71e0*/  FADD.FTZ R16, -R105, R23 ;  /* 0x0000001769107221 */ /* 0x000fe40000010100 */
[----:B------:R-:W-:Y:S01]  /*71f0*/  FMUL.FTZ R17, R243, R17 ;  /* 0x00000011f3117220 */ /* 0x000fe20000410000 */
[----:B------:R1:W5:Y:S01]  /*7200*/  LDL.LU R203, [R1+0x124] ;  /* 0x0001240001cb7983 */ /* 0x0003620000300800 */
[----:B------:R-:W-:Y:S02]  /*7210*/  FMUL.FTZ R4, R4, c[0x0][0x2ec] ;  /* 0x0000bb0004047a20 */ /* 0x000fe40000410000 */
[----:B------:R-:W-:Y:S02]  /*7220*/  FFMA.FTZ R7, -R202, R202, 1 ;  /* 0x3f800000ca077423 */ /* 0x000fe400000101ca */
[----:B------:R-:W-:Y:S01]  /*7230*/  FMUL.FTZ R108, R5, R19 ;  /* 0x00000013056c7220 */ /* 0x000fe20000410000 */
[----:B------:R1:W5:Y:S01]  /*7240*/  LDL.LU R202, [R1+0x120] ;  /* 0x0001200001ca7983 */ /* 0x0003620000300800 */
[----:B------:R-:W-:Y:S02]  /*7250*/  FMUL.FTZ R5, R6, c[0x0][0x2ec] ;  /* 0x0000bb0006057a20 */ /* 0x000fe40000410000 */
[----:B------:R-:W-:Y:S02]  /*7260*/  FMUL.FTZ R16, R242, R16 ;  /* 0x00000010f2107220 */ /* 0x000fe40000410000 */
[----:B------:R-:W-:Y:S02]  /*7270*/  FMUL.FTZ R107, R4, R18 ;  /* 0x00000012046b7220 */ /* 0x000fe40000410000 */
        /* <DEDUP_REMOVED lines=78> */
[----:B------:R-:W-:Y:S02]  /*7760*/  FMUL.FTZ R23, R6, R12 ;  /* 0x0000000c06177220 */ /* 0x000fe40000410000 */
[----:B------:R-:W-:Y:S02]  /*7770*/  FADD.FTZ R12, -R104, R25 ;  /* 0x00000019680c7221 */ /* 0x000fe40000010100 */
[----:B------:R-:W-:Y:S02]  /*7780*/  FMUL.FTZ R13, R156, R13 ;  /* 0x0000000d9c0d7220 */ /* 0x000fe40000410000 */
[----:B------:R-:W-:Y:S01]  /*7790*/  FMUL.FTZ R4, R4, c[0x0][0x2ec] ;  /* 0x0000bb0004047a20 */ /* 0x000fe20000410000 */
[----:B------:R1:W5:Y:S01]  /*77a0*/  LDL.LU R156, [R1+0xfc] ;  /* 0x0000fc00019c7983 */ /* 0x0003620000300800 */
[----:B------:R-:W-:Y:S02]  /*77b0*/  FMUL.FTZ R20, R5, R9 ;  /* 0x0000000905147220 */ /* 0x000fe40000410000 */
[----:B------:R-:W-:Y:S02]  /*77c0*/  FADD.FTZ R9, -R104, R28 ;  /* 0x0000001c68097221 */ /* 0x000fe40000010100 */
[----:B------:R-:W-:Y:S02]  /*77d0*/  FMUL.FTZ R12, R153, R12 ;  /* 0x0000000c990c7220 */ /* 0x000fe40000410000 */
[----:B------:R-:W-:Y:S01]  /*77e0*/  FMUL.FTZ R19, R4, R8 ;  /* 0x0000000804137220 */ /* 0x000fe20000410000 */
[----:B------:R1:W5:Y:S01]  /*77f0*/  LDL.LU R153, [R1+0xf8] ;  /* 0x0000f80001997983 */ /* 0x0003620000300800 */
[----:B------:R-:W-:Y:S02]  /*7800*/  FADD.FTZ R8, -R104, R29 ;  /* 0x0000001d68087221 */ /* 0x000fe40000010100 */
[----:B------:R-:W-:Y:S02]  /*7810*/  FMUL.FTZ R9, R152, R9 ;  /* 0x0000000998097220 */ /* 0x000fe40000410000 */
        /* <DEDUP_REMOVED lines=8> */
[----:B------:R-:W-:Y:S02]  /*78a0*/  FFMA.FTZ R5, -R97, R97, 1 ;  /* 0x3f80000061057423 */ /* 0x000fe40000010161 */
[----:B------:R-:W-:Y:S01]  /*78b0*/  FMUL.FTZ R18, R4, R8 ;  /* 0x0000000804127220 */ /* 0x000fe20000410000 */
[----:B------:R1:W5:Y:S01]  /*78c0*/  LDL.LU R98, [R1+0xe8] ;  /* 0x0000e80001627983 */ /* 0x0003620000300800 */
[----:B------:R-:W-:Y:S02]  /*78d0*/  FADD.FTZ R8, -R104, R45 ;  /* 0x0000002d68087221 */ /* 0x000fe40000010100 */
[----:B------:R-:W-:Y:S01]  /*78e0*/  FFMA.FTZ R4, -R249, R249, 1 ;  /* 0x3f800000f9047423 */ /* 0x000fe200000101f9 */
[----:B------:R1:W5:Y:S01]  /*78f0*/  LDL.LU R97, [R1+0xe4] ;  /* 0x0000e40001617983 */ /* 0x0003620000300800 */
[----:B------:R-:W-:Y:S02]  /*7900*/  FMUL.FTZ R6, R6, c[0x0][0x2ec] ;  /* 0x0000bb0006067a20 */ /* 0x000fe40000410000 */
[----:B------:R-:W-:Y:S01]  /*7910*/  FMUL.FTZ R5, R5, c[0x0][0x2ec] ;  /* 0x0000bb0005057a20 */ /* 0x000fe20000410000 */
[----:B------:R1:W5:Y:S01]  /*7920*/  LDL.LU R96, [R1+0xe0] ;  /* 0x0000e00001607983 */ /* 0x0003620000300800 */
[----:B------:R-:W-:Y:S02]  /*7930*/  FMUL.FTZ R8, R225, R8 ;  /* 0x00000008e1087220 */ /* 0x000fe40000410000 */
        /* <DEDUP_REMOVED lines=11> */
[----:B------:R-:W-:Y:S02]  /*79f0*/  FMUL.FTZ R9, R233, R9 ;  /* 0x00000009e9097220 */ /* 0x000fe40000410000 */
[----:B------:R-:W-:Y:S02]  /*7a00*/  FFMA.FTZ R7, -R95, R95, 1 ;  /* 0x3f8000005f077423 */ /* 0x000fe4000001015f */
[----:B------:R-:W-:Y:S01]  /*7a10*/  FMUL.FTZ R5, R5, c[0x0][0x2ec] ;  /* 0x0000bb0005057a20 */ /* 0x000fe20000410000 */
[----:B------:R1:W5:Y:S01]  /*7a20*/  LDL.LU R95, [R1+0xdc] ;  /* 0x0000dc00015f7983 */ /* 0x0003620000300800 */
[----:B------:R-:W-:Y:S02]  /*7a30*/  FMUL.FTZ R8, R179, R8 ;  /* 0x00000008b3087220 */ /* 0x000fe40000410000 */
[----:B------:R-:W-:Y:S02]  /*7a40*/  FMUL.FTZ R4, R4, c[0x0][0x2ec] ;  /* 0x0000bb0004047a20 */ /* 0x000fe40000410000 */
[----:B------:R-:W-:Y:S02]  /*7a50*/  FFMA.FTZ R6, -R94, R94, 1 ;  /* 0x3f8000005e067423 */ /* 0x000fe4000001015e */
[----:B------:R-:W-:Y:S01]  /*7a60*/  FMUL.FTZ R44, R5, R9 ;  /* 0x00000009052c7220 */ /* 0x000fe20000410000 */
[----:B------:R1:W5:Y:S01]  /*7a70*/  LDL.LU R94, [R1+0xd8] ;  /* 0x0000d800015e7983 */ /* 0x0003620000300800 */
[----:B------:R-:W-:Y:S02]  /*7a80*/  FADD.FTZ R9, -R104, R60 ;  /* 0x0000003c68097221 */ /* 0x000fe40000010100 */
[----:B------:R-:W-:Y:S02]  /*7a90*/  FFMA.FTZ R5, -R222, R222, 1 ;  /* 0x3f800000de057423 */ /* 0x000fe400000101de */
[----:B------:R-:W-:Y:S02]  /*7aa0*/  FMUL.FTZ R37, R4, R8 ;  /* 0x0000000804257220 */ /* 0x000fe40000410000 */
[----:B----4-:R-:W-:Y:S02]  /*7ab0*/  FADD.FTZ R4, -R0, R10 ;  /* 0x0000000a00047221 */ /* 0x010fe40000010100 */
[----:B------:R-:W-:Y:S02]  /*7ac0*/  FADD.FTZ R13, -R104, R40 ;  /* 0x00000028680d7221 */ /* 0x000fe40000010100 */
[----:B------:R-:W-:Y:S02]  /*7ad0*/  FMUL.FTZ R9, R187, R9 ;  /* 0x00000009bb097220 */ /* 0x000fe40000410000 */
[----:B------:R-:W-:Y:S02]  /*7ae0*/  FMUL.FTZ R5, R5, c[0x0][0x2ec] ;  /* 0x0000bb0005057a20 */ /* 0x000fe40000410000 */
[----:B------:R-:W-:Y:S02]  /*7af0*/  FADD.FTZ R10, -R0, R11 ;  /* 0x0000000b000a7221 */ /* 0x000fe40000010100 */
[----:B------:R-:W-:Y:S02]  /*7b00*/  FMUL.FTZ R11, R93, R4 ;  /* 0x000000045d0b7220 */ /* 0x000fe40000410000 */
[----:B------:R-:W-:Y:S01]  /*7b10*/  FMUL.FTZ R13, R244, R13 ;  /* 0x0000000df40d7220 */ /* 0x000fe20000410000 */
        /* <DEDUP_REMOVED lines=10> */
[----:B--2---:R-:W-:Y:S01]  /*7bc0*/  MOV R56, R205 ;  /* 0x000000cd00387202 */ /* 0x004fe20000000f00 */
[----:B------:R-:W-:Y:S02]  /*7bd0*/  FFMA.FTZ R7, -R227, R227, 1 ;  /* 0x3f800000e3077423 */ /* 0x000fe400000101e3 */
[----:B------:R-:W-:Y:S02]  /*7be0*/  FADD.FTZ R8, -R0, R15 ;  /* 0x0000000f00087221 */ /* 0x000fe40000010100 */
[----:B------:R-:W-:Y:S02]  /*7bf0*/  FMUL.FTZ R9, R91, R9 ;  /* 0x000000095b097220 */ /* 0x000fe40000410000 */
[----:B------:R-:W-:Y:S01]  /*7c00*/  FMUL.FTZ R45, R6, R12 ;  /* 0x0000000c062d7220 */ /* 0x000fe20000410000 */
[----:B------:R1:W5:Y:S01]  /*7c10*/  LDL.LU R91, [R1+0xcc] ;  /* 0x0000cc00015b7983 */ /* 0x0003620000300800 */
[----:B------:R-:W-:Y:S01]  /*7c20*/  FADD.FTZ R12, -R104, R57 ;  /* 0x00000039680c7221 */ /* 0x000fe20000010100 */
[----:B---3--:R-:W-:Y:S01]  /*7c30*/  MOV R57, R204 ;  /* 0x000000cc00397202 */ /* 0x008fe20000000f00 */
        /* <DEDUP_REMOVED lines=45> */
[C---:B------:R-:W-:Y:S01]  /*7f10*/  FADD.FTZ R13, -R0.reuse, R43 ;  /* 0x0000002b000d7221 */ /* 0x040fe20000010100 */
[----:B------:R1:W5:Y:S01]  /*7f20*/  LDL.LU R78, [R1+0x98] ;  /* 0x00009800014e7983 */ /* 0x0003620000300800 */
[----:B------:R-:W-:Y:S02]  /*7f30*/  FMUL.FTZ R8, R77, R8 ;  /* 0x000000084d087220 */ /* 0x000fe40000410000 */
[----:B------:R-:W-:Y:S01]  /*7f40*/  FADD.FTZ R9, -R0, R46 ;  /* 0x0000002e00097221 */ /* 0x000fe20000010100 */
        /* <DEDUP_REMOVED lines=27> */
[----:B------:R-:W-:Y:S01]  /*8100*/  FMUL.FTZ R6, R6, c[0x0][0x2ec] ;  /* 0x0000bb0006067a20 */ /* 0x000fe20000410000 */
[----:B------:R1:W5:Y:S01]  /*8110*/  LDL.LU R69, [R1+0x74] ;  /* 0x0000740001457983 */ /* 0x0003620000300800 */
[----:B------:R-:W-:Y:S02]  /*8120*/  FMUL.FTZ R34, R68, R34 ;  /* 0x0000002244227220 */ /* 0x000fe40000410000 */
[----:B------:R-:W-:Y:S01]  /*8130*/  FMUL.FTZ R7, R7, c[0x0][0x2ec] ;  /* 0x0000bb0007077a20 */ /* 0x000fe20000410000 */
[----:B------:R1:W5:Y:S01]  /*8140*/  LDL.LU R68, [R1+0x70] ;  /* 0x0000700001447983 */ /* 0x0003620000300800 */
[----:B------:R-:W-:Y:S02]  /*8150*/  FMUL.FTZ R5, R5, c[0x0][0x2ec] ;  /* 0x0000bb0005057a20 */ /* 0x000fe40000410000 */
[----:B------:R-:W-:Y:S02]  /*8160*/  FMUL.FTZ R13, R6, R13 ;  /* 0x0000000d060d7220 */ /* 0x000fe40000410000 */
[----:B------:R-:W-:Y:S02]  /*8170*/  FFMA.FTZ R6, -R3, R3, 1 ;  /* 0x3f80000003067423 */ /* 0x000fe40000010103 */
[----:B------:R-:W-:Y:S01]  /*8180*/  FMUL.FTZ R8, R7, R8 ;  /* 0x0000000807087220 */ /* 0x000fe20000410000 */
[----:B------:R1:W5:Y:S01]  /*8190*/  LDL.LU R3, [R1+0x6c] ;  /* 0x00006c0001037983 */ /* 0x0003620000300800 */
[----:B------:R-:W-:Y:S02]  /*81a0*/  FMUL.FTZ R7, R5, R9 ;  /* 0x0000000905077220 */ /* 0x000fe40000410000 */
[----:B------:R-:W-:Y:S02]  /*81b0*/  FFMA.FTZ R5, -R2, R2, 1 ;  /* 0x3f80000002057423 */ /* 0x000fe40000010102 */
[----:B------:R-:W-:Y:S01]  /*81c0*/  FMUL.FTZ R4, R4, c[0x0][0x2ec] ;  /* 0x0000bb0004047a20 */ /* 0x000fe20000410000 */
[----:B------:R1:W5:Y:S01]  /*81d0*/  LDL.LU R2, [R1+0x68] ;  /* 0x0000680001027983 */ /* 0x0003620000300800 */
[----:B------:R-:W-:Y:S02]  /*81e0*/  FADD.FTZ R35, -R0, R62 ;  /* 0x0000003e00237221 */ /* 0x000fe40000010100 */
[----:B------:R-:W-:Y:S02]  /*81f0*/  FMUL.FTZ R9, R4, R12 ;  /* 0x0000000c04097220 */ /* 0x000fe40000410000 */
[----:B------:R-:W-:Y:S02]  /*8200*/  FADD.FTZ R33, -R0, R63 ;  /* 0x0000003f00217221 */ /* 0x000fe40000010100 */
[----:B------:R-:W-:Y:S02]  /*8210*/  FFMA.FTZ R4, -R250, R250, 1 ;  /* 0x3f800000fa047423 */ /* 0x000fe400000101fa */
[----:B------:R-:W-:Y:S02]  /*8220*/  FFMA.FTZ R0, -R248, R248, 1 ;  /* 0x3f800000f8007423 */ /* 0x000fe400000101f8 */
[----:B------:R-:W-:Y:S02]  /*8230*/  FMUL.FTZ R35, R245, R35 ;  /* 0x00000023f5237220 */ /* 0x000fe40000410000 */
        /* <DEDUP_REMOVED lines=43> */
.L_x_388:
        /* <DEDUP_REMOVED lines=149> */
.L_x_389:
        /* <DEDUP_REMOVED lines=297> */
.L_x_391:
        /* <DEDUP_REMOVED lines=19> */
.L_x_392:
        /* <DEDUP_REMOVED lines=43> */
.L_x_394:
[----:B--2---:R-:W-:Y:S05]  /*a4b0*/  BSYNC B0 ;  /* 0x0000000000007941 */ /* 0x004fea0003800000 */
.L_x_393:
        /* <DEDUP_REMOVED lines=14> */
.L_x_396:
[----:B------:R-:W-:Y:S05]  /*a5a0*/  BSYNC B0 ;  /* 0x0000000000007941 */ /* 0x000fea0003800000 */
.L_x_395:
        /* <DEDUP_REMOVED lines=25> */
.L_x_398:
[----:B------:R-:W-:Y:S05]  /*a740*/  BSYNC B0 ;  /* 0x0000000000007941 */ /* 0x000fea0003800000 */
.L_x_397:
        /* <DEDUP_REMOVED lines=11> */
.L_x_371:
[----:B------:R-:W-:Y:S05]  /*a800*/  BSYNC B1 ;  /* 0x0000000000017941 */ /* 0x000fea0003800000 */
.L_x_357:
        /* <DEDUP_REMOVED lines=11> */
.L_x_399:
[----:B------:R-:W-:Y:S05]  /*a8c0*/  EXIT ;  /* 0x000000000000794d */ /* 0x000fea0003800000 */
.L_x_401:
        /* <DEDUP_REMOVED lines=11> */
.L_x_696:


//--------------------- .text._ZN5flash25flash_bwd_dot_do_o_kernelILb0E23Flash_bwd_kernel_traitsILi32ELi128ELi128ELi8ELi4ELi4ELi4ELb1ELb0EN7cutlass10bfloat16_tE19Flash_kernel_traitsILi32ELi128ELi128ELi8ES3_EEEEvNS_16Flash_bwd_paramsE --------------------------
	.section	.text._ZN5flash25flash_bwd_dot_do_o_kernelILb0E23Flash_bwd_kernel_traitsILi32ELi128ELi128ELi8ELi4ELi4ELi4ELb1ELb0EN7cutlass10bfloat16_tE19Flash_kernel_traitsILi32ELi128ELi128ELi8ES3_EEEEvNS_16Flash_bwd_paramsE,"ax",@progbits
	.sectioninfo	@"SHI_REGISTERS=30"
	.align	128
        .global         _ZN5flash25flash_bwd_dot_do_o_kernelILb0E23Flash_bwd_kernel_traitsILi32ELi128ELi128ELi8ELi4ELi4ELi4ELb1ELb0EN7cutlass10bfloat16_tE19Flash_kernel_traitsILi32ELi128ELi128ELi8ES3_EEEEvNS_16Flash_bwd_paramsE
        .type           _ZN5flash25flash_bwd_dot_do_o_kernelILb0E23Flash_bwd_kernel_traitsILi32ELi128ELi128ELi8ELi4ELi4ELi4ELb1ELb0EN7cutlass10bfloat16_tE19Flash_kernel_traitsILi32ELi128ELi128ELi8ES3_EEEEvNS_16Flash_bwd_paramsE,@function
        .size           _ZN5flash25flash_bwd_dot_do_o_kernelILb0E23Flash_bwd_kernel_traitsILi32ELi128ELi128ELi8ELi4ELi4ELi4ELb1ELb0EN7cutlass10bfloat16_tE19Flash_kernel_traitsILi32ELi128ELi128ELi8ES3_EEEEvNS_16Flash_bwd_paramsE,(.L_x_697 - _ZN5flash25flash_bwd_dot_do_o_kernelILb0E23Flash_bwd_kernel_traitsILi32ELi128ELi128ELi8ELi4ELi4ELi4ELb1ELb0EN7cutlass10bfloat16_tE19Flash_kernel_traitsILi32ELi128ELi128ELi8ES3_EEEEvNS_16Flash_bwd_paramsE)
        .other          _ZN5flash25flash_bwd_dot_do_o_kernelILb0E23Flash_bwd_kernel_traitsILi32ELi128ELi128ELi8ELi4ELi4ELi4ELb1ELb0EN7cutlass10bfloat16_tE19Flash_kernel_traitsILi32ELi128ELi128ELi8ES3_EEEEvNS_16Flash_bwd_paramsE,@"STO_CUDA_ENTRY STV_DEFAULT"
_ZN5flash25flash_bwd_dot_do_o_kernelILb0E23Flash_bwd_kernel_traitsILi32ELi128ELi128ELi8ELi4ELi4ELi4ELb1ELb0EN7cutlass10bfloat16_tE19Flash_kernel_traitsILi32ELi128ELi128ELi8ES3_EEEEvNS_16Flash_bwd_paramsE:
.text._ZN5flash25flash_bwd_dot_do_o_kernelILb0E23Flash_bwd_kernel_traitsILi32ELi128ELi128ELi8ELi4ELi4ELi4ELb1ELb0EN7cutlass10bfloat16_tE19Flash_kernel_traitsILi32ELi128ELi128ELi8ES3_EEEEvNS_16Flash_bwd_paramsE:
[----:B------:R-:W-:Y:S02]  /*0000*/  MOV R1, c[0x0][0x28] ;  /* 0x00000a0000017a02 */ /* 0x000fe40000000f00 */
[----:B------:R-:W0:Y:S01]  /*0010*/  S2R R0, SR_CTAID.Y ;  /* 0x0000000000007919 */ /* 0x000e220000002600 */
[----:B------:R-:W-:Y:S01]  /*0020*/  ISETP.NE.U32.AND P0, PT, RZ, c[0x0][0x240], PT ;  /* 0x00009000ff007a0c */ /* 0x000fe20003f05070 */
[----:B------:R-:W-:Y:S01]  /*0030*/  IMAD.MOV.U32 R9, RZ, RZ, -0x1 ;  /* 0xffffffffff097424 */ /* 0x000fe200078e00ff */
[----:B------:R-:W-:Y:S02]  /*0040*/  ULDC.64 UR4, c[0x0][0x118] ;  /* 0x0000460000047ab9 */ /* 0x000fe40000000a00 */
[----:B------:R-:W-:-:S13]  /*0050*/  ISETP.NE.AND.EX P0, PT, RZ, c[0x0][0x244], PT, P0 ;  /* 0x00009100ff007a0c */ /* 0x000fda0003f05300 */
[----:B------:R-:W-:Y:S01]  /*0060*/  @P0 MOV R7, 0x4 ;  /* 0x0000000400070802 */ /* 0x000fe20000000f00 */
[----:B------:R-:W-:Y:S01]  /*0070*/  @P0 IMAD.MOV.U32 R5, RZ, RZ, 0x4 ;  /* 0x00000004ff050424 */ /* 0x000fe200078e00ff */
[----:B0-----:R-:W-:-:S03]  /*0080*/  @P0 IADD3 R6, R0, 0x1, RZ ;  /* 0x0000000100060810 */ /* 0x001fc60007ffe0ff */
[----:B------:R-:W-:-:S04]  /*0090*/  @P0 IMAD.WIDE R4, R0, R5, c[0x0][0x240] ;  /* 0x0000900000040625 */ /* 0x000fc800078e0205 */
[----:B------:R-:W-:Y:S01]  /*00a0*/  @P0 IMAD.WIDE R6, R6, R7, c[0x0][0x240] ;  /* 0x0000900006060625 */ /* 0x000fe200078e0207 */
[----:B------:R-:W2:Y:S05]  /*00b0*/  @P0 LDG.E R9, [R4.64] ;  /* 0x0000000404090981 */ /* 0x000eaa000c1e1900 */
[----:B------:R-:W2:Y:S04]  /*00c0*/  @P0 LDG.E R6, [R6.64] ;  /* 0x0000000406060981 */ /* 0x000ea8000c1e1900 */
[----:B------:R-:W0:Y:S02]  /*00d0*/  S2R R3, SR_CTAID.X ;  /* 0x0000000000037919 */ /* 0x000e240000002500 */
[----:B0-----:R-:W-:Y:S01]  /*00e0*/  IMAD.SHL.U32 R3, R3, 0x80, RZ ;  /* 0x0000008003037824 */ /* 0x001fe200078e00ff */
[----:B--2---:R-:W-:-:S02]  /*00f0*/  @P0 IADD3 R12, R6, -R9, RZ ;  /* 0x80000009060c0210 */ /* 0x004fc40007ffe0ff */
[----:B------:R-:W-:-:S04]  /*0100*/  @!P0 MOV R12, c[0x0][0x214] ;  /* 0x00008500000c8a02 */ /* 0x000fc80000000f00 */
[----:B------:R-:W-:-:S13]  /*0110*/  ISETP.GT.AND P0, PT, R12, R3, PT ;  /* 0x000000030c00720c */ /* 0x000fda0003f04270 */
[----:B------:R-:W-:Y:S05]  /*0120*/  @!P0 EXIT ;  /* 0x000000000000894d */ /* 0x000fea0003800000 */
[C---:B------:R-:W-:Y:S01]  /*0130*/  ISETP.NE.AND P1, PT, R9.reuse, -0x1, PT ;  /* 0xffffffff0900780c */ /* 0x040fe20003f25270 */
[----:B------:R-:W0:Y:S01]  /*0140*/  S2R R5, SR_CTAID.Z ;  /* 0x0000000000057919 */ /* 0x000e220000002700 */
[----:B------:R-:W-:Y:S02]  /*0150*/  ULDC.U8 UR6, c[0x0][0x328] ;  /* 0x0000ca0000067ab9 */ /* 0x000fe40000000000 */
[----:B------:R-:W-:Y:S01]  /*0160*/  ISETP.NE.AND P0, PT, RZ, UR6, PT ;  /* 0x00000006ff007c0c */ /* 0x000fe2000bf05270 */
[----:B------:R-:W1:Y:S08]  /*0170*/  S2R R2, SR_TID.X ;  /* 0x0000000000027919 */ /* 0x000e700000002100 */
[----:B------:R-:W-:Y:S01]  /*0180*/  @P1 IMAD.WIDE.U32 R10, R9, c[0x0][0x370], RZ ;  /* 0x0000dc00090a1a25 */ /* 0x000fe200078e00ff */
[----:B------:R-:W-:-:S02]  /*0190*/  @!P1 SHF.R.S32.HI R4, RZ, 0x1f, R0 ;  /* 0x0000001fff049819 */ /* 0x000fc40000011400 */
[----:B------:R-:W-:Y:S01]  /*01a0*/  @!P1 SHF.R.S32.HI R13, RZ, 0x1f, R0 ;  /* 0x0000001fff0d9819 */ /* 0x000fe20000011400 */
[----:B------:R-:W-:-:S04]  /*01b0*/  @P1 IMAD.WIDE.U32 R14, R9, c[0x0][0x1e8], RZ ;  /* 0x00007a00090e1a25 */ /* 0x000fc800078e00ff */
[----:B------:R-:W-:Y:S02]  /*01c0*/  @P1 IMAD R6, R9, c[0x0][0x374], R11 ;  /* 0x0000dd0009061a24 */ /* 0x000fe400078e020b */
[----:B------:R-:W-:Y:S02]  /*01d0*/  @!P1 IMAD R11, R4, c[0x0][0x368], RZ ;  /* 0x0000da00040b9a24 */ /* 0x000fe400078e02ff */
[----:B------:R-:W-:Y:S02]  /*01e0*/  @!P1 IMAD R13, R13, c[0x0][0x1e0], RZ ;  /* 0x000078000d0d9a24 */ /* 0x000fe400078e02ff */
[----:B------:R-:W-:Y:S02]  /*01f0*/  @P1 IMAD R7, R9, c[0x0][0x1ec], R15 ;  /* 0x00007b0009071a24 */ /* 0x000fe400078e020f */
[----:B------:R-:W-:Y:S02]  /*0200*/  @P1 IMAD.MOV.U32 R8, RZ, RZ, R14 ;  /* 0x000000ffff081224 */ /* 0x000fe400078e000e */
[----:B------:R-:W-:-:S04]  /*0210*/  @!P1 IMAD.WIDE.U32 R14, R0, c[0x0][0x368], RZ ;  /* 0x0000da00000e9a25 */ /* 0x000fc800078e00ff */
[----:B------:R-:W-:Y:S01]  /*0220*/  @!P1 IMAD.WIDE.U32 R16, R0, c[0x0][0x1e0], RZ ;  /* 0x0000780000109a25 */ /* 0x000fe200078e00ff */
[----:B------:R-:W-:-:S03]  /*0230*/  @!P1 MOV R10, R14 ;  /* 0x0000000e000a9202 */ /* 0x000fc60000000f00 */
[----:B------:R-:W-:Y:S01]  /*0240*/  @!P1 IMAD R11, R0, c[0x0][0x36c], R11 ;  /* 0x0000db00000b9a24 */ /* 0x000fe200078e020b */
[----:B------:R-:W-:Y:S01]  /*0250*/  @!P1 MOV R8, R16 ;  /* 0x0000001000089202 */ /* 0x000fe20000000f00 */
[----:B------:R-:W-:Y:S02]  /*0260*/  @!P1 IMAD R13, R0, c[0x0][0x1e4], R13 ;  /* 0x00007900000d9a24 */ /* 0x000fe400078e020d */
[----:B------:R-:W-:Y:S02]  /*0270*/  @!P1 IMAD.IADD R6, R15, 0x1, R11 ;  /* 0x000000010f069824 */ /* 0x000fe400078e020b */
[----:B------:R-:W-:Y:S01]  /*0280*/  @!P1 IMAD.IADD R7, R17, 0x1, R13 ;  /* 0x0000000111079824 */ /* 0x000fe200078e020d */
[----:B------:R-:W-:Y:S05]  /*0290*/  @!P0 BRA `(.L_x_402) ;  /* 0x0000007000008947 */ /* 0x000fea0003800000 */
[----:B01----:R-:W-:Y:S01]  /*02a0*/  HFMA2.MMA R4, -RZ, RZ, 0, 7.62939453125e-06 ;  /* 0x00000080ff047435 */ /* 0x003fe200000001ff */
[----:B------:R-:W-:Y:S02]  /*02b0*/  @!P1 IMAD R9, R0, c[0x0][0x224], RZ ;  /* 0x0000890000099a24 */ /* 0x000fe400078e02ff */
[----:B------:R-:W-:-:S03]  /*02c0*/  IMAD.MOV.U32 R11, RZ, RZ, c[0x0][0x210] ;  /* 0x00008400ff0b7624 */ /* 0x000fc600078e00ff */
[----:B------:R-:W-:-:S04]  /*02d0*/  LEA R9, R0, R9, 0x7 ;  /* 0x0000000900097211 */ /* 0x000fc800078e38ff */
[----:B------:R-:W-:-:S04]  /*02e0*/  IMAD R0, R4, R11, c[0x0][0x234] ;  /* 0x00008d0004007624 */ /* 0x000fc800078e020b */
[----:B------:R-:W-:Y:S01]  /*02f0*/  IMAD R0, R0, R5, R9 ;  /* 0x0000000500007224 */ /* 0x000fe200078e0209 */
[----:B------:R-:W-:Y:S05]  /*0300*/  BRA `(.L_x_403) ;  /* 0x0000002000007947 */ /* 0x000fea0003800000 */
.L_x_402:
[----:B01----:R-:W-:-:S04]  /*0310*/  IMAD R0, R0, c[0x0][0x1c0], R5 ;  /* 0x0000700000007a24 */ /* 0x003fc800078e0205 */
[----:B------:R-:W-:Y:S02]  /*0320*/  IMAD R0, R0, c[0x0][0x224], RZ ;  /* 0x0000890000007a24 */ /* 0x000fe400078e02ff */
.L_x_403:
[----:B------:R-:W-:Y:S01]  /*0330*/  SHF.R.S32.HI R9, RZ, 0x1f, R2 ;  /* 0x0000001fff097819 */ /* 0x000fe20000011402 */
[----:B------:R-:W-:-:S03]  /*0340*/  IMAD.IADD R12, R12, 0x1, -R3 ;  /* 0x000000010c0c7824 */ /* 0x000fc600078e0a03 */
[----:B------:R-:W-:-:S04]  /*0350*/  LEA.HI R9, R9, R2, RZ, 0x2 ;  /* 0x0000000209097211 */ /* 0x000fc800078f10ff */
[----:B------:R-:W-:Y:S02]  /*0360*/  LOP3.LUT R11, R9, 0x1ffffffc, RZ, 0xc0, !PT ;  /* 0x1ffffffc090b7812 */ /* 0x000fe400078ec0ff */
[----:B------:R-:W-:-:S03]  /*0370*/  SHF.R.S32.HI R4, RZ, 0x2, R9 ;  /* 0x00000002ff047819 */ /* 0x000fc60000011409 */
[----:B------:R-:W-:Y:S01]  /*0380*/  IMAD.IADD R11, R2, 0x1, -R11 ;  /* 0x00000001020b7824 */ /* 0x000fe200078e0a0b */
[----:B------:R-:W-:-:S04]  /*0390*/  IADD3 R9, R4, 0x40, RZ ;  /* 0x0000004004097810 */ /* 0x000fc80007ffe0ff */
[----:B------:R-:W-:Y:S02]  /*03a0*/  SHF.L.U32 R14, R11, 0x3, RZ ;  /* 0x000000030b0e7819 */ /* 0x000fe400000006ff */
[----:B------:R-:W-:Y:S02]  /*03b0*/  SHF.R.S32.HI R11, RZ, 0x1f, R3 ;  /* 0x0000001fff0b7819 */ /* 0x000fe40000011403 */
[----:B------:R-:W-:Y:S02]  /*03c0*/  ISETP.GE.AND P0, PT, R14, c[0x0][0x220], PT ;  /* 0x000088000e007a0c */ /* 0x000fe40003f06270 */
[--C-:B------:R-:W-:Y:S01]  /*03d0*/  SHF.R.S32.HI R15, RZ, 0x1f, R14.reuse ;  /* 0x0000001fff0f7819 */ /* 0x100fe2000001140e */
[----:B------:R-:W-:Y:S01]  /*03e0*/  IMAD R18, R11, c[0x0][0x1e8], RZ ;  /* 0x00007a000b127a24 */ /* 0x000fe200078e02ff */
[-C--:B------:R-:W-:Y:S01]  /*03f0*/  ISETP.LT.AND P1, PT, R9, R12.reuse, !P0 ;  /* 0x0000000c0900720c */ /* 0x080fe20004721270 */
[----:B------:R-:W-:Y:S01]  /*0400*/  IMAD R16, R11, c[0x0][0x370], RZ ;  /* 0x0000dc000b107a24 */ /* 0x000fe200078e02ff */
[----:B------:R-:W-:Y:S01]  /*0410*/  ISETP.LT.AND P0, PT, R4, R12, !P0 ;  /* 0x0000000c0400720c */ /* 0x000fe20004701270 */
[----:B------:R-:W-:Y:S01]  /*0420*/  IMAD.WIDE.U32 R12, R3, c[0x0][0x370], R14 ;  /* 0x0000dc00030c7a25 */ /* 0x000fe200078e000e */
[----:B------:R-:W-:-:S03]  /*0430*/  SHF.R.S32.HI R9, RZ, 0x1f, R5 ;  /* 0x0000001fff097819 */ /* 0x000fc60000011405 */
[----:B------:R-:W-:-:S04]  /*0440*/  IMAD.WIDE.U32 R14, R3, c[0x0][0x1e8], R14 ;  /* 0x00007a00030e7a25 */ /* 0x000fc800078e000e */
[C---:B------:R-:W-:Y:S01]  /*0450*/  IMAD R18, R3.reuse, c[0x0][0x1ec], R18 ;  /* 0x00007b0003127a24 */ /* 0x040fe200078e0212 */
[----:B------:R-:W-:Y:S01]  /*0460*/  IADD3 R8, P3, R8, R14, RZ ;  /* 0x0000000e08087210 */ /* 0x000fe20007f7e0ff */
[----:B------:R-:W-:Y:S01]  /*0470*/  IMAD R11, R3, c[0x0][0x374], R16 ;  /* 0x0000dd00030b7a24 */ /* 0x000fe200078e0210 */
[----:B------:R-:W-:Y:S01]  /*0480*/  IADD3 R16, P2, R10, R12, RZ ;  /* 0x0000000c0a107210 */ /* 0x000fe20007f5e0ff */
[C---:B------:R-:W-:Y:S02]  /*0490*/  IMAD R10, R9.reuse, c[0x0][0x378], RZ ;  /* 0x0000de00090a7a24 */ /* 0x040fe400078e02ff */
[----:B------:R-:W-:Y:S01]  /*04a0*/  IMAD R12, R9, c[0x0][0x1f0], RZ ;  /* 0x00007c00090c7a24 */ /* 0x000fe200078e02ff */
[----:B------:R-:W-:Y:S01]  /*04b0*/  IADD3.X R9, R7, R15, R18, P3, !PT ;  /* 0x0000000f07097210 */ /* 0x000fe20001ffe412 */
[C---:B------:R-:W-:Y:S01]  /*04c0*/  IMAD R7, R5.reuse, c[0x0][0x37c], R10 ;  /* 0x0000df0005077a24 */ /* 0x040fe200078e020a */
[----:B------:R-:W-:Y:S01]  /*04d0*/  IADD3.X R17, R6, R13, R11, P2, !PT ;  /* 0x0000000d06117210 */ /* 0x000fe200017fe40b */
[C---:B------:R-:W-:Y:S01]  /*04e0*/  IMAD R11, R5.reuse, c[0x0][0x1f4], R12 ;  /* 0x00007d00050b7a24 */ /* 0x040fe200078e020c */
[----:B------:R-:W-:Y:S01]  /*04f0*/  SHF.R.S32.HI R10, RZ, 0x1f, R4 ;  /* 0x0000001fff0a7819 */ /* 0x000fe20000011404 */
[----:B------:R-:W-:Y:S01]  /*0500*/  IMAD.WIDE.U32 R14, R5, c[0x0][0x1f0], R8 ;  /* 0x00007c00050e7a25 */ /* 0x000fe200078e0008 */
[----:B------:R-:W-:-:S03]  /*0510*/  @P1 IADD3 R12, P2, R4, 0x40, RZ ;  /* 0x00000040040c1810 */ /* 0x000fc60007f5e0ff */
[----:B------:R-:W-:Y:S01]  /*0520*/  IMAD.WIDE.U32 R16, R5, c[0x0][0x378], R16 ;  /* 0x0000de0005107a25 */ /* 0x000fe200078e0010 */
[----:B------:R-:W-:Y:S02]  /*0530*/  @P1 IADD3.X R5, RZ, R10, RZ, P2, !PT ;  /* 0x0000000aff051210 */ /* 0x000fe400017fe4ff */
[----:B------:R-:W-:Y:S01]  /*0540*/  IADD3 R15, R15, R11, RZ ;  /* 0x0000000b0f0f7210 */ /* 0x000fe20007ffe0ff */
[C---:B------:R-:W-:Y:S02]  /*0550*/  @P0 IMAD R9, R10.reuse, c[0x0][0x370], RZ ;  /* 0x0000dc000a090a24 */ /* 0x040fe400078e02ff */
[----:B------:R-:W-:Y:S02]  /*0560*/  @P0 IMAD R13, R10, c[0x0][0x1e8], RZ ;  /* 0x00007a000a0d0a24 */ /* 0x000fe400078e02ff */
[----:B------:R-:W-:Y:S02]  /*0570*/  IMAD.IADD R17, R17, 0x1, R7 ;  /* 0x0000000111117824 */ /* 0x000fe400078e0207 */
[----:B------:R-:W-:-:S02]  /*0580*/  @P0 IMAD R11, R4, c[0x0][0x374], R9 ;  /* 0x0000dd00040b0a24 */ /* 0x000fc400078e0209 */
[C---:B------:R-:W-:Y:S01]  /*0590*/  @P0 IMAD R13, R4.reuse, c[0x0][0x1ec], R13 ;  /* 0x00007b00040d0a24 */ /* 0x040fe200078e020d */
[----:B------:R-:W-:Y:S01]  /*05a0*/  @P1 MOV R23, R17 ;  /* 0x0000001100171202 */ /* 0x000fe20000000f00 */
[----:B------:R-:W-:Y:S02]  /*05b0*/  @P1 IMAD R5, R5, c[0x0][0x370], RZ ;  /* 0x0000dc0005051a24 */ /* 0x000fe400078e02ff */
[----:B------:R-:W-:-:S04]  /*05c0*/  @P0 IMAD.WIDE.U32 R8, R4, c[0x0][0x1e8], R14 ;  /* 0x00007a0004080a25 */ /* 0x000fc800078e000e */
[--C-:B------:R-:W-:Y:S01]  /*05d0*/  @P1 IMAD.MOV.U32 R22, RZ, RZ, R16.reuse ;  /* 0x000000ffff161224 */ /* 0x100fe200078e0010 */
[----:B------:R-:W-:Y:S01]  /*05e0*/  @P0 LEA R18, P3, R8, c[0x0][0x1d0], 0x1 ;  /* 0x0000740008120a11 */ /* 0x000fe200078608ff */
[----:B------:R-:W-:-:S04]  /*05f0*/  @P0 IMAD.WIDE.U32 R6, R4, c[0x0][0x370], R16 ;  /* 0x0000dc0004060a25 */ /* 0x000fc800078e0010 */
[C---:B------:R-:W-:Y:S01]  /*0600*/  @P1 IMAD R21, R12.reuse, c[0x0][0x374], R5 ;  /* 0x0000dd000c151a24 */ /* 0x040fe200078e0205 */
[----:B------:R-:W-:Y:S01]  /*0610*/  @P0 IADD3 R5, R9, R13, RZ ;  /* 0x0000000d09050210 */ /* 0x000fe20007ffe0ff */
[----:B------:R-:W-:Y:S01]  /*0620*/  @P1 IMAD.WIDE.U32 R12, R12, c[0x0][0x370], R22 ;  /* 0x0000dc000c0c1a25 */ /* 0x000fe200078e0016 */
[----:B------:R-:W-:Y:S02]  /*0630*/  @P1 IADD3 R23, P4, R4, 0x40, RZ ;  /* 0x0000004004171810 */ /* 0x000fe40007f9e0ff */
[----:B------:R-:W-:Y:S01]  /*0640*/  @P0 LEA R16, P2, R6, c[0x0][0x330], 0x1 ;  /* 0x0000cc0006100a11 */ /* 0x000fe200078408ff */
[----:B------:R-:W-:Y:S01]  /*0650*/  @P0 IMAD.IADD R7, R7, 0x1, R11 ;  /* 0x0000000107070824 */ /* 0x000fe200078e020b */
[----:B------:R-:W-:Y:S01]  /*0660*/  @P0 LEA.HI.X R19, R8, c[0x0][0x1d4], R5, 0x1, P3 ;  /* 0x0000750008130a11 */ /* 0x000fe200018f0c05 */
[----:B------:R-:W-:Y:S01]  /*0670*/  @P1 IMAD.X R20, RZ, RZ, R10, P4 ;  /* 0x000000ffff141224 */ /* 0x000fe200020e060a */
[----:B------:R-:W-:Y:S01]  /*0680*/  CS2R R4, SRZ ;  /* 0x0000000000047805 */ /* 0x000fe2000001ff00 */
[----:B------:R-:W-:Y:S01]  /*0690*/  CS2R R10, SRZ ;  /* 0x00000000000a7805 */ /* 0x000fe2000001ff00 */
[----:B------:R-:W-:Y:S01]  /*06a0*/  @P0 LEA.HI.X R17, R6, c[0x0][0x334], R7, 0x1, P2 ;  /* 0x0000cd0006110a11 */ /* 0x000fe200010f0c07 */
[----:B------:R-:W-:Y:S01]  /*06b0*/  CS2R R8, SRZ ;  /* 0x0000000000087805 */ /* 0x000fe2000001ff00 */
[----:B------:R-:W-:Y:S01]  /*06c0*/  CS2R R6, SRZ ;  /* 0x0000000000067805 */ /* 0x000fe2000001ff00 */
[----:B------:R-:W-:-:S02]  /*06d0*/  @P1 IMAD R20, R20, c[0x0][0x1e8], RZ ;  /* 0x00007a0014141a24 */ /* 0x000fc400078e02ff */
[C---:B------:R-:W-:Y:S02]  /*06e0*/  @P1 IMAD.WIDE.U32 R14, R23.reuse, c[0x0][0x1e8], R14 ;  /* 0x00007a00170e1a25 */ /* 0x040fe400078e000e */
[----:B------:R0:W2:Y:S02]  /*06f0*/  @P0 LDG.E.128 R8, [R18.64] ;  /* 0x0000000412080981 */ /* 0x0000a4000c1e1d00 */
[----:B------:R-:W-:Y:S02]  /*0700*/  @P1 IMAD R25, R23, c[0x0][0x1ec], R20 ;  /* 0x00007b0017191a24 */ /* 0x000fe400078e0214 */
[----:B------:R1:W3:Y:S01]  /*0710*/  @P0 LDG.E.128 R4, [R16.64] ;  /* 0x0000000410040981 */ /* 0x0002e2000c1e1d00 */
[----:B------:R-:W-:Y:S02]  /*0720*/  @P1 IADD3 R21, R13, R21, RZ ;  /* 0x000000150d151210 */ /* 0x000fe40007ffe0ff */
[----:B------:R-:W-:Y:S02]  /*0730*/  @P1 IADD3 R13, R15, R25, RZ ;  /* 0x000000190f0d1210 */ /* 0x000fe40007ffe0ff */
[----:B------:R-:W-:-:S02]  /*0740*/  @P1 LEA R20, P0, R12, c[0x0][0x330], 0x1 ;  /* 0x0000cc000c141a11 */ /* 0x000fc400078008ff */
[----:B------:R-:W-:Y:S01]  /*0750*/  @P1 LEA R22, P2, R14, c[0x0][0x1d0], 0x1 ;  /* 0x000074000e161a11 */ /* 0x000fe200078408ff */
[----:B0-----:R-:W-:Y:S01]  /*0760*/  CS2R R18, SRZ ;  /* 0x0000000000127805 */ /* 0x001fe2000001ff00 */
[----:B------:R-:W-:Y:S01]  /*0770*/  @P1 LEA.HI.X R21, R12, c[0x0][0x334], R21, 0x1, P0 ;  /* 0x0000cd000c151a11 */ /* 0x000fe200000f0c15 */
[----:B-1----:R-:W-:Y:S01]  /*0780*/  CS2R R16, SRZ ;  /* 0x0000000000107805 */ /* 0x002fe2000001ff00 */
[----:B------:R-:W-:Y:S02]  /*0790*/  @P1 LEA.HI.X R23, R14, c[0x0][0x1d4], R13, 0x1, P2 ;  /* 0x000075000e171a11 */ /* 0x000fe400010f0c0d */
[----:B------:R-:W-:Y:S01]  /*07a0*/  CS2R R14, SRZ ;  /* 0x00000000000e7805 */ /* 0x000fe2000001ff00 */
[----:B------:R-:W-:Y:S02]  /*07b0*/  CS2R R12, SRZ ;  /* 0x00000000000c7805 */ /* 0x000fe4000001ff00 */
[----:B------:R-:W4:Y:S04]  /*07c0*/  @P1 LDG.E.128 R16, [R22.64] ;  /* 0x0000000416101981 */ /* 0x000f28000c1e1d00 */
[----:B------:R0:W5:Y:S01]  /*07d0*/  @P1 LDG.E.128 R12, [R20.64] ;  /* 0x00000004140c1981 */ /* 0x000162000c1e1d00 */
[----:B------:R-:W-:-:S02]  /*07e0*/  LOP3.LUT P0, RZ, R2, 0x3, RZ, 0xc0, !PT ;  /* 0x0000000302ff7812 */ /* 0x000fc4000780c0ff */
[----:B--2---:R-:W-:Y:S02]  /*07f0*/  LOP3.LUT R27, R8, 0xffff0000, RZ, 0xc0, !PT ;  /* 0xffff0000081b7812 */ /* 0x004fe400078ec0ff */
[C---:B---3--:R-:W-:Y:S01]  /*0800*/  LOP3.LUT R24, R4.reuse, 0xffff0000, RZ, 0xc0, !PT ;  /* 0xffff000004187812 */ /* 0x048fe200078ec0ff */
[----:B------:R-:W-:Y:S01]  /*0810*/  IMAD.U32 R4, R4, 0x10000, RZ ;  /* 0x0001000004047824 */ /* 0x000fe200078e00ff */
[----:B------:R-:W-:-:S03]  /*0820*/  SHF.L.U32 R25, R8, 0x10, RZ ;  /* 0x0000001008197819 */ /* 0x000fc600000006ff */
[----:B------:R-:W-:-:S04]  /*0830*/  FMUL.FTZ R24, R24, R27 ;  /* 0x0000001b18187220 */ /* 0x000fc80000410000 */
[----:B------:R-:W-:Y:S01]  /*0840*/  FFMA.FTZ R26, R4, R25, R24 ;  /* 0x00000019041a7223 */ /* 0x000fe20000010018 */
[----:B------:R-:W-:Y:S01]  /*0850*/  SHF.L.U32 R24, R5, 0x10, RZ ;  /* 0x0000001005187819 */ /* 0x000fe200000006ff */
[----:B------:R-:W-:Y:S01]  /*0860*/  IMAD.U32 R25, R9, 0x10000, RZ ;  /* 0x0001000009197824 */ /* 0x000fe200078e00ff */
[----:B------:R-:W-:-:S03]  /*0870*/  LOP3.LUT R5, R5, 0xffff0000, RZ, 0xc0, !PT ;  /* 0xffff000005057812 */ /* 0x000fc600078ec0ff */
[----:B0-----:R-:W-:Y:S01]  /*0880*/  FFMA.FTZ R20, R24, R25, R26 ;  /* 0x0000001918147223 */ /* 0x001fe2000001001a */
[----:B----4-:R-:W-:Y:S01]  /*0890*/  LOP3.LUT R24, R16, 0xffff0000, RZ, 0xc0, !PT ;  /* 0xffff000010187812 */ /* 0x010fe200078ec0ff */
[----:B------:R-:W-:Y:S01]  /*08a0*/  IMAD.U32 R23, R10, 0x10000, RZ ;  /* 0x000100000a177824 */ /* 0x000fe200078e00ff */
[----:B------:R-:W-:Y:S02]  /*08b0*/  LOP3.LUT R22, R9, 0xffff0000, RZ, 0xc0, !PT ;  /* 0xffff000009167812 */ /* 0x000fe400078ec0ff */
[----:B-----5:R-:W-:Y:S02]  /*08c0*/  LOP3.LUT R25, R12, 0xffff0000, RZ, 0xc0, !PT ;  /* 0xffff00000c197812 */ /* 0x020fe400078ec0ff */
[----:B------:R-:W-:Y:S02]  /*08d0*/  LOP3.LUT R21, R10, 0xffff0000, RZ, 0xc0, !PT ;  /* 0xffff00000a157812 */ /* 0x000fe400078ec0ff */
[C---:B------:R-:W-:Y:S01]  /*08e0*/  SHF.L.U32 R9, R11.reuse, 0x10, RZ ;  /* 0x000000100b097819 */ /* 0x040fe200000006ff */
[----:B------:R-:W-:Y:S01]  /*08f0*/  FMUL.FTZ R24, R24, R25 ;  /* 0x0000001918187220 */ /* 0x000fe20000410000 */
[----:B------:R-:W-:Y:S01]  /*0900*/  LOP3.LUT R10, R11, 0xffff0000, RZ, 0xc0, !PT ;  /* 0xffff00000b0a7812 */ /* 0x000fe200078ec0ff */
[----:B------:R-:W-:Y:S01]  /*0910*/  IMAD.U32 R11, R16, 0x10000, RZ ;  /* 0x00010000100b7824 */ /* 0x000fe200078e00ff */
[----:B------:R-:W-:Y:S01]  /*0920*/  SHF.L.U32 R12, R12, 0x10, RZ ;  /* 0x000000100c0c7819 */ /* 0x000fe200000006ff */
[----:B------:R-:W-:Y:S01]  /*0930*/  FFMA.FTZ R5, R5, R22, R20 ;  /* 0x0000001605057223 */ /* 0x000fe20000010014 */
[----:B------:R-:W-:-:S02]  /*0940*/  SHF.L.U32 R4, R6, 0x10, RZ ;  /* 0x0000001006047819 */ /* 0x000fc400000006ff */
[----:B------:R-:W-:Y:S01]  /*0950*/  SHF.L.U32 R20, R13, 0x10, RZ ;  /* 0x000000100d147819 */ /* 0x000fe200000006ff */
[----:B------:R-:W-:Y:S01]  /*0960*/  FFMA.FTZ R11, R11, R12, R24 ;  /* 0x0000000c0b0b7223 */ /* 0x000fe20000010018 */
[----:B------:R-:W-:Y:S01]  /*0970*/  SHF.L.U32 R16, R17, 0x10, RZ ;  /* 0x0000001011107819 */ /* 0x000fe200000006ff */
[----:B------:R-:W-:Y:S01]  /*0980*/  FFMA.FTZ R4, R4, R23, R5 ;  /* 0x0000001704047223 */ /* 0x000fe20000010005 */
[----:B------:R-:W-:Y:S02]  /*0990*/  LOP3.LUT R8, R6, 0xffff0000, RZ, 0xc0, !PT ;  /* 0xffff000006087812 */ /* 0x000fe400078ec0ff */
[----:B------:R-:W-:Y:S01]  /*09a0*/  LOP3.LUT R13, R13, 0xffff0000, RZ, 0xc0, !PT ;  /* 0xffff00000d0d7812 */ /* 0x000fe200078ec0ff */
[----:B------:R-:W-:Y:S01]  /*09b0*/  FFMA.FTZ R11, R16, R20, R11 ;  /* 0x00000014100b7223 */ /* 0x000fe2000001000b */
[----:B------:R-:W-:Y:S01]  /*09c0*/  LOP3.LUT R12, R17, 0xffff0000, RZ, 0xc0, !PT ;  /* 0xffff0000110c7812 */ /* 0x000fe200078ec0ff */
[----:B------:R-:W-:Y:S01]  /*09d0*/  FFMA.FTZ R4, R8, R21, R4 ;  /* 0x0000001508047223 */ /* 0x000fe20000010004 */
[C---:B------:R-:W-:Y:S01]  /*09e0*/  SHF.L.U32 R6, R7.reuse, 0x10, RZ ;  /* 0x0000001007067819 */ /* 0x040fe200000006ff */
[----:B------:R-:W-:Y:S01]  /*09f0*/  IMAD.U32 R5, R14, 0x10000, RZ ;  /* 0x000100000e057824 */ /* 0x000fe200078e00ff */
[----:B------:R-:W-:Y:S01]  /*0a00*/  SHF.L.U32 R8, R18, 0x10, RZ ;  /* 0x0000001012087819 */ /* 0x000fe200000006ff */
[----:B------:R-:W-:Y:S01]  /*0a10*/  FFMA.FTZ R11, R12, R13, R11 ;  /* 0x0000000d0c0b7223 */ /* 0x000fe2000001000b */
[----:B------:R-:W-:Y:S01]  /*0a20*/  LOP3.LUT R7, R7, 0xffff0000, RZ, 0xc0, !PT ;  /* 0xffff000007077812 */ /* 0x000fe200078ec0ff */
[----:B------:R-:W-:Y:S01]  /*0a30*/  FFMA.FTZ R4, R6, R9, R4 ;  /* 0x0000000906047223 */ /* 0x000fe20000010004 */
[----:B------:R-:W-:Y:S01]  /*0a40*/  LOP3.LUT R14, R14, 0xffff0000, RZ, 0xc0, !PT ;  /* 0xffff00000e0e7812 */ /* 0x000fe200078ec0ff */
[----:B------:R-:W-:Y:S01]  /*0a50*/  FFMA.FTZ R5, R8, R5, R11 ;  /* 0x0000000508057223 */ /* 0x000fe2000001000b */
[----:B------:R-:W-:Y:S01]  /*0a60*/  LOP3.LUT R18, R18, 0xffff0000, RZ, 0xc0, !PT ;  /* 0xffff000012127812 */ /* 0x000fe200078ec0ff */
[----:B------:R-:W-:Y:S01]  /*0a70*/  FFMA.FTZ R4, R7, R10, R4 ;  /* 0x0000000a07047223 */ /* 0x000fe20000010004 */
[----:B------:R-:W-:Y:S01]  /*0a80*/  SHF.L.U32 R7, R15, 0x10, RZ ;  /* 0x000000100f077819 */ /* 0x000fe200000006ff */
[----:B------:R-:W-:-:S02]  /*0a90*/  IMAD.U32 R6, R19, 0x10000, RZ ;  /* 0x0001000013067824 */ /* 0x000fc400078e00ff */
[----:B------:R-:W-:Y:S01]  /*0aa0*/  FFMA.FTZ R5, R18, R14, R5 ;  /* 0x0000000e12057223 */ /* 0x000fe20000010005 */
[----:B------:R-:W-:-:S03]  /*0ab0*/  LOP3.LUT R15, R15, 0xffff0000, RZ, 0xc0, !PT ;  /* 0xffff00000f0f7812 */ /* 0x000fc600078ec0ff */
[----:B------:R-:W-:Y:S02]  /*0ac0*/  FFMA.FTZ R6, R6, R7, R5 ;  /* 0x0000000706067223 */ /* 0x000fe40000010005 */
[----:B------:R-:W0:Y:S01]  /*0ad0*/  SHFL.BFLY PT, R5, R4, 0x2, 0x1f ;  /* 0x0c401f0004057f89 */ /* 0x000e2200000e0000 */
[----:B------:R-:W-:-:S05]  /*0ae0*/  LOP3.LUT R19, R19, 0xffff0000, RZ, 0xc0, !PT ;  /* 0xffff000013137812 */ /* 0x000fca00078ec0ff */
[----:B------:R-:W-:-:S05]  /*0af0*/  FFMA.FTZ R6, R19, R15, R6 ;  /* 0x0000000f13067223 */ /* 0x000fca0000010006 */
[----:B------:R-:W1:Y:S01]  /*0b00*/  SHFL.BFLY PT, R7, R6, 0x2, 0x1f ;  /* 0x0c401f0006077f89 */ /* 0x000e6200000e0000 */
[----:B0-----:R-:W-:-:S05]  /*0b10*/  FADD.FTZ R9, R4, R5 ;  /* 0x0000000504097221 */ /* 0x001fca0000010000 */
[----:B------:R-:W0:Y:S01]  /*0b20*/  SHFL.BFLY PT, R10, R9, 0x1, 0x1f ;  /* 0x0c201f00090a7f89 */ /* 0x000e2200000e0000 */
[----:B-1----:R-:W-:Y:S01]  /*0b30*/  FADD.FTZ R7, R6, R7 ;  /* 0x0000000706077221 */ /* 0x002fe20000010000 */
[----:B------:R-:W-:-:S04]  /*0b40*/  IADD3 R5, R3, R0, RZ ;  /* 0x0000000003057210 */ /* 0x000fc80007ffe0ff */
[----:B------:R-:W1:Y:S01]  /*0b50*/  SHFL.BFLY PT, R8, R7, 0x1, 0x1f ;  /* 0x0c201f0007087f89 */ /* 0x000e6200000e0000 */
[----:B------:R-:W-:Y:S02]  /*0b60*/  LEA.HI R3, P1, R2, R5, RZ, 0x1e ;  /* 0x0000000502037211 */ /* 0x000fe4000783f0ff */
[----:B------:R-:W-:-:S04]  /*0b70*/  SHF.R.S32.HI R5, RZ, 0x1f, R5 ;  /* 0x0000001fff057819 */ /* 0x000fc80000011405 */
[----:B------:R-:W-:Y:S02]  /*0b80*/  IADD3.X R4, RZ, R5, RZ, P1, !PT ;  /* 0x00000005ff047210 */ /* 0x000fe40000ffe4ff */
[----:B------:R-:W-:Y:S01]  /*0b90*/  LEA R2, P1, R3, c[0x0][0x3c8], 0x2 ;  /* 0x0000f20003027a11 */ /* 0x000fe200078210ff */
[----:B0-----:R-:W-:-:S03]  /*0ba0*/  @!P0 FADD.FTZ R0, R9, R10 ;  /* 0x0000000a09008221 */ /* 0x001fc60000010000 */
[----:B------:R-:W-:Y:S01]  /*0bb0*/  LEA.HI.X R3, R3, c[0x0][0x3cc], R4, 0x2, P1 ;  /* 0x0000f30003037a11 */ /* 0x000fe200008f1404 */
[----:B------:R-:W-:-:S05]  /*0bc0*/  @!P0 FMUL.FTZ R5, R0, c[0x0][0x2d4] ;  /* 0x0000b50000058a20 */ /* 0x000fca0000410000 */
[----:B------:R0:W-:Y:S01]  /*0bd0*/  @!P0 STG.E [R2.64], R5 ;  /* 0x0000000502008986 */ /* 0x0001e2000c101904 */
[----:B-1----:R-:W-:Y:S01]  /*0be0*/  FADD.FTZ R8, R7, R8 ;  /* 0x0000000807087221 */ /* 0x002fe20000010000 */
[----:B------:R-:W-:Y:S06]  /*0bf0*/  @P0 EXIT ;  /* 0x000000000000094d */ /* 0x000fec0003800000 */
[----:B0-----:R-:W-:-:S05]  /*0c00*/  FMUL.FTZ R5, R8, c[0x0][0x2d4] ;  /* 0x0000b50008057a20 */ /* 0x001fca0000410000 */
[----:B------:R-:W-:Y:S01]  /*0c10*/  STG.E [R2.64+0x100], R5 ;  /* 0x0001000502007986 */ /* 0x000fe2000c101904 */
[----:B------:R-:W-:Y:S05]  /*0c20*/  EXIT ;  /* 0x000000000000794d */ /* 0x000fea0003800000 */
.L_x_404:
        /* <DEDUP_REMOVED lines=13> */
.L_x_697:


//--------------------- .text._ZN5flash25flash_bwd_dot_do_o_kernelILb1E23Flash_bwd_kernel_traitsILi32ELi128ELi128ELi8ELi4ELi4ELi4ELb1ELb0EN7cutlass10bfloat16_tE19Flash_kernel_traitsILi32ELi128ELi128ELi8ES3_EEEEvNS_16Flash_bwd_paramsE --------------------------
	.section	.text._ZN5flash25flash_bwd_dot_do_o_kernelILb1E23Flash_bwd_kernel_traitsILi32ELi128ELi128ELi8ELi4ELi4ELi4ELb1ELb0EN7cutlass10bfloat16_tE19Flash_kernel_traitsILi32ELi128ELi128ELi8ES3_EEEEvNS_16Flash_bwd_paramsE,"ax",@progbits
	.sectioninfo	@"SHI_REGISTERS=34"
	.align	128
        .global         _ZN5flash25flash_bwd_dot_do_o_kernelILb1E23Flash_bwd_kernel_traitsILi32ELi128ELi128ELi8ELi4ELi4ELi4ELb1ELb0EN7cutlass10bfloat16_tE19Flash_kernel_traitsILi32ELi128ELi128ELi8ES3_EEEEvNS_16Flash_bwd_paramsE
        .type           _ZN5flash25flash_bwd_dot_do_o_kernelILb1E23Flash_bwd_kernel_traitsILi32ELi128ELi128ELi8ELi4ELi4ELi4ELb1ELb0EN7cutlass10bfloat16_tE19Flash_kernel_traitsILi32ELi128ELi128ELi8ES3_EEEEvNS_16Flash_bwd_paramsE,@function
        .size           _ZN5flash25flash_bwd_dot_do_o_kernelILb1E23Flash_bwd_kernel_traitsILi32ELi128ELi128ELi8ELi4ELi4ELi4ELb1ELb0EN7cutlass10bfloat16_tE19Flash_kernel_traitsILi32ELi128ELi128ELi8ES3_EEEEvNS_16Flash_bwd_paramsE,(.L_x_698 - _ZN5flash25flash_bwd_dot_do_o_kernelILb1E23Flash_bwd_kernel_traitsILi32ELi128ELi128ELi8ELi4ELi4ELi4ELb1ELb0EN7cutlass10bfloat16_tE19Flash_kernel_traitsILi32ELi128ELi128ELi8ES3_EEEEvNS_16Flash_bwd_paramsE)
        .other          _ZN5flash25flash_bwd_dot_do_o_kernelILb1E23Flash_bwd_kernel_traitsILi32ELi128ELi128ELi8ELi4ELi4ELi4ELb1ELb0EN7cutlass10bfloat16_tE19Flash_kernel_traitsILi32ELi128ELi128ELi8ES3_EEEEvNS_16Flash_bwd_paramsE,@"STO_CUDA_ENTRY STV_DEFAULT"
_ZN5flash25flash_bwd_dot_do_o_kernelILb1E23Flash_bwd_kernel_traitsILi32ELi128ELi128ELi8ELi4ELi4ELi4ELb1ELb0EN7cutlass10bfloat16_tE19Flash_kernel_traitsILi32ELi128ELi128ELi8ES3_EEEEvNS_16Flash_bwd_paramsE:
.text._ZN5flash25flash_bwd_dot_do_o_kernelILb1E23Flash_bwd_kernel_traitsILi32ELi128ELi128ELi8ELi4ELi4ELi4ELb1ELb0EN7cutlass10bfloat16_tE19Flash_kernel_traitsILi32ELi128ELi128ELi8ES3_EEEEvNS_16Flash_bwd_paramsE:
        /* <DEDUP_REMOVED lines=19> */
[----:B------:R-:W-:Y:S01]  /*0130*/  ISETP.NE.AND P1, PT, R11, -0x1, PT ;  /* 0xffffffff0b00780c */ /* 0x000fe20003f25270 */
[C---:B------:R-:W-:Y:S01]  /*0140*/  IMAD.WIDE R2, R10.reuse, 0x80, RZ ;  /* 0x000000800a027825 */ /* 0x040fe200078e02ff */
[----:B------:R-:W-:Y:S01]  /*0150*/  MOV R20, c[0x0][0x1c0] ;  /* 0x0000700000147a02 */ /* 0x000fe20000000f00 */
[----:B------:R-:W-:Y:S01]  /*0160*/  ULDC.U8 UR6, c[0x0][0x328] ;  /* 0x0000ca0000067ab9 */ /* 0x000fe20000000000 */
[----:B------:R-:W-:Y:S01]  /*0170*/  SHF.R.S32.HI R14, RZ, 0x1f, R21 ;  /* 0x0000001fff0e7819 */ /* 0x000fe20000011415 */
[----:B------:R-:W-:Y:S01]  /*0180*/  IMAD.WIDE R24, R10, c[0x0][0x224], RZ ;  /* 0x000089000a187a25 */ /* 0x000fe200078e02ff */
[----:B------:R-:W-:Y:S02]  /*0190*/  SEL R0, R2, RZ, P0 ;  /* 0x000000ff02007207 */ /* 0x000fe40000000000 */
[----:B------:R-:W-:Y:S01]  /*01a0*/  SEL R5, R3, RZ, P0 ;  /* 0x000000ff03057207 */ /* 0x000fe20000000000 */
[----:B------:R-:W-:-:S04]  /*01b0*/  IMAD.WIDE R30, R20, c[0x0][0x22c], RZ ;  /* 0x00008b00141e7a25 */ /* 0x000fc800078e02ff */
[--C-:B------:R-:W-:Y:S01]  /*01c0*/  @!P1 SHF.R.S32.HI R4, RZ, 0x1f, R10.reuse ;  /* 0x0000001fff049819 */ /* 0x100fe2000001140a */
[C---:B------:R-:W-:Y:S01]  /*01d0*/  @P1 IMAD.WIDE.U32 R2, R11.reuse, c[0x0][0x1e8], RZ ;  /* 0x00007a000b021a25 */ /* 0x040fe200078e00ff */
[----:B------:R-:W-:Y:S02]  /*01e0*/  @!P1 SHF.R.S32.HI R19, RZ, 0x1f, R10 ;  /* 0x0000001fff139819 */ /* 0x000fe4000001140a */
[----:B------:R-:W-:Y:S01]  /*01f0*/  @P1 MOV R23, R11 ;  /* 0x0000000b00171202 */ /* 0x000fe20000000f00 */
[----:B------:R-:W-:Y:S02]  /*0200*/  @!P1 IMAD R9, R4, c[0x0][0x368], RZ ;  /* 0x0000da0004099a24 */ /* 0x000fe400078e02ff */
[----:B------:R-:W-:Y:S01]  /*0210*/  @P1 IMAD R8, R11, c[0x0][0x1ec], R3 ;  /* 0x00007b000b081a24 */ /* 0x000fe200078e0203 */
[----:B------:R-:W-:Y:S01]  /*0220*/  SHF.R.S32.HI R3, RZ, 0x1f, R20 ;  /* 0x0000001fff037819 */ /* 0x000fe20000011414 */
[----:B------:R-:W-:Y:S02]  /*0230*/  @P1 IMAD.MOV.U32 R12, RZ, RZ, R2 ;  /* 0x000000ffff0c1224 */ /* 0x000fe400078e0002 */
[----:B------:R-:W-:-:S02]  /*0240*/  IMAD R2, R25, c[0x0][0x1c0], RZ ;  /* 0x0000700019027a24 */ /* 0x000fc400078e02ff */
[----:B------:R-:W-:-:S04]  /*0250*/  @P1 IMAD.WIDE.U32 R6, R11, c[0x0][0x370], RZ ;  /* 0x0000dc000b061a25 */ /* 0x000fc800078e00ff */
[----:B------:R-:W-:Y:S02]  /*0260*/  @!P1 IMAD R19, R19, c[0x0][0x1e0], RZ ;  /* 0x0000780013139a24 */ /* 0x000fe400078e02ff */
[C---:B------:R-:W-:Y:S02]  /*0270*/  @!P1 IMAD R9, R10.reuse, c[0x0][0x36c], R9 ;  /* 0x0000db000a099a24 */ /* 0x040fe400078e0209 */
[----:B------:R-:W-:-:S04]  /*0280*/  @!P1 IMAD.WIDE.U32 R16, R10, c[0x0][0x368], RZ ;  /* 0x0000da000a109a25 */ /* 0x000fc800078e00ff */
[----:B------:R-:W-:Y:S02]  /*0290*/  IMAD R27, R24, R3, R2 ;  /* 0x00000003181b7224 */ /* 0x000fe400078e0202 */
[----:B------:R-:W-:Y:S02]  /*02a0*/  @P1 IMAD R7, R11, c[0x0][0x374], R7 ;  /* 0x0000dd000b071a24 */ /* 0x000fe400078e0207 */
[----:B------:R-:W-:-:S04]  /*02b0*/  @!P1 IMAD.WIDE.U32 R2, R10, c[0x0][0x1e0], RZ ;  /* 0x000078000a029a25 */ /* 0x000fc800078e00ff */
[----:B------:R-:W-:Y:S01]  /*02c0*/  @!P1 IMAD R19, R10, c[0x0][0x1e4], R19 ;  /* 0x000079000a139a24 */ /* 0x000fe200078e0213 */
[----:B------:R-:W-:Y:S01]  /*02d0*/  @!P1 MOV R12, R2 ;  /* 0x00000002000c9202 */ /* 0x000fe20000000f00 */
[----:B------:R-:W-:Y:S01]  /*02e0*/  @!P1 IMAD.IADD R7, R17, 0x1, R9 ;  /* 0x0000000111079824 */ /* 0x000fe200078e0209 */
[----:B------:R-:W-:Y:S01]  /*02f0*/  HFMA2.MMA R17, -RZ, RZ, 0, 0 ;  /* 0x00000000ff117435 */ /* 0x000fe200000001ff */
[----:B------:R-:W0:Y:S01]  /*0300*/  S2R R9, SR_CTAID.Z ;  /* 0x0000000000097919 */ /* 0x000e220000002700 */
[----:B------:R-:W-:Y:S01]  /*0310*/  @!P1 IMAD.IADD R8, R3, 0x1, R19 ;  /* 0x0000000103089824 */ /* 0x000fe200078e0213 */
[----:B------:R-:W-:Y:S01]  /*0320*/  IADD3 R19, P0, R21, R0, RZ ;  /* 0x0000000015137210 */ /* 0x000fe20007f1e0ff */
[----:B------:R-:W-:-:S04]  /*0330*/  IMAD.WIDE.U32 R24, R24, c[0x0][0x1c0], RZ ;  /* 0x0000700018187a25 */ /* 0x000fc800078e00ff */
[----:B------:R-:W-:Y:S01]  /*0340*/  IMAD.MOV.U32 R3, RZ, RZ, c[0x0][0x22c] ;  /* 0x00008b00ff037624 */ /* 0x000fe200078e00ff */
[----:B------:R-:W-:Y:S01]  /*0350*/  IADD3 R2, R25, R27, RZ ;  /* 0x0000001b19027210 */ /* 0x000fe20007ffe0ff */
[----:B------:R-:W-:Y:S02]  /*0360*/  @!P1 IMAD.MOV.U32 R23, RZ, RZ, -0x1 ;  /* 0xffffffffff179424 */ /* 0x000fe400078e00ff */
[----:B------:R-:W-:Y:S01]  /*0370*/  IMAD.X R5, R14, 0x1, R5, P0 ;  /* 0x000000010e057824 */ /* 0x000fe200000e0605 */
[----:B------:R-:W-:Y:S01]  /*0380*/  SHF.R.S32.HI R25, RZ, 0x1f, R3 ;  /* 0x0000001fff197819 */ /* 0x000fe20000011403 */
[----:B------:R-:W-:Y:S01]  /*0390*/  IMAD R4, R31, R23, RZ ;  /* 0x000000171f047224 */ /* 0x000fe200078e02ff */
[----:B------:R-:W1:Y:S01]  /*03a0*/  S2R R3, SR_TID.X ;  /* 0x0000000000037919 */ /* 0x000e620000002100 */
[----:B------:R-:W-:Y:S01]  /*03b0*/  ISETP.NE.AND P0, PT, RZ, UR6, PT ;  /* 0x00000006ff007c0c */ /* 0x000fe2000bf05270 */
[----:B------:R-:W-:Y:S01]  /*03c0*/  @P1 IMAD.MOV.U32 R15, RZ, RZ, R6 ;  /* 0x000000ffff0f1224 */ /* 0x000fe200078e0006 */
[----:B------:R-:W-:Y:S01]  /*03d0*/  @!P1 MOV R15, R16 ;  /* 0x00000010000f9202 */ /* 0x000fe20000000f00 */
[----:B------:R-:W-:-:S02]  /*03e0*/  IMAD R2, R2, c[0x0][0x22c], RZ ;  /* 0x00008b0002027a24 */ /* 0x000fc400078e02ff */
[----:B------:R-:W-:Y:S02]  /*03f0*/  IMAD R6, R5, R30, RZ ;  /* 0x0000001e05067224 */ /* 0x000fe400078e02ff */
[C---:B------:R-:W-:Y:S02]  /*0400*/  IMAD R17, R30.reuse, R17, R4 ;  /* 0x000000111e117224 */ /* 0x040fe400078e0204 */
[----:B------:R-:W-:Y:S02]  /*0410*/  IMAD R27, R25, R24, R2 ;  /* 0x00000018191b7224 */ /* 0x000fe400078e0202 */
[----:B------:R-:W-:-:S04]  /*0420*/  IMAD.WIDE.U32 R4, R30, R23, RZ ;  /* 0x000000171e047225 */ /* 0x000fc800078e00ff */
[----:B------:R-:W-:-:S04]  /*0430*/  IMAD.WIDE.U32 R24, R24, c[0x0][0x22c], RZ ;  /* 0x00008b0018187a25 */ /* 0x000fc800078e00ff */
[----:B------:R-:W-:Y:S01]  /*0440*/  IMAD R23, R31, R19, R6 ;  /* 0x000000131f177224 */ /* 0x000fe200078e0206 */
[----:B------:R-:W-:Y:S01]  /*0450*/  IADD3 R0, R25, R27, RZ ;  /* 0x0000001b19007210 */ /* 0x000fe20007ffe0ff */
[----:B0-----:R-:W-:Y:S01]  /*0460*/  IMAD R2, R9, c[0x0][0x22c], RZ ;  /* 0x00008b0009027a24 */ /* 0x001fe200078e02ff */
[----:B------:R-:W-:Y:S01]  /*0470*/  SEL R24, R24, R4, !P1 ;  /* 0x0000000418187207 */ /* 0x000fe20004800000 */
[----:B------:R-:W-:Y:S01]  /*0480*/  IMAD.WIDE.U32 R30, R19, R30, RZ ;  /* 0x0000001e131e7225 */ /* 0x000fe200078e00ff */
[----:B------:R-:W-:Y:S02]  /*0490*/  SHF.R.S32.HI R6, RZ, 0x1f, R9 ;  /* 0x0000001fff067819 */ /* 0x000fe40000011409 */
[----:B------:R-:W-:Y:S01]  /*04a0*/  SHF.R.S32.HI R25, RZ, 0x1f, R2 ;  /* 0x0000001fff197819 */ /* 0x000fe20000011402 */
[----:B------:R-:W-:Y:S01]  /*04b0*/  @P1 IMAD.IADD R0, R5, 0x1, R17 ;  /* 0x0000000105001824 */ /* 0x000fe200078e0211 */
[----:B------:R-:W-:Y:S01]  /*04c0*/  IADD3 R26, R31, R23, RZ ;  /* 0x000000171f1a7210 */ /* 0x000fe20007ffe0ff */
[----:B------:R-:W-:Y:S05]  /*04d0*/  @!P0 BRA `(.L_x_405) ;  /* 0x0000007000008947 */ /* 0x000fea0003800000 */
[----:B-1----:R-:W-:Y:S01]  /*04e0*/  @!P1 IMAD R11, R10, c[0x0][0x224], RZ ;  /* 0x000089000a0b9a24 */ /* 0x002fe200078e02ff */
[----:B------:R-:W-:Y:S01]  /*04f0*/  MOV R4, 0x80 ;  /* 0x0000008000047802 */ /* 0x000fe20000000f00 */
[----:B------:R-:W-:-:S03]  /*0500*/  IMAD.MOV.U32 R5, RZ, RZ, c[0x0][0x210] ;  /* 0x00008400ff057624 */ /* 0x000fc600078e00ff */
[----:B------:R-:W-:Y:S01]  /*0510*/  LEA R10, R10, R11, 0x7 ;  /* 0x0000000b0a0a7211 */ /* 0x000fe200078e38ff */
[----:B------:R-:W-:-:S04]  /*0520*/  IMAD R4, R4, R5, c[0x0][0x234] ;  /* 0x00008d0004047624 */ /* 0x000fc800078e0205 */
[----:B------:R-:W-:Y:S01]  /*0530*/  IMAD R27, R4, R9, R10 ;  /* 0x00000009041b7224 */ /* 0x000fe200078e020a */
[----:B------:R-:W-:Y:S05]  /*0540*/  BRA `(.L_x_406) ;  /* 0x0000002000007947 */ /* 0x000fea0003800000 */
.L_x_405:
[----:B-1----:R-:W-:-:S04]  /*0550*/  IMAD R10, R10, c[0x0][0x1c0], R9 ;  /* 0x000070000a0a7a24 */ /* 0x002fc800078e0209 */
[----:B------:R-:W-:Y:S02]  /*0560*/  IMAD R27, R10, c[0x0][0x224], RZ ;  /* 0x000089000a1b7a24 */ /* 0x000fe400078e02ff */
.L_x_406:
[----:B------:R-:W-:Y:S01]  /*0570*/  SHF.R.S32.HI R28, RZ, 0x1f, R3 ;  /* 0x0000001fff1c7819 */ /* 0x000fe20000011403 */
[----:B------:R-:W-:-:S03]  /*0580*/  IMAD R18, R14, c[0x0][0x370], RZ ;  /* 0x0000dc000e127a24 */ /* 0x000fc600078e02ff */
[----:B------:R-:W-:Y:S01]  /*0590*/  LEA.HI R16, R28, R3, RZ, 0x2 ;  /* 0x000000031c107211 */ /* 0x000fe200078f10ff */
[----:B------:R-:W-:-:S03]  /*05a0*/  IMAD R18, R21, c[0x0][0x374], R18 ;  /* 0x0000dd0015127a24 */ /* 0x000fc600078e0212 */
[----:B------:R-:W-:-:S04]  /*05b0*/  LOP3.LUT R4, R16, 0x1ffffffc, RZ, 0xc0, !PT ;  /* 0x1ffffffc10047812 */ /* 0x000fc800078ec0ff */
[----:B------:R-:W-:-:S05]  /*05c0*/  IADD3 R4, -R4, R3, RZ ;  /* 0x0000000304047210 */ /* 0x000fca0007ffe1ff */
[----:B------:R-:W-:-:S05]  /*05d0*/  IMAD.SHL.U32 R4, R4, 0x8, RZ ;  /* 0x0000000804047824 */ /* 0x000fca00078e00ff */
[----:B------:R-:W-:Y:S02]  /*05e0*/  SHF.R.S32.HI R5, RZ, 0x1f, R4 ;  /* 0x0000001fff057819 */ /* 0x000fe40000011404 */
[----:B------:R-:W-:-:S03]  /*05f0*/  ISETP.GE.AND P0, PT, R4, c[0x0][0x220], PT ;  /* 0x0000880004007a0c */ /* 0x000fc60003f06270 */
[----:B------:R-:W-:-:S04]  /*0600*/  IMAD.WIDE.U32 R10, R21, c[0x0][0x370], R4 ;  /* 0x0000dc00150a7a25 */ /* 0x000fc800078e0004 */
[----:B------:R-:W-:Y:S01]  /*0610*/  IMAD.WIDE.U32 R4, R21, c[0x0][0x1e8], R4 ;  /* 0x00007a0015047a25 */ /* 0x000fe200078e0004 */
[----:B------:R-:W-:-:S04]  /*0620*/  IADD3 R10, P1, R15, R10, RZ ;  /* 0x0000000a0f0a7210 */ /* 0x000fc80007f3e0ff */
[----:B------:R-:W-:Y:S02]  /*0630*/  IADD3.X R11, R7, R11, R18, P1, !PT ;  /* 0x0000000b070b7210 */ /* 0x000fe40000ffe412 */
[----:B------:R-:W-:Y:S02]  /*0640*/  IADD3 R7, -R21, R13, RZ ;  /* 0x0000000d15077210 */ /* 0x000fe40007ffe1ff */
[----:B------:R-:W-:Y:S01]  /*0650*/  SHF.R.S32.HI R13, RZ, 0x2, R16 ;  /* 0x00000002ff0d7819 */ /* 0x000fe20000011410 */
[----:B------:R-:W-:Y:S01]  /*0660*/  IMAD R16, R14, c[0x0][0x1e8], RZ ;  /* 0x00007a000e107a24 */ /* 0x000fe200078e02ff */
[----:B------:R-:W-:Y:S01]  /*0670*/  IADD3 R4, P2, R12, R4, RZ ;  /* 0x000000040c047210 */ /* 0x000fe20007f5e0ff */
[----:B------:R-:W-:Y:S01]  /*0680*/  IMAD R14, R6, c[0x0][0x378], RZ ;  /* 0x0000de00060e7a24 */ /* 0x000fe200078e02ff */
[----:B------:R-:W-:Y:S01]  /*0690*/  ISETP.LT.AND P1, PT, R13, R7, !P0 ;  /* 0x000000070d00720c */ /* 0x000fe20004721270 */
[----:B------:R-:W-:Y:S02]  /*06a0*/  IMAD R17, R21, c[0x0][0x1ec], R16 ;  /* 0x00007b0015117a24 */ /* 0x000fe400078e0210 */
[C---:B------:R-:W-:Y:S01]  /*06b0*/  IMAD R15, R9.reuse, c[0x0][0x37c], R14 ;  /* 0x0000df00090f7a24 */ /* 0x040fe200078e020e */
[----:B------:R-:W-:Y:S01]  /*06c0*/  SHF.R.S32.HI R14, RZ, 0x1f, R13 ;  /* 0x0000001fff0e7819 */ /* 0x000fe2000001140d */
[----:B------:R-:W-:Y:S01]  /*06d0*/  IMAD.WIDE.U32 R10, R9, c[0x0][0x378], R10 ;  /* 0x0000de00090a7a25 */ /* 0x000fe200078e000a */
[----:B------:R-:W-:-:S02]  /*06e0*/  IADD3.X R5, R8, R5, R17, P2, !PT ;  /* 0x0000000508057210 */ /* 0x000fc400017fe411 */
[----:B------:R-:W-:Y:S02]  /*06f0*/  IADD3 R8, R13, 0x40, RZ ;  /* 0x000000400d087810 */ /* 0x000fe40007ffe0ff */
[----:B------:R-:W-:Y:S01]  /*0700*/  IADD3 R11, R11, R15, RZ ;  /* 0x0000000f0b0b7210 */ /* 0x000fe20007ffe0ff */
[----:B------:R-:W-:Y:S01]  /*0710*/  IMAD.WIDE.U32 R4, R9, c[0x0][0x1f0], R4 ;  /* 0x00007c0009047a25 */ /* 0x000fe200078e0004 */
[----:B------:R-:W-:-:S03]  /*0720*/  ISETP.LT.AND P0, PT, R8, R7, !P0 ;  /* 0x000000070800720c */ /* 0x000fc60004701270 */
[----:B------:R-:W-:Y:S02]  /*0730*/  @P1 IMAD R12, R14, c[0x0][0x370], RZ ;  /* 0x0000dc000e0c1a24 */ /* 0x000fe400078e02ff */
[----:B------:R-:W-:Y:S02]  /*0740*/  IMAD R8, R6, c[0x0][0x1f0], RZ ;  /* 0x00007c0006087a24 */ /* 0x000fe400078e02ff */
[C---:B------:R-:W-:Y:S02]  /*0750*/  @P1 IMAD R17, R13.reuse, c[0x0][0x374], R12 ;  /* 0x0000dd000d111a24 */ /* 0x040fe400078e020c */
[----:B------:R-:W-:-:S04]  /*0760*/  @P1 IMAD.WIDE.U32 R6, R13, c[0x0][0x370], R10 ;  /* 0x0000dc000d061a25 */ /* 0x000fc800078e000a */
[----:B------:R-:W-:Y:S01]  /*0770*/  IMAD R15, R9, c[0x0][0x1f4], R8 ;  /* 0x00007d00090f7a24 */ /* 0x000fe200078e0208 */
[----:B------:R-:W-:Y:S01]  /*0780*/  @P1 LEA R8, P2, R6, c[0x0][0x330], 0x1 ;  /* 0x0000cc0006081a11 */ /* 0x000fe200078408ff */
[----:B------:R-:W-:-:S05]  /*0790*/  @P1 IMAD.IADD R7, R7, 0x1, R17 ;  /* 0x0000000107071824 */ /* 0x000fca00078e0211 */
[----:B------:R-:W-:Y:S01]  /*07a0*/  @P1 LEA.HI.X R9, R6, c[0x0][0x334], R7, 0x1, P2 ;  /* 0x0000cd0006091a11 */ /* 0x000fe200010f0c07 */
[----:B------:R-:W-:Y:S01]  /*07b0*/  @P1 IMAD.MOV.U32 R6, RZ, RZ, R4 ;  /* 0x000000ffff061224 */ /* 0x000fe200078e0004 */
[----:B------:R-:W-:Y:S02]  /*07c0*/  @P0 IADD3 R16, P2, R13, 0x40, RZ ;  /* 0x000000400d100810 */ /* 0x000fe40007f5e0ff */
[----:B------:R-:W-:Y:S02]  /*07d0*/  IADD3 R7, R5, R15, RZ ;  /* 0x0000000f05077210 */ /* 0x000fe40007ffe0ff */
[----:B------:R-:W-:Y:S01]  /*07e0*/  @P0 IADD3.X R12, RZ, R14, RZ, P2, !PT ;  /* 0x0000000eff0c0210 */ /* 0x000fe200017fe4ff */
[----:B------:R-:W-:Y:S01]  /*07f0*/  @P0 IMAD.WIDE.U32 R10, R16, c[0x0][0x370], R10 ;  /* 0x0000dc00100a0a25 */ /* 0x000fe200078e000a */
[----:B------:R-:W-:Y:S02]  /*0800*/  @P0 IADD3 R15, P2, R13, 0x40, RZ ;  /* 0x000000400d0f0810 */ /* 0x000fe40007f5e0ff */
[----:B------:R-:W-:Y:S01]  /*0810*/  @P0 MOV R5, R7 ;  /* 0x0000000700050202 */ /* 0x000fe20000000f00 */
[----:B------:R-:W-:-:S02]  /*0820*/  @P0 IMAD R17, R12, c[0x0][0x370], RZ ;  /* 0x0000dc000c110a24 */ /* 0x000fc400078e02ff */
[----:B------:R-:W-:-:S04]  /*0830*/  @P1 IMAD.WIDE.U32 R6, R13, c[0x0][0x1e8], R6 ;  /* 0x00007a000d061a25 */ /* 0x000fc800078e0006 */
[----:B------:R-:W-:Y:S01]  /*0840*/  @P0 IMAD R12, R16, c[0x0][0x374], R17 ;  /* 0x0000dd00100c0a24 */ /* 0x000fe200078e0211 */
[----:B------:R-:W-:Y:S01]  /*0850*/  @P0 IADD3.X R16, RZ, R14, RZ, P2, !PT ;  /* 0x0000000eff100210 */ /* 0x000fe200017fe4ff */
[----:B------:R-:W-:Y:S02]  /*0860*/  @P1 IMAD R14, R14, c[0x0][0x1e8], RZ ;  /* 0x00007a000e0e1a24 */ /* 0x000fe400078e02ff */
[----:B------:R-:W-:Y:S02]  /*0870*/  @P0 IMAD.IADD R11, R11, 0x1, R12 ;  /* 0x000000010b0b0824 */ /* 0x000fe400078e020c */
[----:B------:R-:W-:Y:S02]  /*0880*/  @P0 IMAD R16, R16, c[0x0][0x1e8], RZ ;  /* 0x00007a0010100a24 */ /* 0x000fe400078e02ff */
[----:B------:R-:W-:Y:S02]  /*0890*/  @P1 IMAD R14, R13, c[0x0][0x1ec], R14 ;  /* 0x00007b000d0e1a24 */ /* 0x000fe400078e020e */
[C---:B------:R-:W-:Y:S01]  /*08a0*/  @P0 IMAD R13, R15.reuse, c[0x0][0x1ec], R16 ;  /* 0x00007b000f0d0a24 */ /* 0x040fe200078e0210 */
[----:B------:R-:W-:Y:S01]  /*08b0*/  @P0 LEA R16, P2, R10, c[0x0][0x330], 0x1 ;  /* 0x0000cc000a100a11 */ /* 0x000fe200078408ff */
[----:B------:R-:W-:Y:S01]  /*08c0*/  @P0 IMAD.WIDE.U32 R4, R15, c[0x0][0x1e8], R4 ;  /* 0x00007a000f040a25 */ /* 0x000fe200078e0004 */
[----:B------:R-:W-:-:S02]  /*08d0*/  @P1 IADD3 R7, R7, R14, RZ ;  /* 0x0000000e07071210 */ /* 0x000fc40007ffe0ff */
[----:B------:R-:W-:Y:S02]  /*08e0*/  @P0 LEA.HI.X R17, R10, c[0x0][0x334], R11, 0x1, P2 ;  /* 0x0000cd000a110a11 */ /* 0x000fe400010f0c0b */
[----:B------:R-:W-:Y:S02]  /*08f0*/  @P0 IADD3 R5, R5, R13, RZ ;  /* 0x0000000d05050210 */ /* 0x000fe40007ffe0ff */
[----:B------:R-:W-:Y:S02]  /*0900*/  @P1 LEA R12, P2, R6, c[0x0][0x1d0], 0x1 ;  /* 0x00007400060c1a11 */ /* 0x000fe400078408ff */
[----:B------:R-:W-:Y:S02]  /*0910*/  @P0 LEA R22, P3, R4, c[0x0][0x1d0], 0x1 ;  /* 0x0000740004160a11 */ /* 0x000fe400078608ff */
[----:B------:R-:W-:Y:S02]  /*0920*/  @P1 LEA.HI.X R13, R6, c[0x0][0x1d4], R7, 0x1, P2 ;  /* 0x00007500060d1a11 */ /* 0x000fe400010f0c07 */
[----:B------:R-:W-:Y:S01]  /*0930*/  @P0 LEA.HI.X R23, R4, c[0x0][0x1d4], R5, 0x1, P3 ;  /* 0x0000750004170a11 */ /* 0x000fe200018f0c05 */
[----:B------:R-:W-:Y:S01]  /*0940*/  CS2R R6, SRZ ;  /* 0x0000000000067805 */ /* 0x000fe2000001ff00 */
[----:B------:R-:W-:Y:S01]  /*0950*/  CS2R R4, SRZ ;  /* 0x0000000000047805 */ /* 0x000fe2000001ff00 */
[----:B------:R-:W-:-:S05]  /*0960*/  CS2R R10, SRZ ;  /* 0x00000000000a7805 */ /* 0x000fca000001ff00 */
[----:B------:R0:W2:Y:S02]  /*0970*/  @P1 LDG.E.128 R4, [R8.64] ;  /* 0x0000000408041981 */ /* 0x0000a4000c1e1d00 */
[----:B0-----:R-:W-:-:S06]  /*0980*/  CS2R R8, SRZ ;  /* 0x0000000000087805 */ /* 0x001fcc000001ff00 */
[----:B------:R0:W3:Y:S01]  /*0990*/  @P1 LDG.E.128 R8, [R12.64] ;  /* 0x000000040c081981 */ /* 0x0000e2000c1e1d00 */
[----:B------:R-:W-:Y:S01]  /*09a0*/  CS2R R18, SRZ ;  /* 0x0000000000127805 */ /* 0x000fe2000001ff00 */
[----:B0-----:R-:W-:Y:S01]  /*09b0*/  CS2R R12, SRZ ;  /* 0x00000000000c7805 */ /* 0x001fe2000001ff00 */
[C---:B--2---:R-:W-:Y:S01]  /*09c0*/  LOP3.LUT R14, R4.reuse, 0xffff0000, RZ, 0xc0, !PT ;  /* 0xffff0000040e7812 */ /* 0x044fe200078ec0ff */
[----:B------:R-:W-:Y:S01]  /*09d0*/  IMAD.U32 R4, R4, 0x10000, RZ ;  /* 0x0001000004047824 */ /* 0x000fe200078e00ff */
[----:B---3--:R-:W-:-:S05]  /*09e0*/  LOP3.LUT R15, R8, 0xffff0000, RZ, 0xc0, !PT ;  /* 0xffff0000080f7812 */ /* 0x008fca00078ec0ff */
[----:B------:R-:W-:Y:S01]  /*09f0*/  FMUL.FTZ R14, R14, R15 ;  /* 0x0000000f0e0e7220 */ /* 0x000fe20000410000 */
[----:B------:R-:W-:-:S05]  /*0a00*/  SHF.L.U32 R15, R8, 0x10, RZ ;  /* 0x00000010080f7819 */ /* 0x000fca00000006ff */
[----:B------:R-:W-:Y:S01]  /*0a10*/  FFMA.FTZ R14, R4, R15, R14 ;  /* 0x0000000f040e7223 */ /* 0x000fe2000001000e */
[----:B------:R-:W-:Y:S01]  /*0a20*/  SHF.L.U32 R4, R5, 0x10, RZ ;  /* 0x0000001005047819 */ /* 0x000fe200000006ff */
[----:B------:R-:W-:Y:S01]  /*0a30*/  IMAD.U32 R15, R9, 0x10000, RZ ;  /* 0x00010000090f7824 */ /* 0x000fe200078e00ff */
[----:B------:R-:W-:-:S03]  /*0a40*/  LOP3.LUT R5, R5, 0xffff0000, RZ, 0xc0, !PT ;  /* 0xffff000005057812 */ /* 0x000fc600078ec0ff */
[----:B------:R-:W-:Y:S01]  /*0a50*/  FFMA.FTZ R14, R4, R15, R14 ;  /* 0x0000000f040e7223 */ /* 0x000fe2000001000e */
[----:B------:R-:W-:Y:S02]  /*0a60*/  LOP3.LUT R4, R9, 0xffff0000, RZ, 0xc0, !PT ;  /* 0xffff000009047812 */ /* 0x000fe400078ec0ff */
[----:B------:R-:W-:-:S03]  /*0a70*/  LOP3.LUT R9, R10, 0xffff0000, RZ, 0xc0, !PT ;  /* 0xffff00000a097812 */ /* 0x000fc600078ec0ff */
[----:B------:R-:W-:Y:S01]  /*0a80*/  FFMA.FTZ R14, R5, R4, R14 ;  /* 0x00000004050e7223 */ /* 0x000fe2000001000e */
[----:B------:R-:W-:Y:S02]  /*0a90*/  SHF.L.U32 R4, R6, 0x10, RZ ;  /* 0x0000001006047819 */ /* 0x000fe400000006ff */
[----:B------:R-:W-:Y:S02]  /*0aa0*/  SHF.L.U32 R5, R10, 0x10, RZ ;  /* 0x000000100a057819 */ /* 0x000fe400000006ff */
[----:B------:R-:W-:-:S03]  /*0ab0*/  LOP3.LUT R6, R6, 0xffff0000, RZ, 0xc0, !PT ;  /* 0xffff000006067812 */ /* 0x000fc600078ec0ff */
[----:B------:R-:W-:Y:S01]  /*0ac0*/  FFMA.FTZ R4, R4, R5, R14 ;  /* 0x0000000504047223 */ /* 0x000fe2000001000e */
[----:B------:R-:W-:Y:S01]  /*0ad0*/  SHF.L.U32 R5, R11, 0x10, RZ ;  /* 0x000000100b057819 */ /* 0x000fe200000006ff */
[----:B------:R-:W-:Y:S02]  /*0ae0*/  CS2R R14, SRZ ;  /* 0x00000000000e7805 */ /* 0x000fe4000001ff00 */
[----:B------:R-:W-:Y:S02]  /*0af0*/  FFMA.FTZ R6, R6, R9, R4 ;  /* 0x0000000906067223 */ /* 0x000fe40000010004 */
[----:B------:R-:W-:Y:S02]  /*0b00*/  IMAD.U32 R4, R7, 0x10000, RZ ;  /* 0x0001000007047824 */ /* 0x000fe400078e00ff */
[----:B------:R0:W2:Y:S02]  /*0b10*/  @P0 LDG.E.128 R12, [R16.64] ;  /* 0x00000004100c0981 */ /* 0x0000a4000c1e1d00 */
[----:B------:R-:W-:Y:S01]  /*0b20*/  FFMA.FTZ R4, R4, R5, R6 ;  /* 0x0000000504047223 */ /* 0x000fe20000010006 */
[----:B0-----:R-:W-:-:S06]  /*0b30*/  CS2R R16, SRZ ;  /* 0x0000000000107805 */ /* 0x001fcc000001ff00 */
[----:B------:R-:W3:Y:S01]  /*0b40*/  @P0 LDG.E.128 R16, [R22.64] ;  /* 0x0000000416100981 */ /* 0x000ee2000c1e1d00 */
[----:B------:R-:W-:Y:S01]  /*0b50*/  LOP3.LUT R7, R7, 0xffff0000, RZ, 0xc0, !PT ;  /* 0xffff000007077812 */ /* 0x000fe200078ec0ff */
[----:B------:R-:W-:Y:S01]  /*0b60*/  IMAD R20, R20, c[0x0][0x22c], RZ ;  /* 0x00008b0014147a24 */ /* 0x000fe200078e02ff */
[----:B------:R-:W-:Y:S02]  /*0b70*/  LOP3.LUT R11, R11, 0xffff0000, RZ, 0xc0, !PT ;  /* 0xffff00000b0b7812 */ /* 0x000fe400078ec0ff */
[----:B------:R-:W-:Y:S02]  /*0b80*/  LEA.HI R28, R28, R3, RZ, 0x3 ;  /* 0x000000031c1c7211 */ /* 0x000fe400078f18ff */
[----:B------:R-:W-:Y:S01]  /*0b90*/  IADD3 R24, P0, P1, R30, R24, R2 ;  /* 0x000000181e187210 */ /* 0x000fe2000791e002 */
[----:B------:R-:W-:Y:S01]  /*0ba0*/  FFMA.FTZ R4, R7, R11, R4 ;  /* 0x0000000b07047223 */ /* 0x000fe20000010004 */
[----:B------:R-:W-:Y:S02]  /*0bb0*/  LOP3.LUT R2, R28, 0x3ffffff8, RZ, 0xc0, !PT ;  /* 0x3ffffff81c027812 */ /* 0x000fe400078ec0ff */
[----:B------:R-:W-:-:S02]  /*0bc0*/  SHF.R.S32.HI R28, RZ, 0x3, R28 ;  /* 0x00000003ff1c7819 */ /* 0x000fc4000001141c */
[----:B------:R-:W-:Y:S02]  /*0bd0*/  IADD3 R2, -R2, R3, RZ ;  /* 0x0000000302027210 */ /* 0x000fe40007ffe1ff */
[----:B------:R-:W-:Y:S02]  /*0be0*/  IADD3.X R0, R26, R0, R25, P0, P1 ;  /* 0x000000001a007210 */ /* 0x000fe400007e2419 */
[----:B------:R-:W-:Y:S02]  /*0bf0*/  SHF.L.U32 R9, R20, 0x3, RZ ;  /* 0x0000000314097819 */ /* 0x000fe400000006ff */
[C---:B--2---:R-:W-:Y:S02]  /*0c00*/  LOP3.LUT R6, R12.reuse, 0xffff0000, RZ, 0xc0, !PT ;  /* 0xffff00000c067812 */ /* 0x044fe400078ec0ff */
[----:B------:R-:W-:Y:S02]  /*0c10*/  SHF.L.U32 R12, R12, 0x10, RZ ;  /* 0x000000100c0c7819 */ /* 0x000fe400000006ff */
[----:B------:R-:W-:-:S02]  /*0c20*/  SHF.L.U32 R8, R13, 0x10, RZ ;  /* 0x000000100d087819 */ /* 0x000fc400000006ff */
[----:B------:R-:W-:Y:S02]  /*0c30*/  LOP3.LUT R13, R13, 0xffff0000, RZ, 0xc0, !PT ;  /* 0xffff00000d0d7812 */ /* 0x000fe400078ec0ff */
[C---:B---3--:R-:W-:Y:S01]  /*0c40*/  LOP3.LUT R5, R16.reuse, 0xffff0000, RZ, 0xc0, !PT ;  /* 0xffff000010057812 */ /* 0x048fe200078ec0ff */
[----:B------:R-:W-:Y:S01]  /*0c50*/  IMAD.U32 R16, R16, 0x10000, RZ ;  /* 0x0001000010107824 */ /* 0x000fe200078e00ff */
[----:B------:R-:W-:-:S03]  /*0c60*/  LOP3.LUT R10, R17, 0xffff0000, RZ, 0xc0, !PT ;  /* 0xffff0000110a7812 */ /* 0x000fc600078ec0ff */
[----:B------:R-:W-:Y:S01]  /*0c70*/  FMUL.FTZ R5, R5, R6 ;  /* 0x0000000605057220 */ /* 0x000fe20000410000 */
[----:B------:R-:W-:-:S03]  /*0c80*/  SHF.L.U32 R6, R17, 0x10, RZ ;  /* 0x0000001011067819 */ /* 0x000fc600000006ff */
[----:B------:R-:W-:-:S04]  /*0c90*/  FFMA.FTZ R5, R16, R12, R5 ;  /* 0x0000000c10057223 */ /* 0x000fc80000010005 */
[----:B------:R-:W-:Y:S01]  /*0ca0*/  FFMA.FTZ R5, R6, R8, R5 ;  /* 0x0000000806057223 */ /* 0x000fe20000010005 */
[----:B------:R-:W-:Y:S01]  /*0cb0*/  SHF.L.U32 R6, R18, 0x10, RZ ;  /* 0x0000001012067819 */ /* 0x000fe200000006ff */
[C---:B------:R-:W-:Y:S01]  /*0cc0*/  IMAD.U32 R8, R14.reuse, 0x10000, RZ ;  /* 0x000100000e087824 */ /* 0x040fe200078e00ff */
[----:B------:R-:W-:Y:S01]  /*0cd0*/  LOP3.LUT R14, R14, 0xffff0000, RZ, 0xc0, !PT ;  /* 0xffff00000e0e7812 */ /* 0x000fe200078ec0ff */
[----:B------:R-:W-:Y:S01]  /*0ce0*/  FFMA.FTZ R5, R10, R13, R5 ;  /* 0x0000000d0a057223 */ /* 0x000fe20000010005 */
[----:B------:R-:W-:Y:S02]  /*0cf0*/  LOP3.LUT R18, R18, 0xffff0000, RZ, 0xc0, !PT ;  /* 0xffff000012127812 */ /* 0x000fe400078ec0ff */
[----:B------:R-:W-:Y:S01]  /*0d00*/  LOP3.LUT R10, R19, 0xffff0000, RZ, 0xc0, !PT ;  /* 0xffff0000130a7812 */ /* 0x000fe200078ec0ff */
[----:B------:R-:W-:Y:S01]  /*0d10*/  FFMA.FTZ R5, R6, R8, R5 ;  /* 0x0000000806057223 */ /* 0x000fe20000010005 */
[----:B------:R-:W-:Y:S01]  /*0d20*/  SHF.L.U32 R8, R15, 0x10, RZ ;  /* 0x000000100f087819 */ /* 0x000fe200000006ff */
[----:B------:R-:W-:Y:S01]  /*0d30*/  IMAD.U32 R6, R19, 0x10000, RZ ;  /* 0x0001000013067824 */ /* 0x000fe200078e00ff */
[----:B------:R-:W-:Y:S01]  /*0d40*/  LOP3.LUT R15, R15, 0xffff0000, RZ, 0xc0, !PT ;  /* 0xffff00000f0f7812 */ /* 0x000fe200078ec0ff */
[----:B------:R-:W-:-:S04]  /*0d50*/  FFMA.FTZ R5, R18, R14, R5 ;  /* 0x0000000e12057223 */ /* 0x000fc80000010005 */
[----:B------:R-:W-:Y:S02]  /*0d60*/  FFMA.FTZ R5, R6, R8, R5 ;  /* 0x0000000806057223 */ /* 0x000fe40000010005 */
[----:B------:R-:W-:Y:S02]  /*0d70*/  IMAD.IADD R8, R21, 0x1, R27 ;  /* 0x0000000115087824 */ /* 0x000fe400078e021b */
[----:B------:R-:W-:Y:S02]  /*0d80*/  FFMA.FTZ R10, R10, R15, R5 ;  /* 0x0000000f0a0a7223 */ /* 0x000fe40000010005 */
[----:B------:R-:W0:Y:S04]  /*0d90*/  SHFL.BFLY PT, R5, R4, 0x2, 0x1f ;  /* 0x0c401f0004057f89 */ /* 0x000e2800000e0000 */
[----:B------:R-:W1:Y:S01]  /*0da0*/  SHFL.BFLY PT, R7, R10, 0x2, 0x1f ;  /* 0x0c401f000a077f89 */ /* 0x000e6200000e0000 */
[----:B0-----:R-:W-:Y:S01]  /*0db0*/  FADD.FTZ R6, R4, R5 ;  /* 0x0000000504067221 */ /* 0x001fe20000010000 */
[----:B------:R-:W-:Y:S01]  /*0dc0*/  SHF.L.U32 R5, R2, 0x2, RZ ;  /* 0x0000000202057819 */ /* 0x000fe200000006ff */
[----:B-1----:R-:W-:-:S03]  /*0dd0*/  FADD.FTZ R7, R10, R7 ;  /* 0x000000070a077221 */ /* 0x002fc60000010000 */
[----:B------:R-:W0:Y:S01]  /*0de0*/  SHFL.BFLY PT, R11, R6, 0x1, 0x1f ;  /* 0x0c201f00060b7f89 */ /* 0x000e2200000e0000 */
[----:B------:R-:W-:-:S03]  /*0df0*/  IMAD R5, R28, R20, R5 ;  /* 0x000000141c057224 */ /* 0x000fc600078e0205 */
[----:B------:R-:W1:Y:S02]  /*0e00*/  SHFL.BFLY PT, R10, R7, 0x1, 0x1f ;  /* 0x0c201f00070a7f89 */ /* 0x000e6400000e0000 */
[----:B------:R-:W-:-:S04]  /*0e10*/  IADD3 R4, P0, R5, R24, RZ ;  /* 0x0000001805047210 */ /* 0x000fc80007f1e0ff */
[----:B------:R-:W-:Y:S02]  /*0e20*/  LEA.HI.X.SX32 R5, R5, R0, 0x1, P0 ;  /* 0x0000000005057211 */ /* 0x000fe400000f0eff */
[C---:B------:R-:W-:Y:S02]  /*0e30*/  LEA R2, P1, R4.reuse, c[0x0][0x350], 0x2 ;  /* 0x0000d40004027a11 */ /* 0x040fe400078210ff */
[C---:B------:R-:W-:Y:S02]  /*0e40*/  LOP3.LUT P0, RZ, R3.reuse, 0x3, RZ, 0xc0, !PT ;  /* 0x0000000303ff7812 */ /* 0x040fe4000780c0ff */
[----:B------:R-:W-:Y:S02]  /*0e50*/  LEA.HI R0, P2, R3, R8, RZ, 0x1e ;  /* 0x0000000803007211 */ /* 0x000fe4000785f0ff */
[----:B------:R-:W-:Y:S02]  /*0e60*/  SHF.R.S32.HI R8, RZ, 0x1f, R8 ;  /* 0x0000001fff087819 */ /* 0x000fe40000011408 */
[----:B------:R-:W-:-:S02]  /*0e70*/  LEA.HI.X R3, R4, c[0x0][0x354], R5, 0x2, P1 ;  /* 0x0000d50004037a11 */ /* 0x000fc400008f1405 */
[----:B------:R-:W-:Y:S02]  /*0e80*/  IADD3.X R5, RZ, R8, RZ, P2, !PT ;  /* 0x00000008ff057210 */ /* 0x000fe400017fe4ff */
[----:B------:R-:W-:Y:S01]  /*0e90*/  LEA R4, P1, R0, c[0x0][0x3c8], 0x2 ;  /* 0x0000f20000047a11 */ /* 0x000fe200078210ff */
[----:B------:R-:W-:-:S03]  /*0ea0*/  IMAD.WIDE R8, R9, 0x10, R2 ;  /* 0x0000001009087825 */ /* 0x000fc600078e0202 */
[----:B------:R-:W-:Y:S01]  /*0eb0*/  LEA.HI.X R5, R0, c[0x0][0x3cc], R5, 0x2, P1 ;  /* 0x0000f30000057a11 */ /* 0x000fe200008f1405 */
[----:B0-----:R-:W-:Y:S02]  /*0ec0*/  @!P0 FADD.FTZ R0, R6, R11 ;  /* 0x0000000b06008221 */ /* 0x001fe40000010000 */
[----:B-1----:R-:W-:Y:S02]  /*0ed0*/  FADD.FTZ R10, R7, R10 ;  /* 0x0000000a070a7221 */ /* 0x002fe40000010000 */
[----:B------:R-:W-:-:S04]  /*0ee0*/  IMAD.WIDE R6, R20, 0x80, R8 ;  /* 0x0000008014067825 */ /* 0x000fc800078e0208 */
[----:B------:R-:W-:Y:S02]  /*0ef0*/  @!P0 FMUL.FTZ R11, R0, c[0x0][0x2d4] ;  /* 0x0000b500000b8a20 */ /* 0x000fe40000410000 */
[----:B------:R-:W-:Y:S02]  /*0f00*/  FMUL.FTZ R13, R10, c[0x0][0x2d4] ;  /* 0x0000b5000a0d7a20 */ /* 0x000fe40000410000 */
[----:B------:R-:W-:Y:S01]  /*0f10*/  IMAD.WIDE R20, R20, 0x80, R6 ;  /* 0x0000008014147825 */ /* 0x000fe200078e0206 */
[----:B------:R-:W-:Y:S04]  /*0f20*/  @!P0 STG.E [R4.64], R11 ;  /* 0x0000000b04008986 */ /* 0x000fe8000c101904 */
[----:B------:R-:W-:Y:S04]  /*0f30*/  @!P0 STG.E [R4.64+0x100], R13 ;  /* 0x0001000d04008986 */ /* 0x000fe8000c101904 */
[----:B------:R-:W-:Y:S04]  /*0f40*/  STG.E.128 [R2.64], RZ ;  /* 0x000000ff02007986 */ /* 0x000fe8000c101d04 */
[----:B------:R-:W-:Y:S04]  /*0f50*/  STG.E.128 [R8.64], RZ ;  /* 0x000000ff08007986 */ /* 0x000fe8000c101d04 */
[----:B------:R-:W-:Y:S04]  /*0f60*/  STG.E.128 [R6.64], RZ ;  /* 0x000000ff06007986 */ /* 0x000fe8000c101d04 */
[----:B------:R-:W-:Y:S01]  /*0f70*/  STG.E.128 [R20.64], RZ ;  /* 0x000000ff14007986 */ /* 0x000fe2000c101d04 */
[----:B------:R-:W-:Y:S05]  /*0f80*/  EXIT ;  /* 0x000000000000794d */ /* 0x000fea0003800000 */
.L_x_407:
        /* <DEDUP_REMOVED lines=15> */
.L_x_698:


//--------------------- .text._ZN5flash27flash_bwd_convert_dq_kernelI23Flash_bwd_kernel_traitsILi32ELi128ELi128ELi8ELi4ELi4ELi4ELb0ELb0EN7cutlass10bfloat16_tE19Flash_kernel_traitsILi32ELi128ELi128ELi8ES3_EEEEvNS_16Flash_bwd_paramsEi --------------------------
	.section	.text._ZN5flash27flash_bwd_convert_dq_kernelI23Flash_bwd_kernel_traitsILi32ELi128ELi128ELi8ELi4ELi4ELi4ELb0ELb0EN7cutlass10bfloat16_tE19Flash_kernel_traitsILi32ELi128ELi128ELi8ES3_EEEEvNS_16Flash_bwd_paramsEi,"ax",@progbits
	.sectioninfo	@"SHI_REGISTERS=48"
	.align	128
        .global         _ZN5flash27flash_bwd_convert_dq_kernelI23Flash_bwd_kernel_traitsILi32ELi128ELi128ELi8ELi4ELi4ELi4ELb0ELb0EN7cutlass10bfloat16_tE19Flash_kernel_traitsILi32ELi128ELi128ELi8ES3_EEEEvNS_16Flash_bwd_paramsEi
        .type           _ZN5flash27flash_bwd_convert_dq_kernelI23Flash_bwd_kernel_traitsILi32ELi128ELi128ELi8ELi4ELi4ELi4ELb0ELb0EN7cutlass10bfloat16_tE19Flash_kernel_traitsILi32ELi128ELi128ELi8ES3_EEEEvNS_16Flash_bwd_paramsEi,@function
        .size           _ZN5flash27flash_bwd_convert_dq_kernelI23Flash_bwd_kernel_traitsILi32ELi128ELi128ELi8ELi4ELi4ELi4ELb0ELb0EN7cutlass10bfloat16_tE19Flash_kernel_traitsILi32ELi128ELi128ELi8ES3_EEEEvNS_16Flash_bwd_paramsEi,(.L_x_699 - _ZN5flash27flash_bwd_convert_dq_kernelI23Flash_bwd_kernel_traitsILi32ELi128ELi128ELi8ELi4ELi4ELi4ELb0ELb0EN7cutlass10bfloat16_tE19Flash_kernel_traitsILi32ELi128ELi128ELi8ES3_EEEEvNS_16Flash_bwd_paramsEi)
        .other          _ZN5flash27flash_bwd_convert_dq_kernelI23Flash_bwd_kernel_traitsILi32ELi128ELi128ELi8ELi4ELi4ELi4ELb0ELb0EN7cutlass10bfloat16_tE19Flash_kernel_traitsILi32ELi128ELi128ELi8ES3_EEEEvNS_16Flash_bwd_paramsEi,@"STO_CUDA_ENTRY STV_DEFAULT"
_ZN5flash27flash_bwd_convert_dq_kernelI23Flash_bwd_kernel_traitsILi32ELi128ELi128ELi8ELi4ELi4ELi4ELb0ELb0EN7cutlass10bfloat16_tE19Flash_kernel_traitsILi32ELi128ELi128ELi8ES3_EEEEvNS_16Flash_bwd_paramsEi:
.text._ZN5flash27flash_bwd_convert_dq_kernelI23Flash_bwd_kernel_traitsILi32ELi128ELi128ELi8ELi4ELi4ELi4ELb0ELb0EN7cutlass10bfloat16_tE19Flash_kernel_traitsILi32ELi128ELi128ELi8ES3_EEEEvNS_16Flash_bwd_paramsEi:
        /* <DEDUP_REMOVED lines=154> */
.L_x_410:
        /* <DEDUP_REMOVED lines=105> */
.L_x_409:
        /* <DEDUP_REMOVED lines=50> */
.L_x_408:
        /* <DEDUP_REMOVED lines=65> */
.L_x_412:
[----:B------:R-:W-:Y:S05]  /*1760*/  BSYNC B0 ;  /* 0x0000000000007941 */ /* 0x000fea0003800000 */
.L_x_411:
        /* <DEDUP_REMOVED lines=13> */
.L_x_413:
        /* <DEDUP_REMOVED lines=12> */
.L_x_699:


//--------------------- .text._ZN5flash44flash_bwd_dq_dk_dv_loop_seqk_parallel_kernelI23Flash_bwd_kernel_traitsILi32ELi128ELi128ELi8ELi4ELi4ELi4ELb0ELb0EN7cutlass10bfloat16_tE19Flash_kernel_traitsILi32ELi128ELi128ELi8ES3_EELb1ELb1ELb0ELb0ELb0ELb0ELb0EEEvNS_16Flash_bwd_paramsE --------------------------
	.section	.text._ZN5flash44flash_bwd_dq_dk_dv_loop_seqk_parallel_kernelI23Flash_bwd_kernel_traitsILi32ELi128ELi128ELi8ELi4ELi4ELi4ELb0ELb0EN7cutlass10bfloat16_tE19Flash_kernel_traitsILi32ELi128ELi128ELi8ES3_EELb1ELb1ELb0ELb0ELb0ELb0ELb0EEEvNS_16Flash_bwd_paramsE,"ax",@progbits
	.sectioninfo	@"SHI_REGISTERS=255"
	.align	128
        .global         _ZN5flash44flash_bwd_dq_dk_dv_loop_seqk_parallel_kernelI23Flash_bwd_kernel_traitsILi32ELi128ELi128ELi8ELi4ELi4ELi4ELb0ELb0EN7cutlass10bfloat16_tE19Flash_kernel_traitsILi32ELi128ELi128ELi8ES3_EELb1ELb1ELb0ELb0ELb0ELb0ELb0EEEvNS_16Flash_bwd_paramsE
        .type           _ZN5flash44flash_bwd_dq_dk_dv_loop_seqk_parallel_kernelI23Flash_bwd_kernel_traitsILi32ELi128ELi128ELi8ELi4ELi4ELi4ELb0ELb0EN7cutlass10bfloat16_tE19Flash_kernel_traitsILi32ELi128ELi128ELi8ES3_EELb1ELb1ELb0ELb0ELb0ELb0ELb0EEEvNS_16Flash_bwd_paramsE,@function
        .size           _ZN5flash44flash_bwd_dq_dk_dv_loop_seqk_parallel_kernelI23Flash_bwd_kernel_traitsILi32ELi128ELi128ELi8ELi4ELi4ELi4ELb0ELb0EN7cutlass10bfloat16_tE19Flash_kernel_traitsILi32ELi128ELi128ELi8ES3_EELb1ELb1ELb0ELb0ELb0ELb0ELb0EEEvNS_16Flash_bwd_paramsE,(.L_x_700 - _ZN5flash44flash_bwd_dq_dk_dv_loop_seqk_parallel_kernelI23Flash_bwd_kernel_traitsILi32ELi128ELi128ELi8ELi4ELi4ELi4ELb0ELb0EN7cutlass10bfloat16_tE19Flash_kernel_traitsILi32ELi128ELi128ELi8ES3_EELb1ELb1ELb0ELb0ELb0ELb0ELb0EEEvNS_16Flash_bwd_paramsE)
        .other          _ZN5flash44flash_bwd_dq_dk_dv_loop_seqk_parallel_kernelI23Flash_bwd_kernel_traitsILi32ELi128ELi128ELi8ELi4ELi4ELi4ELb0ELb0EN7cutlass10bfloat16_tE19Flash_kernel_traitsILi32ELi128ELi128ELi8ES3_EELb1ELb1ELb0ELb0ELb0ELb0ELb0EEEvNS_16Flash_bwd_paramsE,@"STO_CUDA_ENTRY STV_DEFAULT"
_ZN5flash44flash_bwd_dq_dk_dv_loop_seqk_parallel_kernelI23Flash_bwd_kernel_traitsILi32ELi128ELi128ELi8ELi4ELi4ELi4ELb0ELb0EN7cutlass10bfloat16_tE19Flash_kernel_traitsILi32ELi128ELi128ELi8ES3_EELb1ELb1ELb0ELb0ELb0ELb0ELb0EEEvNS_16Flash_bwd_paramsE:
.text._ZN5flash44flash_bwd_dq_dk_dv_loop_seqk_parallel_kernelI23Flash_bwd_kernel_traitsILi32ELi128ELi128ELi8ELi4ELi4ELi4ELb0ELb0EN7cutlass10bfloat16_tE19Flash_kernel_traitsILi32ELi128ELi128ELi8ES3_EELb1ELb1ELb0ELb0ELb0ELb0ELb0EEEvNS_16Flash_bwd_paramsE:
        /* <DEDUP_REMOVED lines=11> */
[----:B------:R-:W2:Y:S01]  /*00b0*/  S2UR UR48, SR_CTAID.Y ;  /* 0x00000000003079c3 */ /* 0x000ea20000002600 */
[----:B------:R-:W-:Y:S01]  /*00c0*/  UMOV UR6, 0x80 ;  /* 0x0000008000067882 */ /* 0x000fe20000000000 */
[----:B------:R-:W-:Y:S01]  /*00d0*/  IMAD.MOV.U32 R212, RZ, RZ, -0x10 ;  /* 0xfffffff0ffd47424 */ /* 0x000fe200078e00ff */
[----:B------:R-:W-:Y:S01]  /*00e0*/  ULDC UR5, c[0x0][0x210] ;  /* 0x0000840000057ab9 */ /* 0x000fe20000000800 */
[----:B------:R-:W-:Y:S01]  /*00f0*/  IMAD.MOV.U32 R137, RZ, RZ, 0x20 ;  /* 0x00000020ff897424 */ /* 0x000fe200078e00ff */
[----:B------:R-:W-:Y:S01]  /*0100*/  ULDC UR4, c[0x0][0x234] ;  /* 0x00008d0000047ab9 */ /* 0x000fe20000000800 */
[----:B------:R-:W-:Y:S01]  /*0110*/  IMAD.MOV.U32 R132, RZ, RZ, 0x40 ;  /* 0x00000040ff847424 */ /* 0x000fe200078e00ff */
[----:B------:R-:W-:Y:S01]  /*0120*/  ULDC UR7, c[0x0][0x1c0] ;  /* 0x0000700000077ab9 */ /* 0x000fe20000000800 */
[----:B------:R-:W3:Y:S01]  /*0130*/  S2UR UR51, SR_CTAID.Z ;  /* 0x00000000003379c3 */ /* 0x000ee20000002700 */
[----:B------:R-:W-:-:S02]  /*0140*/  UIMAD UR4, UR6, UR5, UR4 ;  /* 0x00000005060472a4 */ /* 0x000fc4000f8e0204 */
[----:B------:R-:W-:Y:S02]  /*0150*/  ULDC.U8 UR8, c[0x0][0x328] ;  /* 0x0000ca0000087ab9 */ /* 0x000fe40000000000 */
[----:B------:R-:W-:Y:S02]  /*0160*/  UISETP.NE.AND UP5, UPT, UR8, URZ, UPT ;  /* 0x0000003f0800728c */ /* 0x000fe4000bfa5270 */
[----:B------:R-:W-:Y:S01]  /*0170*/  ULDC UR11, c[0x0][0x1c8] ;  /* 0x00007200000b7ab9 */ /* 0x000fe20000000800 */
[----:B------:R-:W-:Y:S01]  /*0180*/  IMAD.U32 R251, RZ, RZ, UR4 ;  /* 0x00000004fffb7e24 */ /* 0x000fe2000f8e00ff */
[----:B------:R-:W-:Y:S02]  /*0190*/  ULDC UR16, c[0x0][0x224] ;  /* 0x0000890000107ab9 */ /* 0x000fe40000000800 */
[----:B------:R-:W-:Y:S02]  /*01a0*/  ULDC UR13, c[0x0][0x1c0] ;  /* 0x00007000000d7ab9 */ /* 0x000fe40000000800 */
[----:B------:R-:W-:Y:S01]  /*01b0*/  ULDC UR57, c[0x0][0x22c] ;  /* 0x00008b0000397ab9 */ /* 0x000fe20000000800 */
[----:B-1----:R-:W-:Y:S01]  /*01c0*/  SHF.R.S32.HI R6, RZ, 0x1f, R10 ;  /* 0x0000001fff067819 */ /* 0x002fe2000001140a */
[----:B--2---:R-:W-:-:S02]  /*01d0*/  USHF.L.U32 UR8, UR48, 0x7, URZ ;  /* 0x0000000730087899 */ /* 0x004fc4000800063f */
[----:B------:R-:W-:Y:S01]  /*01e0*/  ULDC UR52, c[0x0][0x1c0] ;  /* 0x0000700000347ab9 */ /* 0x000fe20000000800 */
[CC--:B------:R-:W-:Y:S01]  /*01f0*/  LEA.HI R7, R6.reuse, R10.reuse, RZ, 0x2 ;  /* 0x0000000a06077211 */ /* 0x0c0fe200078f10ff */
[----:B------:R-:W-:Y:S01]  /*0200*/  ULDC UR18, c[0x0][0x224] ;  /* 0x0000890000127ab9 */ /* 0x000fe20000000800 */
[CC--:B------:R-:W-:Y:S01]  /*0210*/  LEA.HI R5, R6.reuse, R10.reuse, RZ, 0x5 ;  /* 0x0000000a06057211 */ /* 0x0c0fe200078f28ff */
[----:B------:R-:W-:Y:S01]  /*0220*/  UIMAD.WIDE UR52, UR57, UR52, URZ ;  /* 0x00000034393472a5 */ /* 0x000fe2000f8e023f */
[--C-:B------:R-:W-:Y:S01]  /*0230*/  SHF.R.S32.HI R0, RZ, 0x2, R7.reuse ;  /* 0x00000002ff007819 */ /* 0x100fe20000011407 */
[----:B---3--:R-:W-:Y:S01]  /*0240*/  UIMAD UR5, UR48, UR7, UR51 ;  /* 0x00000007300572a4 */ /* 0x008fe2000f8e0233 */
[----:B------:R-:W-:Y:S01]  /*0250*/  SHF.R.S32.HI R2, RZ, 0x1f, R7 ;  /* 0x0000001fff027819 */ /* 0x000fe20000011407 */
[----:B------:R-:W-:Y:S01]  /*0260*/  USHF.R.S32.HI UR7, URZ, 0x1f, UR51 ;  /* 0x0000001f3f077899 */ /* 0x000fe20008011433 */
[CC--:B------:R-:W-:Y:S01]  /*0270*/  LEA.HI R235, R6.reuse, R10.reuse, RZ, 0x7 ;  /* 0x0000000a06eb7211 */ /* 0x0c0fe200078f38ff */
[----:B------:R-:W-:Y:S01]  /*0280*/  ULOP3.LUT UR4, UR51, UR11, URZ, 0x3c, !UPT ;  /* 0x0000000b33047292 */ /* 0x000fe2000f8e3c3f */
[----:B------:R-:W-:Y:S01]  /*0290*/  LEA.HI R128, R6, R10, RZ, 0x3 ;  /* 0x0000000a06807211 */ /* 0x000fe200078f18ff */
[----:B------:R-:W-:Y:S01]  /*02a0*/  UIMAD UR5, UR5, UR16, URZ ;  /* 0x00000010050572a4 */ /* 0x000fe2000f8e023f */
[----:B------:R-:W-:Y:S01]  /*02b0*/  LEA.HI R2, R2, R0, RZ, 0x3 ;  /* 0x0000000002027211 */ /* 0x000fe200078f18ff */
[----:B------:R-:W-:Y:S01]  /*02c0*/  UIMAD.WIDE.U32 UR60, UR48, UR18, URZ ;  /* 0x00000012303c72a5 */ /* 0x000fe2000f8e003f */
[----:B------:R-:W-:Y:S01]  /*02d0*/  LEA.HI R6, R6, R10, RZ, 0x4 ;  /* 0x0000000a06067211 */ /* 0x000fe200078f20ff */
[----:B------:R-:W-:Y:S01]  /*02e0*/  IMAD.U32 R249, RZ, RZ, UR4 ;  /* 0x00000004fff97e24 */ /* 0x000fe2000f8e00ff */
[----:B------:R-:W-:Y:S01]  /*02f0*/  LOP3.LUT R3, R7, 0xfffffffc, RZ, 0xc0, !PT ;  /* 0xfffffffc07037812 */ /* 0x000fe200078ec0ff */
[----:B------:R-:W-:Y:S01]  /*0300*/  UIMAD UR4, UR48, UR13, UR51 ;  /* 0x0000000d300472a4 */ /* 0x000fe2000f8e0233 */
[----:B------:R-:W-:Y:S01]  /*0310*/  LOP3.LUT R4, R5, 0xffffffe0, RZ, 0xc0, !PT ;  /* 0xffffffe005047812 */ /* 0x000fe200078ec0ff */
[----:B------:R-:W-:Y:S01]  /*0320*/  IMAD.U32 R247, RZ, RZ, UR5 ;  /* 0x00000005fff77e24 */ /* 0x000fe2000f8e00ff */
[----:B------:R-:W-:Y:S01]  /*0330*/  LEA.HI R7, R7, R0, RZ, 0x1 ;  /* 0x0000000007077211 */ /* 0x000fe200078f08ff */
[----:B------:R-:W-:Y:S01]  /*0340*/  IMAD.IADD R12, R10, 0x1, -R3 ;  /* 0x000000010a0c7824 */ /* 0x000fe200078e0a03 */
[----:B------:R-:W-:Y:S01]  /*0350*/  LOP3.LUT R2, R2, 0xfffffff8, RZ, 0xc0, !PT ;  /* 0xfffffff802027812 */ /* 0x000fe200078ec0ff */
[----:B------:R-:W-:Y:S01]  /*0360*/  IMAD.IADD R4, R10, 0x1, -R4 ;  /* 0x000000010a047824 */ /* 0x000fe200078e0a04 */
[----:B------:R-:W-:Y:S01]  /*0370*/  LOP3.LUT R8, R6, 0xfffffff0, RZ, 0xc0, !PT ;  /* 0xfffffff006087812 */ /* 0x000fe200078ec0ff */
[----:B------:R-:W-:Y:S01]  /*0380*/  IMAD.SHL.U32 R226, R12, 0x8, RZ ;  /* 0x000000080ce27824 */ /* 0x000fe200078e00ff */
[----:B------:R-:W-:Y:S01]  /*0390*/  LOP3.LUT R9, R128, 0xfffffff8, RZ, 0xc0, !PT ;  /* 0xfffffff880097812 */ /* 0x000fe200078ec0ff */
[----:B------:R-:W-:Y:S01]  /*03a0*/  USHF.L.U32 UR5, UR4, 0x5, URZ ;  /* 0x0000000504057899 */ /* 0x000fe2000800063f */
[----:B------:R-:W-:Y:S01]  /*03b0*/  LOP3.LUT R3, R7, 0x7fffffe, RZ, 0xc0, !PT ;  /* 0x07fffffe07037812 */ /* 0x000fe200078ec0ff */
[----:B------:R-:W-:Y:S01]  /*03c0*/  IMAD.IADD R7, R0, 0x1, -R2 ;  /* 0x0000000100077824 */ /* 0x000fe200078e0a02 */
[----:B------:R-:W-:Y:S01]  /*03d0*/  SHF.R.S32.HI R2, RZ, 0x4, R6 ;  /* 0x00000004ff027819 */ /* 0x000fe20000011406 */
[C---:B------:R-:W-:Y:S01]  /*03e0*/  IMAD.IADD R8, R10.reuse, 0x1, -R8 ;  /* 0x000000010a087824 */ /* 0x040fe200078e0a08 */
[----:B------:R-:W-:Y:S01]  /*03f0*/  SHF.R.S32.HI R235, RZ, 0x7, R235 ;  /* 0x00000007ffeb7819 */ /* 0x000fe200000114eb */
[----:B------:R-:W-:Y:S01]  /*0400*/  IMAD.IADD R10, R10, 0x1, -R9 ;  /* 0x000000010a0a7824 */ /* 0x000fe200078e0a09 */
[----:B------:R-:W-:Y:S01]  /*0410*/  SHF.R.S32.HI R9, RZ, 0x1f, R4 ;  /* 0x0000001fff097819 */ /* 0x000fe20000011404 */
[----:B------:R-:W-:Y:S01]  /*0420*/  IMAD.IADD R237, R0, 0x1, -R3 ;  /* 0x0000000100ed7824 */ /* 0x000fe200078e0a03 */
[--C-:B------:R-:W-:Y:S01]  /*0430*/  SHF.R.S32.HI R0, RZ, 0x5, R5.reuse ;  /* 0x00000005ff007819 */ /* 0x100fe20000011405 */
[----:B------:R-:W-:Y:S01]  /*0440*/  UIMAD UR4, UR53, UR60, URZ ;  /* 0x0000003c350472a4 */ /* 0x000fe2000f8e023f */
[----:B------:R-:W-:Y:S01]  /*0450*/  SHF.R.S32.HI R3, RZ, 0x1f, R5 ;  /* 0x0000001fff037819 */ /* 0x000fe20000011405 */
[----:B------:R-:W-:Y:S01]  /*0460*/  ULDC UR10, c[0x0][0x1c0] ;  /* 0x00007000000a7ab9 */ /* 0x000fe20000000800 */
[----:B------:R-:W-:Y:S01]  /*0470*/  LEA.HI R5, R6, R2, RZ, 0x1 ;  /* 0x0000000206057211 */ /* 0x000fe200078f08ff */
[----:B------:R-:W-:Y:S01]  /*0480*/  IMAD R237, R0, 0x8, R237 ;  /* 0x0000000800ed7824 */ /* 0x000fe200078e02ed */
[----:B------:R-:W-:Y:S01]  /*0490*/  LEA.HI R228, R9, R4, RZ, 0x2 ;  /* 0x0000000409e47211 */ /* 0x000fe200078f10ff */
[----:B------:R-:W-:Y:S01]  /*04a0*/  IMAD.SHL.U32 R6, R12, 0x2, RZ ;  /* 0x000000020c067824 */ /* 0x000fe200078e00ff */
[----:B------:R-:W-:Y:S01]  /*04b0*/  LEA.HI R4, R3, R0, RZ, 0x2 ;  /* 0x0000000003047211 */ /* 0x000fe200078f10ff */
[----:B------:R-:W-:Y:S01]  /*04c0*/  UIMAD UR17, UR51, UR57, URZ ;  /* 0x00000039331172a4 */ /* 0x000fe2000f8e023f */
[----:B------:R-:W-:Y:S01]  /*04d0*/  LOP3.LUT R3, R5, 0xfffffffe, RZ, 0xc0, !PT ;  /* 0xfffffffe05037812 */ /* 0x000fe200078ec0ff */
[----:B------:R-:W-:Y:S01]  /*04e0*/  IMAD R216, R235, 0x2000, R6 ;  /* 0x00002000ebd87824 */ /* 0x000fe200078e0206 */
[----:B------:R-:W-:Y:S01]  /*04f0*/  SHF.R.S32.HI R5, RZ, 0x3, R128 ;  /* 0x00000003ff057819 */ /* 0x000fe20000011480 */
[----:B------:R-:W-:Y:S01]  /*0500*/  UIMAD UR57, UR57, UR10, URZ ;  /* 0x0000000a393972a4 */ /* 0x000fe2000f8e023f */
[----:B------:R-:W-:Y:S01]  /*0510*/  LOP3.LUT R4, R4, 0xfffffffc, RZ, 0xc0, !PT ;  /* 0xfffffffc04047812 */ /* 0x000fe200078ec0ff */
[----:B------:R-:W-:Y:S01]  /*0520*/  IMAD.IADD R11, R2, 0x1, -R3 ;  /* 0x00000001020b7824 */ /* 0x000fe200078e0a03 */
[----:B------:R-:W-:Y:S01]  /*0530*/  LEA.HI R9, R10, R10, RZ, 0x1 ;  /* 0x0000000a0a097211 */ /* 0x000fe200078f08ff */
[----:B------:R-:W-:Y:S01]  /*0540*/  IMAD.SHL.U32 R2, R5, 0x40, RZ ;  /* 0x0000004005027824 */ /* 0x000fe200078e00ff */
[----:B------:R-:W-:Y:S01]  /*0550*/  SHF.R.S32.HI R5, RZ, 0x1f, R8 ;  /* 0x0000001fff057819 */ /* 0x000fe20000011408 */
[----:B------:R-:W-:Y:S01]  /*0560*/  IMAD.IADD R238, R0, 0x1, -R4 ;  /* 0x0000000100ee7824 */ /* 0x000fe200078e0a04 */
[----:B------:R-:W-:Y:S01]  /*0570*/  USHF.R.S32.HI UR6, URZ, 0x1f, UR18 ;  /* 0x0000001f3f067899 */ /* 0x000fe20008011412 */
[----:B------:R-:W-:Y:S01]  /*0580*/  LOP3.LUT P5, RZ, R7, 0x2, RZ, 0xc0, !PT ;  /* 0x0000000207ff7812 */ /* 0x000fe200078ac0ff */
[----:B------:R-:W-:Y:S01]  /*0590*/  ULDC UR15, c[0x0][0x1c0] ;  /* 0x00007000000f7ab9 */ /* 0x000fe20000000800 */
[----:B------:R-:W-:Y:S01]  /*05a0*/  LOP3.LUT R0, R2, 0xc0, RZ, 0xc0, !PT ;  /* 0x000000c002007812 */ /* 0x000fe200078ec0ff */
[----:B------:R-:W-:Y:S01]  /*05b0*/  UIMAD UR6, UR6, UR48, URZ ;  /* 0x00000030060672a4 */ /* 0x000fe2000f8e023f */
[----:B------:R-:W-:Y:S01]  /*05c0*/  LOP3.LUT R2, R9, 0x7fffffe, RZ, 0xc0, !PT ;  /* 0x07fffffe09027812 */ /* 0x000fe200078ec0ff */
[----:B------:R-:W-:Y:S01]  /*05d0*/  ULDC UR14, c[0x0][0x214] ;  /* 0x00008500000e7ab9 */ /* 0x000fe20000000800 */
[----:B------:R-:W-:Y:S01]  /*05e0*/  SHF.R.U32.HI R4, RZ, 0x3, R0 ;  /* 0x00000003ff047819 */ /* 0x000fe20000011600 */
[----:B------:R-:W-:Y:S01]  /*05f0*/  IMAD.U32 R246, RZ, RZ, UR5 ;  /* 0x00000005fff67e24 */ /* 0x000fe2000f8e00ff */
[----:B------:R-:W-:Y:S01]  /*0600*/  LOP3.LUT R3, R0, 0x18, R226, 0xf8, !PT ;  /* 0x0000001800037812 */ /* 0x000fe200078ef8e2 */
[----:B------:R-:W-:Y:S01]  /*0610*/  IMAD.IADD R2, R10, 0x1, -R2 ;  /* 0x000000010a027824 */ /* 0x000fe200078e0a02 */
[----:B------:R-:W-:Y:S01]  /*0620*/  LEA.HI R5, R5, R8, RZ, 0x3 ;  /* 0x0000000805057211 */ /* 0x000fe200078f18ff */
[----:B------:R-:W-:Y:S01]  /*0630*/  IMAD R0, R235, 0x8, R11 ;  /* 0x00000008eb007824 */ /* 0x000fe200078e020b */
[----:B------:R-:W-:Y:S01]  /*0640*/  LOP3.LUT R3, R3, R4, RZ, 0x3c, !PT ;  /* 0x0000000403037212 */ /* 0x000fe200078e3cff */
[----:B------:R-:W-:Y:S01]  /*0650*/  IMAD.U32 R241, RZ, RZ, UR6 ;  /* 0x00000006fff17e24 */ /* 0x000fe2000f8e00ff */
[----:B------:R-:W-:Y:S01]  /*0660*/  LOP3.LUT P4, RZ, R7, 0x4, RZ, 0xc0, !PT ;  /* 0x0000000407ff7812 */ /* 0x000fe2000788c0ff */
[----:B------:R-:W-:Y:S01]  /*0670*/  IMAD R16, R0, 0x8, R2 ;  /* 0x0000000800107824 */ /* 0x000fe200078e0202 */
[----:B------:R-:W-:Y:S01]  /*0680*/  LEA.HI R0, R8, R8, RZ, 0x1 ;  /* 0x0000000808007211 */ /* 0x000fe200078f08ff */
[----:B------:R-:W-:Y:S01]  /*0690*/  IMAD.U32 R237, R237, 0x20, R3 ;  /* 0x00000020eded7824 */ /* 0x000fe200078e0003 */
[----:B------:R-:W-:Y:S01]  /*06a0*/  LOP3.LUT R2, R5, 0xfffffff8, RZ, 0xc0, !PT ;  /* 0xfffffff805027812 */ /* 0x000fe200078ec0ff */
[----:B------:R-:W-:Y:S01]  /*06b0*/  USHF.R.S32.HI UR6, URZ, 0x1f, UR17 ;  /* 0x0000001f3f067899 */ /* 0x000fe20008011411 */
[----:B------:R-:W-:Y:S01]  /*06c0*/  LOP3.LUT R4, R0, 0x7fffffe, RZ, 0xc0, !PT ;  /* 0x07fffffe00047812 */ /* 0x000fe200078ec0ff */
[----:B------:R-:W-:Y:S01]  /*06d0*/  USHF.R.S32.HI UR5, URZ, 0x1f, UR5 ;  /* 0x0000001f3f057899 */ /* 0x000fe20008011405 */
[----:B------:R-:W-:Y:S01]  /*06e0*/  SHF.R.S32.HI R3, RZ, 0x1, R0 ;  /* 0x00000001ff037819 */ /* 0x000fe20000011400 */
[C---:B------:R-:W-:Y:S01]  /*06f0*/  IMAD.IADD R14, R8.reuse, 0x1, -R2 ;  /* 0x00000001080e7824 */ /* 0x040fe200078e0a02 */
[----:B------:R-:W-:Y:S01]  /*0700*/  SHF.R.S32.HI R0, RZ, 0x1f, R0 ;  /* 0x0000001fff007819 */ /* 0x000fe20000011400 */
[----:B------:R-:W-:Y:S01]  /*0710*/  IMAD.IADD R15, R8, 0x1, -R4 ;  /* 0x00000001080f7824 */ /* 0x000fe200078e0a04 */
[C---:B------:R-:W-:Y:S01]  /*0720*/  LOP3.LUT R2, R7.reuse, 0x1, RZ, 0xc0, !PT ;  /* 0x0000000107027812 */ /* 0x040fe200078ec0ff */
[----:B------:R-:W-:Y:S01]  /*0730*/  IMAD.U32 R4, RZ, RZ, UR7 ;  /* 0x00000007ff047e24 */ /* 0x000fe2000f8e00ff */
[----:B------:R-:W-:Y:S01]  /*0740*/  LEA.HI R0, R0, R3, RZ, 0x2 ;  /* 0x0000000300007211 */ /* 0x000fe200078f10ff */
[----:B------:R-:W-:Y:S01]  /*0750*/  USHF.R.S32.HI UR7, URZ, 0x1f, UR48 ;  /* 0x0000001f3f077899 */ /* 0x000fe20008011430 */
[----:B------:R-:W-:Y:S01]  /*0760*/  ISETP.NE.U32.AND P6, PT, R2, 0x1, PT ;  /* 0x000000010200780c */ /* 0x000fe20003fc5070 */
[----:B------:R-:W-:Y:S01]  /*0770*/  IMAD.U32 R2, RZ, RZ, UR8 ;  /* 0x00000008ff027e24 */ /* 0x000fe2000f8e00ff */
[----:B------:R-:W-:Y:S01]  /*0780*/  LOP3.LUT R0, R0, 0xfffffffc, RZ, 0xc0, !PT ;  /* 0xfffffffc00007812 */ /* 0x000fe200078ec0ff */
[----:B------:R-:W-:Y:S01]  /*0790*/  IMAD.SHL.U32 R2, R10, 0x40, RZ ;  /* 0x000000400a027824 */ /* 0x000fe200078e00ff */
[----:B------:R-:W-:Y:S01]  /*07a0*/  USHF.R.S32.HI UR8, URZ, 0x1f, UR51 ;  /* 0x0000001f3f087899 */ /* 0x000fe20008011433 */
[----:B------:R-:W-:Y:S01]  /*07b0*/  IMAD.SHL.U32 R4, R7, 0x40, RZ ;  /* 0x0000004007047824 */ /* 0x000fe200078e00ff */
[----:B------:R-:W-:Y:S01]  /*07c0*/  SEL R212, R212, 0x10, !P6 ;  /* 0x00000010d4d47807 */ /* 0x000fe20007000000 */
[----:B------:R-:W-:Y:S01]  /*07d0*/  IMAD.IADD R13, R3, 0x1, -R0 ;  /* 0x00000001030d7824 */ /* 0x000fe200078e0a00 */
[----:B------:R-:W-:Y:S01]  /*07e0*/  LOP3.LUT R8, R2, 0x1c0, RZ, 0xc0, !PT ;  /* 0x000001c002087812 */ /* 0x000fe200078ec0ff */
[----:B------:R-:W-:Y:S01]  /*07f0*/  IMAD.U32 R0, RZ, RZ, UR7 ;  /* 0x00000007ff007e24 */ /* 0x000fe2000f8e00ff */
[----:B------:R-:W-:Y:S01]  /*0800*/  SHF.R.S32.HI R0, RZ, 0x1, R9 ;  /* 0x00000001ff007819 */ /* 0x000fe20000011409 */
[----:B------:R-:W-:Y:S01]  /*0810*/  IMAD.U32 R3, RZ, RZ, UR8 ;  /* 0x00000008ff037e24 */ /* 0x000fe2000f8e00ff */
[----:B------:R-:W-:Y:S01]  /*0820*/  LEA.HI R9, R7, R7, RZ, 0x1 ;  /* 0x0000000707097211 */ /* 0x000fe200078f08ff */
[----:B------:R-:W-:Y:S01]  /*0830*/  @!UP5 UIMAD UR7, UR48, UR15, UR51 ;  /* 0x0000000f3007d2a4 */ /* 0x000fe2000f8e0233 */
[C---:B------:R-:W-:Y:S01]  /*0840*/  LOP3.LUT P0, RZ, R0.reuse, 0x2, RZ, 0xc0, !PT ;  /* 0x0000000200ff7812 */ /* 0x040fe2000780c0ff */
[----:B------:R-:W-:Y:S01]  /*0850*/  IMAD.SHL.U32 R10, R0, 0x40, RZ ;  /* 0x00000040000a7824 */ /* 0x000fe200078e00ff */
[----:B------:R-:W-:Y:S01]  /*0860*/  SHF.R.S32.HI R3, RZ, 0x3, R5 ;  /* 0x00000003ff037819 */ /* 0x000fe20000011405 */
[----:B------:R-:W-:Y:S01]  /*0870*/  IMAD.SHL.U32 R0, R238, 0x10, RZ ;  /* 0x00000010ee007824 */ /* 0x000fe200078e00ff */
[----:B------:R-:W-:Y:S01]  /*0880*/  LOP3.LUT R2, R9, 0x3fffffe, RZ, 0xc0, !PT ;  /* 0x03fffffe09027812 */ /* 0x000fe200078ec0ff */
[----:B------:R-:W-:Y:S01]  /*0890*/  IMAD.U32 R245, RZ, RZ, UR6 ;  /* 0x00000006fff57e24 */ /* 0x000fe2000f8e00ff */
[----:B------:R-:W-:Y:S01]  /*08a0*/  LOP3.LUT R4, R4, 0x1c0, RZ, 0xc0, !PT ;  /* 0x000001c004047812 */ /* 0x000fe200078ec0ff */
[----:B------:R-:W-:Y:S01]  /*08b0*/  IMAD R15, R3, 0x8, R15 ;  /* 0x00000008030f7824 */ /* 0x000fe200078e020f */
[----:B------:R-:W-:Y:S01]  /*08c0*/  LEA.HI.SX32 R228, R228, R0, 0x1e ;  /* 0x00000000e4e47211 */ /* 0x000fe200078ff2ff */
[----:B------:R-:W-:Y:S01]  /*08d0*/  IMAD.IADD R12, R7, 0x1, -R2 ;  /* 0x00000001070c7824 */ /* 0x000fe200078e0a02 */
[----:B------:R-:W-:Y:S01]  /*08e0*/  LOP3.LUT R5, R8, 0x30, R0, 0xf8, !PT ;  /* 0x0000003008057812 */ /* 0x000fe200078ef800 */
[----:B------:R-:W-:Y:S01]  /*08f0*/  IMAD.SHL.U32 R2, R238, 0x400, RZ ;  /* 0x00000400ee027824 */ /* 0x000fe200078e00ff */
[----:B------:R-:W-:Y:S01]  /*0900*/  LOP3.LUT R0, R10, 0xc0, RZ, 0xc0, !PT ;  /* 0x000000c00a007812 */ /* 0x000fe200078ec0ff */
[----:B------:R-:W-:Y:S01]  /*0910*/  @UP5 UIMAD UR8, UR48, UR14, URZ ;  /* 0x0000000e300852a4 */ /* 0x000fe2000f8e023f */
[----:B------:R-:W-:Y:S01]  /*0920*/  LOP3.LUT R5, R5, 0x8, R128, 0xf8, !PT ;  /* 0x0000000805057812 */ /* 0x000fe200078ef880 */
[----:B------:R-:W-:Y:S01]  /*0930*/  IMAD R131, R3, 0x200, R2 ;  /* 0x0000020003837824 */ /* 0x000fe200078e0202 */
[----:B------:R-:W-:Y:S01]  /*0940*/  LOP3.LUT R128, R0, 0x8, R128, 0xf8, !PT ;  /* 0x0000000800807812 */ /* 0x000fe200078ef880 */
[----:B------:R-:W-:Y:S01]  /*0950*/  @!UP5 UIMAD UR7, UR7, UR14, URZ ;  /* 0x0000000e0707d2a4 */ /* 0x000fe2000f8e023f */
[----:B------:R-:W-:Y:S01]  /*0960*/  SHF.R.U32.HI R0, RZ, 0x3, R0 ;  /* 0x00000003ff007819 */ /* 0x000fe20000011600 */
[----:B------:R-:W-:Y:S01]  /*0970*/  IMAD.U32 R250, RZ, RZ, UR17 ;  /* 0x00000011fffa7e24 */ /* 0x000fe2000f8e00ff */
[----:B------:R-:W-:Y:S01]  /*0980*/  LEA.HI R4, R4, R4, RZ, 0x1d ;  /* 0x0000000404047211 */ /* 0x000fe200078fe8ff */
[----:B------:R-:W-:Y:S01]  /*0990*/  IMAD.U32 R248, RZ, RZ, UR8 ;  /* 0x00000008fff87e24 */ /* 0x000fe2000f8e00ff */
[----:B------:R-:W-:Y:S01]  /*09a0*/  LOP3.LUT R128, R128, R0, RZ, 0x3c, !PT ;  /* 0x0000000080807212 */ /* 0x000fe200078e3cff */
[----:B------:R-:W-:Y:S01]  /*09b0*/  IMAD R0, R238, 0x200, R6 ;  /* 0x00000200ee007824 */ /* 0x000fe200078e0206 */
[----:B------:R-:W-:Y:S01]  /*09c0*/  IADD3 R216, R4, R216, R2 ;  /* 0x000000d804d87210 */ /* 0x000fe20007ffe002 */
[----:B------:R-:W-:Y:S01]  /*09d0*/  IMAD.SHL.U32 R4, R11, 0x10, RZ ;  /* 0x000000100b047824 */ /* 0x000fe200078e00ff */
[----:B------:R-:W-:Y:S01]  /*09e0*/  SHF.R.U32.HI R2, RZ, 0x3, R8 ;  /* 0x00000003ff027819 */ /* 0x000fe20000011608 */
[----:B------:R-:W-:Y:S01]  /*09f0*/  IMAD R12, R12, 0x20, R0 ;  /* 0x000000200c0c7824 */ /* 0x000fe200078e0200 */
[----:B------:R-:W-:Y:S01]  /*0a00*/  SHF.R.S32.HI R0, RZ, 0x1, R9 ;  /* 0x00000001ff007819 */ /* 0x000fe20000011409 */
[----:B------:R-:W-:Y:S01]  /*0a10*/  IMAD.SHL.U32 R216, R216, 0x2, RZ ;  /* 0x00000002d8d87824 */ /* 0x000fe200078e00ff */
[----:B------:R-:W-:Y:S01]  /*0a20*/  LOP3.LUT R5, R5, R2, RZ, 0x3c, !PT ;  /* 0x0000000205057212 */ /* 0x000fe200078e3cff */
[----:B------:R-:W-:Y:S01]  /*0a30*/  IMAD.U32 R2, RZ, RZ, UR4 ;  /* 0x00000004ff027e24 */ /* 0x000fe2000f8e00ff */
[----:B------:R-:W-:Y:S01]  /*0a40*/  USHF.L.U32 UR4, UR57, 0x7, URZ ;  /* 0x0000000739047899 */ /* 0x000fe2000800063f */
[C---:B------:R-:W-:Y:S01]  /*0a50*/  LOP3.LUT P3, RZ, R0.reuse, 0x2, RZ, 0xc0, !PT ;  /* 0x0000000200ff7812 */ /* 0x040fe2000786c0ff */
[----:B------:R-:W-:Y:S01]  /*0a60*/  IMAD.SHL.U32 R0, R0, 0x40, RZ ;  /* 0x0000004000007824 */ /* 0x000fe200078e00ff */
[----:B------:R-:W-:Y:S01]  /*0a70*/  IADD3 R211, R216, 0x40, RZ ;  /* 0x00000040d8d37810 */ /* 0x000fe20007ffe0ff */
[----:B------:R-:W-:Y:S01]  /*0a80*/  IMAD.U32 R128, R16, 0x20, R128 ;  /* 0x0000002010807824 */ /* 0x000fe200078e0080 */
[----:B------:R-:W-:Y:S01]  /*0a90*/  R2P PR, R14, 0x6 ;  /* 0x000000060e007804 */ /* 0x000fe20000000000 */
[----:B------:R-:W-:Y:S01]  /*0aa0*/  IMAD.U32 R2, RZ, RZ, UR4 ;  /* 0x00000004ff027e24 */ /* 0x000fe2000f8e00ff */
[----:B------:R-:W-:Y:S01]  /*0ab0*/  LOP3.LUT R0, R0, 0xc0, RZ, 0xc0, !PT ;  /* 0x000000c000007812 */ /* 0x000fe200078ec0ff */
[----:B------:R-:W-:Y:S01]  /*0ac0*/  IMAD.SHL.U32 R2, R235, 0x8, RZ ;  /* 0x00000008eb027824 */ /* 0x000fe200078e00ff */
[C---:B------:R-:W-:Y:S01]  /*0ad0*/  @P4 IADD3 R211, R216.reuse, -0x40, RZ ;  /* 0xffffffc0d8d34810 */ /* 0x040fe20007ffe0ff */
[----:B------:R-:W-:Y:S01]  /*0ae0*/  USHF.R.S32.HI UR6, URZ, 0x1f, UR4 ;  /* 0x0000001f3f067899 */ /* 0x000fe20008011404 */
[----:B------:R-:W-:Y:S01]  /*0af0*/  SHF.R.U32.HI R3, RZ, 0x3, R0 ;  /* 0x00000003ff037819 */ /* 0x000fe20000011600 */
[----:B------:R-:W-:Y:S01]  /*0b00*/  IMAD.IADD R217, R216, 0x1, R212 ;  /* 0x00000001d8d97824 */ /* 0x000fe200078e02d4 */
[----:B------:R-:W-:Y:S01]  /*0b10*/  LOP3.LUT R2, R2, 0x8, RZ, 0xc0, !PT ;  /* 0x0000000802027812 */ /* 0x000fe200078ec0ff */
[----:B------:R-:W-:Y:S01]  /*0b20*/  IMAD.SHL.U32 R128, R128, 0x2, RZ ;  /* 0x0000000280807824 */ /* 0x000fe200078e00ff */
[----:B------:R-:W-:Y:S01]  /*0b30*/  SEL R213, R137, 0xffffffe0, !P5 ;  /* 0xffffffe089d57807 */ /* 0x000fe20006800000 */
[----:B------:R-:W-:Y:S01]  /*0b40*/  IMAD.IADD R212, R212, 0x1, R211 ;  /* 0x00000001d4d47824 */ /* 0x000fe200078e02d3 */
[----:B------:R-:W-:Y:S01]  /*0b50*/  LOP3.LUT R8, R3, R0, R2, 0x1e, !PT ;  /* 0x0000000003087212 */ /* 0x000fe200078e1e02 */
[----:B------:R-:W-:Y:S01]  /*0b60*/  IMAD.SHL.U32 R0, R14, 0x40, RZ ;  /* 0x000000400e007824 */ /* 0x000fe200078e00ff */
[----:B------:R-:W-:Y:S01]  /*0b70*/  LOP3.LUT R7, R2, 0x10, R4, 0xf8, !PT ;  /* 0x0000001002077812 */ /* 0x000fe200078ef804 */
[C---:B------:R-:W-:Y:S01]  /*0b80*/  IMAD R3, R11.reuse, 0x200, R5 ;  /* 0x000002000b037824 */ /* 0x040fe200078e0205 */
[----:B------:R-:W-:Y:S01]  /*0b90*/  SEL R132, R132, 0xffffffc0, !P2 ;  /* 0xffffffc084847807 */ /* 0x000fe20005000000 */
[----:B------:R-:W-:Y:S01]  /*0ba0*/  IMAD.SHL.U32 R5, R11, 0x8, RZ ;  /* 0x000000080b057824 */ /* 0x000fe200078e00ff */
[----:B------:R-:W-:Y:S01]  /*0bb0*/  LOP3.LUT R0, R0, 0x1c0, RZ, 0xc0, !PT ;  /* 0x000001c000007812 */ /* 0x000fe200078ec0ff */
[----:B------:R-:W-:Y:S01]  /*0bc0*/  IMAD.SHL.U32 R2, R13, 0x40, RZ ;  /* 0x000000400d027824 */ /* 0x000fe200078e00ff */
[----:B------:R-:W-:Y:S01]  /*0bd0*/  SEL R129, R137, 0xffffffe0, !P0 ;  /* 0xffffffe089817807 */ /* 0x000fe20004000000 */
[----:B------:R-:W-:Y:S01]  /*0be0*/  IMAD.IADD R8, R8, 0x1, R12 ;  /* 0x0000000108087824 */ /* 0x000fe200078e020c */
[----:B------:R-:W-:Y:S01]  /*0bf0*/  LOP3.LUT R5, R5, 0x8, RZ, 0xc0, !PT ;  /* 0x0000000805057812 */ /* 0x000fe200078ec0ff */
[--C-:B------:R-:W-:Y:S01]  /*0c00*/  IMAD.IADD R218, R216, 0x1, R213.reuse ;  /* 0x00000001d8da7824 */ /* 0x100fe200078e02d5 */
[----:B------:R-:W-:Y:S01]  /*0c10*/  SHF.R.U32.HI R6, RZ, 0x3, R0 ;  /* 0x00000003ff067819 */ /* 0x000fe20000011600 */
[----:B------:R-:W-:Y:S01]  /*0c20*/  IMAD.IADD R215, R217, 0x1, R213 ;  /* 0x00000001d9d77824 */ /* 0x000fe200078e02d5 */
[----:B------:R-:W-:Y:S01]  /*0c30*/  LOP3.LUT R2, R2, 0xc0, RZ, 0xc0, !PT ;  /* 0x000000c002027812 */ /* 0x000fe200078ec0ff */
[----:B------:R-:W-:Y:S01]  /*0c40*/  IMAD.IADD R214, R213, 0x1, R211 ;  /* 0x00000001d5d67824 */ /* 0x000fe200078e02d3 */
[--C-:B------:R-:W-:Y:S01]  /*0c50*/  LOP3.LUT R6, R6, R0, R5.reuse, 0x1e, !PT ;  /* 0x0000000006067212 */ /* 0x100fe200078e1e05 */
[----:B------:R-:W-:Y:S01]  /*0c60*/  IMAD.SHL.U32 R0, R15, 0x20, RZ ;  /* 0x000000200f007824 */ /* 0x000fe200078e00ff */
[----:B------:R-:W-:Y:S01]  /*0c70*/  SHF.R.U32.HI R4, RZ, 0x3, R2 ;  /* 0x00000003ff047819 */ /* 0x000fe20000011602 */
[----:B------:R-:W-:Y:S01]  /*0c80*/  IMAD.U32 R244, RZ, RZ, UR7 ;  /* 0x00000007fff47e24 */ /* 0x000fe2000f8e00ff */
[----:B------:R-:W-:Y:S01]  /*0c90*/  LEA R239, R8, 0x6000, 0x1 ;  /* 0x0000600008ef7811 */ /* 0x000fe200078e08ff */
[----:B------:R-:W-:Y:S01]  /*0ca0*/  IMAD.IADD R131, R131, 0x1, R6 ;  /* 0x0000000183837824 */ /* 0x000fe200078e0206 */
[----:B------:R-:W-:Y:S01]  /*0cb0*/  LOP3.LUT R5, R4, R2, R5, 0x1e, !PT ;  /* 0x0000000204057212 */ /* 0x000fe200078e1e05 */
[----:B------:R-:W-:Y:S01]  /*0cc0*/  IMAD R142, R238, 0x200, R0 ;  /* 0x00000200ee8e7824 */ /* 0x000fe200078e0200 */
[----:B------:R-:W-:Y:S01]  /*0cd0*/  LOP3.LUT R2, R4, R7, R2, 0x1e, !PT ;  /* 0x0000000704027212 */ /* 0x000fe200078e1e02 */
[----:B------:R-:W-:Y:S01]  /*0ce0*/  IMAD.U32 R243, RZ, RZ, UR6 ;  /* 0x00000006fff37e24 */ /* 0x000fe2000f8e00ff */
[----:B------:R-:W-:Y:S01]  /*0cf0*/  LEA R131, R131, 0xa000, 0x1 ;  /* 0x0000a00083837811 */ /* 0x000fe200078e08ff */
[----:B------:R-:W-:Y:S01]  /*0d00*/  IMAD.IADD R142, R142, 0x1, R5 ;  /* 0x000000018e8e7824 */ /* 0x000fe200078e0205 */
[----:B------:R-:W-:Y:S01]  /*0d10*/  LOP3.LUT P0, RZ, R13, 0x2, RZ, 0xc0, !PT ;  /* 0x000000020dff7812 */ /* 0x000fe2000780c0ff */
[----:B------:R-:W-:Y:S01]  /*0d20*/  IMAD.IADD R136, R0, 0x1, R2 ;  /* 0x0000000100887824 */ /* 0x000fe200078e0202 */
[C---:B------:R-:W-:Y:S01]  /*0d30*/  IADD3 R138, R131.reuse, 0x20, RZ ;  /* 0x00000020838a7810 */ /* 0x040fe20007ffe0ff */
[C---:B------:R-:W-:Y:S01]  /*0d40*/  IMAD.IADD R133, R131.reuse, 0x1, R132 ;  /* 0x0000000183857824 */ /* 0x040fe200078e0284 */
[----:B------:R-:W-:Y:S01]  /*0d50*/  @P1 IADD3 R138, R131, -0x20, RZ ;  /* 0xffffffe0838a1810 */ /* 0x000fe20007ffe0ff */
[----:B------:R-:W-:Y:S01]  /*0d60*/  IMAD.U32 R242, RZ, RZ, UR5 ;  /* 0x00000005fff27e24 */ /* 0x000fe2000f8e00ff */
[----:B------:R-:W-:Y:S01]  /*0d70*/  IADD3 R240, R239, 0x20, RZ ;  /* 0x00000020eff07810 */ /* 0x000fe20007ffe0ff */
[----:B------:R-:W-:Y:S01]  /*0d80*/  IMAD.SHL.U32 R2, R3, 0x2, RZ ;  /* 0x0000000203027824 */ /* 0x000fe200078e00ff */
[----:B------:R-:W-:Y:S01]  /*0d90*/  SEL R137, R137, 0xffffffe0, !P0 ;  /* 0xffffffe089897807 */ /* 0x000fe20004000000 */
[----:B------:R-:W-:Y:S01]  /*0da0*/  IMAD.IADD R129, R128, 0x1, R129 ;  /* 0x0000000180817824 */ /* 0x000fe200078e0281 */
[----:B------:R-:W-:Y:S01]  /*0db0*/  @P3 IADD3 R240, R239, -0x20, RZ ;  /* 0xffffffe0eff03810 */ /* 0x000fe20007ffe0ff */
[----:B------:R-:W-:Y:S01]  /*0dc0*/  IMAD.IADD R213, R213, 0x1, R212 ;  /* 0x00000001d5d57824 */ /* 0x000fe200078e02d4 */
[----:B------:R-:W-:Y:S01]  /*0dd0*/  IADD3 R141, R138, 0x2000, RZ ;  /* 0x000020008a8d7810 */ /* 0x000fe20007ffe0ff */
[----:B------:R-:W-:Y:S01]  /*0de0*/  IMAD.IADD R132, R132, 0x1, R138 ;  /* 0x0000000184847824 */ /* 0x000fe200078e028a */
[C---:B------:R-:W-:Y:S01]  /*0df0*/  IADD3 R140, R138.reuse, 0x4000, RZ ;  /* 0x000040008a8c7810 */ /* 0x040fe20007ffe0ff */
[----:B------:R-:W-:Y:S01]  /*0e00*/  ULDC.U8 UR9, c[0x0][0x3d0] ;  /* 0x0000f40000097ab9 */ /* 0x000fe20000000000 */
[----:B------:R-:W-:Y:S01]  /*0e10*/  IADD3 R139, R138, 0x6000, RZ ;  /* 0x000060008a8b7810 */ /* 0x000fe20007ffe0ff */
[----:B------:R-:W-:-:S02]  /*0e20*/  UISETP.NE.AND UP6, UPT, UR9, URZ, UPT ;  /* 0x0000003f0900728c */ /* 0x000fc4000bfc5270 */
[----:B------:R-:W-:Y:S02]  /*0e30*/  UIMAD.WIDE.U32 UR58, UR52, UR60, URZ ;  /* 0x0000003c343a72a5 */ /* 0x000fe4000f8e003f */
[----:B------:R-:W-:Y:S02]  /*0e40*/  USHF.L.U32 UR34, UR57, 0x3, URZ ;  /* 0x0000000339227899 */ /* 0x000fe4000800063f */
[----:B------:R-:W-:Y:S02]  /*0e50*/  USHF.L.U32 UR33, UR57, 0x4, URZ ;  /* 0x0000000439217899 */ /* 0x000fe4000800063f */
[----:B------:R-:W-:Y:S02]  /*0e60*/  UIMAD UR32, UR57, 0x18, URZ ;  /* 0x00000018392078a4 */ /* 0x000fe4000f8e023f */
[----:B------:R-:W-:Y:S02]  /*0e70*/  USHF.L.U32 UR31, UR57, 0x5, URZ ;  /* 0x00000005391f7899 */ /* 0x000fe4000800063f */
[----:B------:R-:W-:-:S02]  /*0e80*/  UIMAD UR30, UR57, 0x28, URZ ;  /* 0x00000028391e78a4 */ /* 0x000fc4000f8e023f */
[----:B------:R-:W-:Y:S02]  /*0e90*/  UIMAD UR29, UR57, 0x30, URZ ;  /* 0x00000030391d78a4 */ /* 0x000fe4000f8e023f */
[----:B------:R-:W-:Y:S02]  /*0ea0*/  UIMAD UR28, UR57, 0x38, URZ ;  /* 0x00000038391c78a4 */ /* 0x000fe4000f8e023f */
[----:B------:R-:W-:Y:S02]  /*0eb0*/  USHF.L.U32 UR27, UR57, 0x6, URZ ;  /* 0x00000006391b7899 */ /* 0x000fe4000800063f */
[----:B------:R-:W-:Y:S02]  /*0ec0*/  UIMAD UR26, UR57, 0x48, URZ ;  /* 0x00000048391a78a4 */ /* 0x000fe4000f8e023f */
[----:B------:R-:W-:Y:S02]  /*0ed0*/  UIMAD UR25, UR57, 0x50, URZ ;  /* 0x00000050391978a4 */ /* 0x000fe4000f8e023f */
[----:B------:R-:W-:-:S02]  /*0ee0*/  UIMAD UR24, UR57, 0x58, URZ ;  /* 0x00000058391878a4 */ /* 0x000fc4000f8e023f */
[----:B------:R-:W-:Y:S02]  /*0ef0*/  UIMAD UR23, UR57, 0x60, URZ ;  /* 0x00000060391778a4 */ /* 0x000fe4000f8e023f */
[----:B------:R-:W-:Y:S02]  /*0f00*/  UIMAD UR22, UR57, 0x68, URZ ;  /* 0x00000068391678a4 */ /* 0x000fe4000f8e023f */
[----:B------:R-:W-:Y:S02]  /*0f10*/  UIMAD UR21, UR57, 0x70, URZ ;  /* 0x00000070391578a4 */ /* 0x000fe4000f8e023f */
[----:B------:R-:W-:Y:S02]  /*0f20*/  UIMAD UR20, UR57, 0x78, URZ ;  /* 0x00000078391478a4 */ /* 0x000fe4000f8e023f */
[----:B------:R-:W-:Y:S02]  /*0f30*/  UIADD3 UR19, -UR4, URZ, URZ ;  /* 0x0000003f04137290 */ /* 0x000fe4000fffe13f */
[----:B------:R-:W-:-:S02]  /*0f40*/  UMOV UR56, 0xffffe000 ;  /* 0xffffe00000387882 */ /* 0x000fc40000000000 */
.L_x_458:
[----:B------:R-:W-:Y:S02]  /*0f50*/  ULDC.64 UR6, c[0x0][0x250] ;  /* 0x0000940000067ab9 */ /* 0x000fe40000000a00 */
[----:B------:R-:W-:-:S02]  /*0f60*/  UISETP.NE.U32.AND UP3, UPT, URZ, UR6, UPT ;  /* 0x000000063f00728c */ /* 0x000fc4000bf65070 */
[----:B------:R-:W-:Y:S02]  /*0f70*/  USHF.L.U32 UR10, UR48, 0x2, URZ ;  /* 0x00000002300a7899 */ /* 0x000fe4000800063f */
[----:B------:R-:W-:Y:S02]  /*0f80*/  UISETP.NE.AND.EX UP3, UPT, URZ, UR7, UPT, UP3 ;  /* 0x000000073f00728c */ /* 0x000fe4000bf65330 */
[----:B------:R-:W-:Y:S02]  /*0f90*/  USHF.R.S32.HI UR55, URZ, 0x1f, UR48 ;  /* 0x0000001f3f377899 */ /* 0x000fe40008011430 */
[----:B------:R-:W-:Y:S02]  /*0fa0*/  ULDC.U8 UR4, c[0x0][0x312] ;  /* 0x0000c48000047ab9 */ /* 0x000fe40000000000 */
[----:B------:R-:W-:Y:S01]  /*0fb0*/  USHF.L.U64.HI UR5, UR48, 0x2, UR55 ;  /* 0x0000000230057899 */ /* 0x000fe20008010237 */
[----:B------:R-:W-:Y:S01]  /*0fc0*/  PLOP3.LUT P0, PT, PT, PT, UP3, 0x80, 0x0 ;  /* 0x000000000000781c */ /* 0x000fe20003f0f038 */
[----:B------:R-:W-:-:S02]  /*0fd0*/  UISETP.NE.AND UP4, UPT, UR4, URZ, UPT ;  /* 0x0000003f0400728c */ /* 0x000fc4000bf85270 */
        /* <DEDUP_REMOVED lines=19> */
[----:B------:R-:W-:Y:S02]  /*1110*/  MOV R4, UR6 ;  /* 0x0000000600047c02 */ /* 0x000fe40008000f00 */
[----:B------:R-:W-:Y:S02]  /*1120*/  PLOP3.LUT P1, PT, PT, PT, UP2, 0x80, 0x0 ;  /* 0x000000000000781c */ /* 0x000fe40003f2f028 */
[----:B---3--:R1:W3:Y:S01]  /*1130*/  @P2 LDG.E R3, [R6.64] ;  /* 0x0000002406032981 */ /* 0x0082e2000c1e1900 */
        /* <DEDUP_REMOVED lines=23> */
.L_x_414:
        /* <DEDUP_REMOVED lines=59> */
.L_x_416:
        /* <DEDUP_REMOVED lines=18> */
.L_x_417:
[----:B------:R-:W-:Y:S01]  /*1780*/  IABS R6, c[0x0][0x1c8] ;  /* 0x0000720000067a13 */ /* 0x000fe20000000000 */
[----:B------:R-:W1:Y:S01]  /*1790*/  R2UR UR16, R241 ;  /* 0x00000000f11073c2 */ /* 0x000e6200000e0000 */
[----:B------:R-:W-:Y:S01]  /*17a0*/  ULDC.64 UR14, c[0x0][0x370] ;  /* 0x0000dc00000e7ab9 */ /* 0x000fe20000000a00 */
[----:B------:R-:W-:Y:S01]  /*17b0*/  IABS R3, UR51 ;  /* 0x0000003300037c13 */ /* 0x000fe20008000000 */
[----:B------:R-:W2:Y:S01]  /*17c0*/  I2F.RP R4, R6 ;  /* 0x0000000600047306 */ /* 0x000ea20000209400 */
[----:B------:R-:W-:Y:S01]  /*17d0*/  @UP2 UIMAD.WIDE.U32 UR8, UR4, UR14, URZ ;  /* 0x0000000e040822a5 */ /* 0x000fe2000f8e003f */
[----:B------:R-:W-:Y:S01]  /*17e0*/  ISETP.NE.AND P2, PT, RZ, c[0x0][0x1c8], PT ;  /* 0x00007200ff007a0c */ /* 0x000fe20003f45270 */
[----:B------:R-:W-:Y:S02]  /*17f0*/  ULDC UR13, c[0x0][0x224] ;  /* 0x00008900000d7ab9 */ /* 0x000fe40000000800 */
[----:B------:R-:W-:Y:S01]  /*1800*/  @UP2 UIMAD UR46, UR4, UR15, UR9 ;  /* 0x0000000f042e22a4 */ /* 0x000fe2000f8e0209 */
[----:B------:R-:W3:Y:S01]  /*1810*/  R2UR UR47, R248 ;  /* 0x00000000f82f73c2 */ /* 0x000ee200000e0000 */
[----:B------:R-:W-:-:S02]  /*1820*/  UIMAD UR11, UR53, UR60, URZ ;  /* 0x0000003c350b72a4 */ /* 0x000fc4000f8e023f */
[----:B------:R-:W-:Y:S02]  /*1830*/  @UP2 UMOV UR18, UR8 ;  /* 0x0000000800122c82 */ /* 0x000fe40008000000 */
[----:B------:R-:W-:Y:S02]  /*1840*/  ULDC.64 UR8, c[0x0][0x368] ;  /* 0x0000da0000087ab9 */ /* 0x000fe40000000a00 */
[----:B------:R-:W-:Y:S01]  /*1850*/  @!UP2 UIMAD UR7, UR55, UR8, URZ ;  /* 0x000000083707a2a4 */ /* 0x000fe2000f8e023f */
[----:B------:R-:W4:Y:S01]  /*1860*/  R2UR UR39, R244 ;  /* 0x00000000f42773c2 */ /* 0x000f2200000e0000 */
[----:B------:R-:W-:Y:S01]  /*1870*/  ULDC.64 UR14, c[0x0][0x3d8] ;  /* 0x0000f600000e7ab9 */ /* 0x000fe20000000a00 */
[----:B--2---:R-:W2:Y:S01]  /*1880*/  MUFU.RCP R4, R4 ;  /* 0x0000000400047308 */ /* 0x004ea20000001000 */
[----:B------:R-:W-:Y:S02]  /*1890*/  @!UP2 UIMAD UR7, UR48, UR9, UR7 ;  /* 0x000000093007a2a4 */ /* 0x000fe4000f8e0207 */
[----:B------:R-:W-:-:S04]  /*18a0*/  @!UP2 UIMAD.WIDE.U32 UR8, UR48, UR8, URZ ;  /* 0x000000083008a2a5 */ /* 0x000fc8000f8e003f */
[----:B------:R-:W-:Y:S02]  /*18b0*/  @!UP2 UIADD3 UR46, UR9, UR7, URZ ;  /* 0x00000007092ea290 */ /* 0x000fe4000fffe03f */
[----:B-1----:R-:W-:Y:S02]  /*18c0*/  UIMAD UR7, UR55, UR13, UR16 ;  /* 0x0000000d370772a4 */ /* 0x002fe4000f8e0210 */
[----:B------:R-:W-:Y:S02]  /*18d0*/  @!UP2 UMOV UR18, UR8 ;  /* 0x000000080012ac82 */ /* 0x000fe40008000000 */
[----:B------:R-:W-:Y:S02]  /*18e0*/  UIADD3 UR7, UR61, UR7, URZ ;  /* 0x000000073d077290 */ /* 0x000fe4000fffe03f */
[----:B------:R-:W-:Y:S01]  /*18f0*/  UIMAD.WIDE.U32 UR8, UR52, UR4, URZ ;  /* 0x00000004340872a5 */ /* 0x000fe2000f8e003f */
[----:B--2---:R-:W-:Y:S01]  /*1900*/  IADD3 R4, R4, 0xffffffe, RZ ;  /* 0x0ffffffe04047810 */ /* 0x004fe20007ffe0ff */
[----:B------:R-:W-:Y:S01]  /*1910*/  UIMAD UR7, UR52, UR7, UR11 ;  /* 0x00000007340772a4 */ /* 0x000fe2000f8e020b */
[----:B------:R-:W1:Y:S01]  /*1920*/  S2UR UR11, SR_CTAID.X ;  /* 0x00000000000b79c3 */ /* 0x000e620000002500 */
[----:B------:R-:W-:Y:S01]  /*1930*/  USEL UR38, UR58, UR8, !UP2 ;  /* 0x000000083a267287 */ /* 0x000fe2000d000000 */
[----:B------:R-:W2:Y:S01]  /*1940*/  F2I.FTZ.U32.TRUNC.NTZ R5, R4 ;  /* 0x0000000400057305 */ /* 0x000ea2000021f000 */
[----:B------:R-:W-:-:S02]  /*1950*/  UIADD3 UR16, UR59, UR7, URZ ;  /* 0x000000073b107290 */ /* 0x000fc4000fffe03f */
[----:B------:R-:W-:-:S04]  /*1960*/  UIMAD UR7, UR53, UR4, URZ ;  /* 0x00000004350772a4 */ /* 0x000fc8000f8e023f */
[----:B------:R-:W-:Y:S02]  /*1970*/  @UP2 UIADD3 UR16, UR9, UR7, URZ ;  /* 0x0000000709102290 */ /* 0x000fe4000fffe03f */
[----:B------:R-:W-:-:S04]  /*1980*/  USHF.L.U64.HI UR7, UR48, 0x7, UR55 ;  /* 0x0000000730077899 */ /* 0x000fc80008010237 */
[----:B------:R-:W-:Y:S01]  /*1990*/  USEL UR7, UR7, URZ, UP1 ;  /* 0x0000003f07077287 */ /* 0x000fe20008800000 */
[----:B--2---:R-:W-:Y:S02]  /*19a0*/  IMAD.MOV R0, RZ, RZ, -R5 ;  /* 0x000000ffff007224 */ /* 0x004fe400078e0a05 */
[----:B------:R-:W-:Y:S02]  /*19b0*/  IMAD.MOV.U32 R4, RZ, RZ, RZ ;  /* 0x000000ffff047224 */ /* 0x000fe400078e00ff */
[----:B------:R-:W-:Y:S01]  /*19c0*/  IMAD R0, R0, R6, RZ ;  /* 0x0000000600007224 */ /* 0x000fe200078e02ff */
[----:B-1----:R-:W-:-:S03]  /*19d0*/  UIMAD.WIDE.U32 UR8, UR11, UR14, URZ ;  /* 0x0000000e0b0872a5 */ /* 0x002fc6000f8e003f */
[----:B------:R-:W-:Y:S01]  /*19e0*/  IMAD.HI.U32 R4, R5, R0, R4 ;  /* 0x0000000005047227 */ /* 0x000fe200078e0004 */
[----:B------:R-:W-:-:S03]  /*19f0*/  UIMAD UR15, UR11, UR15, UR9 ;  /* 0x0000000f0b0f72a4 */ /* 0x000fc6000f8e0209 */
[----:B------:R-:W-:Y:S01]  /*1a00*/  IMAD.MOV.U32 R0, RZ, RZ, R3 ;  /* 0x000000ffff007224 */ /* 0x000fe200078e0003 */
[----:B------:R-:W-:Y:S02]  /*1a10*/  USHF.L.U32 UR11, UR48, 0x7, URZ ;  /* 0x00000007300b7899 */ /* 0x000fe4000800063f */
[----:B------:R-:W-:Y:S01]  /*1a20*/  USEL UR14, UR8, URZ, UP6 ;  /* 0x0000003f080e7287 */ /* 0x000fe2000b000000 */
[----:B------:R-:W-:Y:S01]  /*1a30*/  IMAD.HI.U32 R4, R4, R0, RZ ;  /* 0x0000000004047227 */ /* 0x000fe200078e00ff */
[----:B------:R-:W-:Y:S02]  /*1a40*/  USEL UR8, UR11, URZ, UP1 ;  /* 0x0000003f0b087287 */ /* 0x000fe40008800000 */
[----:B------:R-:W-:Y:S01]  /*1a50*/  USEL UR15, UR15, URZ, UP6 ;  /* 0x0000003f0f0f7287 */ /* 0x000fe2000b000000 */
[----:B------:R-:W-:Y:S01]  /*1a60*/  IMAD.MOV R3, RZ, RZ, -R4 ;  /* 0x000000ffff037224 */ /* 0x000fe200078e0a04 */
[----:B------:R-:W-:-:S03]  /*1a70*/  UIADD3 UR8, UP1, UR6, UR8, URZ ;  /* 0x0000000806087290 */ /* 0x000fc6000ff3e03f */
[C---:B------:R-:W-:Y:S01]  /*1a80*/  IMAD R0, R6.reuse, R3, R0 ;  /* 0x0000000306007224 */ /* 0x040fe200078e0200 */
[----:B------:R-:W1:Y:S01]  /*1a90*/  R2UR UR11, R249 ;  /* 0x00000000f90b73c2 */ /* 0x000e6200000e0000 */
[----:B------:R-:W-:Y:S02]  /*1aa0*/  UIADD3.X UR9, UR45, UR7, URZ, UP1, !UPT ;  /* 0x000000072d097290 */ /* 0x000fe40008ffe43f */
[----:B------:R-:W-:Y:S01]  /*1ab0*/  UIMAD UR7, UR53, UR8, URZ ;  /* 0x00000008350772a4 */ /* 0x000fe2000f8e023f */
[----:B------:R-:W-:-:S03]  /*1ac0*/  ISETP.GT.U32.AND P1, PT, R6, R0, PT ;  /* 0x000000000600720c */ /* 0x000fc60003f24070 */
[----:B------:R-:W-:Y:S02]  /*1ad0*/  UIMAD UR13, UR52, UR9, UR7 ;  /* 0x00000009340d72a4 */ /* 0x000fe4000f8e0207 */
[----:B---3--:R-:W-:Y:S02]  /*1ae0*/  @UP5 USEL UR7, UR47, UR4, !UP2 ;  /* 0x000000042f075287 */ /* 0x008fe4000d000000 */
[----:B------:R-:W-:-:S04]  /*1af0*/  UIMAD.WIDE.U32 UR8, UR52, UR8, URZ ;  /* 0x00000008340872a5 */ /* 0x000fc8000f8e003f */
[----:B------:R-:W-:Y:S02]  /*1b00*/  UIADD3 UR13, UR9, UR13, URZ ;  /* 0x0000000d090d7290 */ /* 0x000fe4000fffe03f */
[----:B------:R-:W-:Y:S01]  /*1b10*/  @!P1 IMAD.IADD R0, R0, 0x1, -R6 ;  /* 0x0000000100009824 */ /* 0x000fe200078e0a06 */
[----:B------:R-:W-:-:S04]  /*1b20*/  @!P1 IADD3 R4, R4, 0x1, RZ ;  /* 0x0000000104049810 */ /* 0x000fc80007ffe0ff */
[----:B------:R-:W-:Y:S02]  /*1b30*/  ISETP.GE.U32.AND P3, PT, R0, R6, PT ;  /* 0x000000060000720c */ /* 0x000fe40003f66070 */
[----:B-1----:R-:W-:Y:S01]  /*1b40*/  ISETP.LE.AND P1, PT, RZ, UR11, PT ;  /* 0x0000000bff007c0c */ /* 0x002fe2000bf23270 */
[----:B------:R-:W-:Y:S02]  /*1b50*/  ULDC UR11, c[0x0][0x234] ;  /* 0x00008d00000b7ab9 */ /* 0x000fe40000000800 */
[----:B------:R-:W-:Y:S02]  /*1b60*/  @UP5 UIMAD UR11, UR51, UR11, UR7 ;  /* 0x0000000b330b52a4 */ /* 0x000fe4000f8e0207 */
[----:B------:R-:W-:-:S05]  /*1b70*/  USHF.R.S32.HI UR7, URZ, 0x1f, UR5 ;  /* 0x0000001f3f077899 */ /* 0x000fca0008011405 */
[----:B----4-:R-:W-:Y:S01]  /*1b80*/  @!UP5 UMOV UR11, UR39 ;  /* 0x00000027000bdc82 */ /* 0x010fe20008000000 */
[----:B------:R-:W-:-:S05]  /*1b90*/  @P3 IADD3 R4, R4, 0x1, RZ ;  /* 0x0000000104043810 */ /* 0x000fca0007ffe0ff */
[----:B------:R-:W-:Y:S01]  /*1ba0*/  @!P1 IMAD.MOV R4, RZ, RZ, -R4 ;  /* 0x000000ffff049224 */ /* 0x000fe200078e0a04 */
[----:B------:R-:W-:Y:S02]  /*1bb0*/  PLOP3.LUT P1, PT, PT, PT, UP5, 0x80, 0x0 ;  /* 0x000000000000781c */ /* 0x000fe40003f2f058 */
[----:B------:R-:W-:-:S04]  /*1bc0*/  @!P2 LOP3.LUT R4, RZ, c[0x0][0x1c8], RZ, 0x33, !PT ;  /* 0x00007200ff04aa12 */ /* 0x000fc800078e33ff */
[----:B------:R-:W-:-:S07]  /*1bd0*/  SHF.R.S32.HI R15, RZ, 0x1f, R4 ;  /* 0x0000001fff0f7819 */ /* 0x000fce0000011404 */
[----:B------:R-:W-:Y:S05]  /*1be0*/  @!P1 BRA `(.L_x_418) ;  /* 0x0000006000009947 */ /* 0x000fea0003800000 */
[----:B------:R-:W1:Y:S01]  /*1bf0*/  R2UR UR39, R251 ;  /* 0x00000000fb2773c2 */ /* 0x000e6200000e0000 */
[----:B------:R-:W-:Y:S02]  /*1c00*/  ULDC UR47, c[0x0][0x224] ;  /* 0x00008900002f7ab9 */ /* 0x000fe40000000800 */
[----:B------:R-:W-:-:S04]  /*1c10*/  @!UP2 UIMAD UR4, UR48, UR47, URZ ;  /* 0x0000002f3004a2a4 */ /* 0x000fc8000f8e023f */
[----:B------:R-:W-:-:S04]  /*1c20*/  ULEA UR4, UR48, UR4, 0x7 ;  /* 0x0000000430047291 */ /* 0x000fc8000f8e383f */
[----:B-1----:R-:W-:Y:S01]  /*1c30*/  UIMAD UR4, UR39, UR51, UR4 ;  /* 0x00000033270472a4 */ /* 0x002fe2000f8e0204 */
[----:B------:R-:W-:Y:S05]  /*1c40*/  BRA `(.L_x_419) ;  /* 0x0000002000007947 */ /* 0x000fea0003800000 */
.L_x_418:
[----:B------:R1:W2:Y:S01]  /*1c50*/  R2UR UR4, R247 ;  /* 0x00000000f70473c2 */ /* 0x0002a200000e0000 */
[----:B------:R-:W-:-:S07]  /*1c60*/  DEPBAR.LE SB1, 0x0, {2} ;  /* 0x000090040000791a */ /* 0x000fce0000000000 */
.L_x_419:
[----:B------:R-:W-:Y:S01]  /*1c70*/  IMAD.U32 R11, RZ, RZ, UR21 ;  /* 0x00000015ff0b7e24 */ /* 0x000fe2000f8e00ff */
[----:B------:R-:W1:Y:S01]  /*1c80*/  R2UR UR21, R250 ;  /* 0x00000000fa1573c2 */ /* 0x000e6200000e0000 */
[----:B------:R-:W-:Y:S01]  /*1c90*/  IMAD.U32 R10, RZ, RZ, UR20 ;  /* 0x00000014ff0a7e24 */ /* 0x000fe2000f8e00ff */
[----:B------:R-:W2:Y:S01]  /*1ca0*/  S2R R12, SR_TID.X ;  /* 0x00000000000c7919 */ /* 0x000ea20000002100 */
[----:B------:R-:W-:Y:S01]  /*1cb0*/  USHF.L.U32 UR47, UR57, 0x7, URZ ;  /* 0x00000007392f7899 */ /* 0x000fe2000800063f */
[----:B------:R-:W-:Y:S01]  /*1cc0*/  SHF.R.S32.HI R227, RZ, 0x1f, R226 ;  /* 0x0000001fffe37819 */ /* 0x000fe200000114e2 */
[----:B------:R-:W-:Y:S01]  /*1cd0*/  UIADD3 UR11, UR6, UR11, URZ ;  /* 0x0000000b060b7290 */ /* 0x000fe2000fffe03f */
[----:B------:R-:W-:Y:S02]  /*1ce0*/  BSSY B1, `(.L_x_415) ;  /* 0x0000857000017945 */ /* 0x000fe40003800000 */
[----:B------:R-:W3:Y:S08]  /*1cf0*/  R2UR UR39, R243 ;  /* 0x00000000f32773c2 */ /* 0x000ef000000e0000 */
[----:B------:R-:W3:Y:S01]  /*1d00*/  R2UR UR20, R245 ;  /* 0x00000000f51473c2 */ /* 0x000ee200000e0000 */
[----:B-1----:R-:W-:-:S02]  /*1d10*/  UIADD3 UR8, UP4, UP3, UR8, UR47, UR21 ;  /* 0x0000002f08087290 */ /* 0x002fc4000fb9e015 */
[----:B------:R-:W-:Y:S01]  /*1d20*/  USHF.R.S32.HI UR21, URZ, 0x1f, UR51 ;  /* 0x0000001f3f157899 */ /* 0x000fe20008011433 */
[----:B--2---:R-:W-:Y:S01]  /*1d30*/  SHF.R.S32.HI R13, RZ, 0x1f, R12 ;  /* 0x0000001fff0d7819 */ /* 0x004fe2000001140c */
[----:B------:R-:W-:-:S03]  /*1d40*/  UIADD3 UR47, UP2, UP1, UR14, UR8, UR38 ;  /* 0x000000080e2f7290 */ /* 0x000fc6000f95e026 */
[----:B------:R-:W-:-:S04]  /*1d50*/  LEA.HI R3, R13, R12, RZ, 0x2 ;  /* 0x0000000c0d037211 */ /* 0x000fc800078f10ff */
[----:B------:R-:W-:-:S04]  /*1d60*/  SHF.R.S32.HI R3, RZ, 0x2, R3 ;  /* 0x00000002ff037819 */ /* 0x000fc80000011403 */
[----:B------:R-:W-:Y:S01]  /*1d70*/  SHF.R.S32.HI R17, RZ, 0x1f, R3 ;  /* 0x0000001fff117819 */ /* 0x000fe20000011403 */
[----:B---3--:R-:W-:Y:S01]  /*1d80*/  UIADD3.X UR8, UR13, UR39, UR20, UP4, UP3 ;  /* 0x000000270d087290 */ /* 0x008fe2000a7e6414 */
[----:B------:R-:W-:-:S03]  /*1d90*/  IADD3 R0, P1, R3, UR6, RZ ;  /* 0x0000000603007c10 */ /* 0x000fc6000ff3e0ff */
[----:B------:R-:W-:Y:S01]  /*1da0*/  UIADD3.X UR39, UR15, UR8, UR16, UP2, UP1 ;  /* 0x000000080f277290 */ /* 0x000fe200097e2410 */
[----:B------:R-:W-:Y:S01]  /*1db0*/  IADD3.X R5, R17, UR45, RZ, P1, !PT ;  /* 0x0000002d11057c10 */ /* 0x000fe20008ffe4ff */
[----:B------:R-:W-:Y:S01]  /*1dc0*/  IMAD.WIDE.U32 R6, R0, c[0x0][0x190], R226 ;  /* 0x0000640000067a25 */ /* 0x000fe200078e00e2 */
[----:B------:R-:W-:Y:S02]  /*1dd0*/  ULDC.64 UR8, c[0x0][0x1a8] ;  /* 0x00006a0000087ab9 */ /* 0x000fe40000000a00 */
[----:B------:R-:W-:Y:S01]  /*1de0*/  UIMAD UR8, UR21, UR8, URZ ;  /* 0x00000008150872a4 */ /* 0x000fe2000f8e023f */
[----:B------:R-:W-:Y:S01]  /*1df0*/  IMAD R5, R5, c[0x0][0x190], RZ ;  /* 0x0000640005057a24 */ /* 0x000fe200078e02ff */
[----:B------:R-:W-:Y:S01]  /*1e00*/  IADD3 R8, P1, R6, UR54, RZ ;  /* 0x0000003606087c10 */ /* 0x000fe2000ff3e0ff */
[----:B------:R-:W-:Y:S02]  /*1e10*/  ULDC UR54, c[0x0][0x2e8] ;  /* 0x0000ba0000367ab9 */ /* 0x000fe40000000800 */
[----:B------:R-:W-:Y:S01]  /*1e20*/  UIMAD UR38, UR51, UR9, UR8 ;  /* 0x00000009332672a4 */ /* 0x000fe2000f8e0208 */
[----:B------:R-:W-:-:S02]  /*1e30*/  IMAD R0, R0, c[0x0][0x194], R5 ;  /* 0x0000650000007a24 */ /* 0x000fc400078e0205 */
        /* <DEDUP_REMOVED lines=33> */
[C---:B-1----:R-:W-:Y:S01]  /*2050*/  IADD3 R10, P1, R0.reuse, UR47, RZ ;  /* 0x0000002f000a7c10 */ /* 0x042fe2000ff3e0ff */
[----:B------:R-:W-:Y:S02]  /*2060*/  ULDC.64 UR46, c[0x0][0x200] ;  /* 0x00008000002e7ab9 */ /* 0x000fe40000000a00 */
        /* <DEDUP_REMOVED lines=9> */
[----:B------:R-:W-:Y:S02]  /*2100*/  UIMAD.WIDE UR14, UR11, UR45, UR46 ;  /* 0x0000002d0b0e72a5 */ /* 0x000fe4000f8e022e */
[----:B------:R-:W-:Y:S01]  /*2110*/  IMAD R0, R17, c[0x0][0x370], RZ ;  /* 0x0000dc0011007a24 */ /* 0x000fe200078e02ff */
[----:B------:R-:W-:Y:S01]  /*2120*/  IADD3 R5, R9, UR38, RZ ;  /* 0x0000002609057c10 */ /* 0x000fe2000fffe0ff */
[----:B------:R-:W-:Y:S01]  /*2130*/  IMAD.WIDE.U32 R6, R3, c[0x0][0x370], R6 ;  /* 0x0000dc0003067a25 */ /* 0x000fe200078e0006 */
[----:B------:R-:W-:-:S03]  /*2140*/  LEA R222, P3, R8, c[0x0][0x160], 0x1 ;  /* 0x0000580008de7a11 */ /* 0x000fc600078608ff */
        /* <DEDUP_REMOVED lines=24> */
.L_x_421:
        /* <DEDUP_REMOVED lines=18> */
.L_x_422:
        /* <DEDUP_REMOVED lines=29> */
.L_x_424:
[----:B------:R-:W-:Y:S05]  /*25c0*/  BSYNC B0 ;  /* 0x0000000000007941 */ /* 0x000fea0003800000 */
.L_x_423:
        /* <DEDUP_REMOVED lines=14> */
.L_x_426:
[----:B------:R-:W-:Y:S05]  /*26b0*/  BSYNC B0 ;  /* 0x0000000000007941 */ /* 0x000fea0003800000 */
.L_x_425:
        /* <DEDUP_REMOVED lines=25> */
.L_x_428:
[----:B------:R-:W-:Y:S05]  /*2850*/  BSYNC B0 ;  /* 0x0000000000007941 */ /* 0x000fea0003800000 */
.L_x_427:
        /* <DEDUP_REMOVED lines=12> */
.L_x_420:
[----:B------:R-:W-:Y:S01]  /*2920*/  PLOP3.LUT P0, PT, PT, PT, UP6, 0x80, 0x0 ;  /* 0x000000000000781c */ /* 0x000fe20003f0f068 */
[----:B------:R-:W-:Y:S01]  /*2930*/  ULEA.HI UR4, UR8, UR8, URZ, 0x1 ;  /* 0x0000000808047291 */ /* 0x000fe2000f8f083f */
[----:B------:R-:W-:Y:S01]  /*2940*/  IMAD.SHL.U32 R0, R237, 0x2, RZ ;  /* 0x00000002ed007824 */ /* 0x000fe200078e00ff */
[----:B------:R-:W-:Y:S02]  /*2950*/  BSSY B0, `(.L_x_430) ;  /* 0x0000014000007945 */ /* 0x000fe40003800000 */
[----:B------:R-:W-:-:S04]  /*2960*/  ULOP3.LUT UR4, UR4, 0xfffffffe, URZ, 0xc0, !UPT ;  /* 0xfffffffe04047892 */ /* 0x000fc8000f8ec03f */
[----:B------:R-:W-:-:S04]  /*2970*/  UIADD3 UR4, UR8, -UR4, URZ ;  /* 0x8000000408047290 */ /* 0x000fc8000fffe03f */
[----:B------:R-:W-:Y:S01]  /*2980*/  @P0 BAR.SYNC.DEFER_BLOCKING 0x0 ;  /* 0x0000000000000b1d */ /* 0x000fe20000010000 */
[----:B------:R-:W-:Y:S02]  /*2990*/  UISETP.NE.AND UP0, UPT, UR4, 0x1, UPT ;  /* 0x000000010400788c */ /* 0x000fe4000bf05270 */
[----:B------:R-:W-:-:S06]  /*29a0*/  UIMAD UR4, UR8, -0x80, UR17 ;  /* 0xffffff80080478a4 */ /* 0x000fcc000f8e0211 */
        /* <DEDUP_REMOVED lines=14> */
.L_x_431:
[----:B------:R-:W-:Y:S05]  /*2a90*/  BSYNC B0 ;  /* 0x0000000000007941 */ /* 0x000fea0003800000 */
.L_x_430:
        /* <DEDUP_REMOVED lines=8> */
[----:B------:R-:W-:Y:S02]  /*2b20*/  IMAD.MOV.U32 R5, RZ, RZ, c[0x0][0x370] ;  /* 0x0000dc00ff057624 */ /* 0x000fe400078e00ff */
[----:B------:R-:W-:-:S03]  /*2b30*/  IMAD.MOV.U32 R7, RZ, RZ, c[0x0][0x374] ;  /* 0x0000dd00ff077624 */ /* 0x000fc600078e00ff */
[----:B------:R-:W-:-:S04]  /*2b40*/  LEA R6, P0, R5, R220, 0x7 ;  /* 0x000000dc05067211 */ /* 0x000fc800078038ff */
[----:B------:R-:W-:-:S05]  /*2b50*/  LEA.HI.X R7, R5, R221, R7, 0x7, P0 ;  /* 0x000000dd05077211 */ /* 0x000fca00000f3c07 */
[----:B------:R-:W-:Y:S01]  /*2b60*/  @!PT LDS RZ, [RZ] ;  /* 0x00000000fffff984 */ /* 0x000fe20000000800 */
[----:B------:R-:W-:Y:S01]  /*2b70*/  @!PT LDS RZ, [RZ] ;  /* 0x00000000fffff984 */ /* 0x000fe20000000800 */
[----:B------:R-:W-:Y:S01]  /*2b80*/  @!PT LDS RZ, [RZ] ;  /* 0x00000000fffff984 */ /* 0x000fe20000000800 */
[----:B------:R1:W-:Y:S04]  /*2b90*/  LDGSTS.E.BYPASS.LTC128B.128 [R0+0x5000], [R6.64] ;  /* 0x0500000006007fae */ /* 0x0003e8000b901d64 */
.L_x_433:
[----:B------:R-:W-:Y:S05]  /*2ba0*/  BSYNC B0 ;  /* 0x0000000000007941 */ /* 0x000fea0003800000 */
.L_x_432:
        /* <DEDUP_REMOVED lines=20> */
.L_x_435:
[----:B------:R-:W-:Y:S05]  /*2cf0*/  BSYNC B0 ;  /* 0x0000000000007941 */ /* 0x000fea0003800000 */
.L_x_434:
        /* <DEDUP_REMOVED lines=13> */
[----:B-1----:R-:W-:-:S03]  /*2dd0*/  IMAD.MOV.U32 R7, RZ, RZ, c[0x0][0x194] ;  /* 0x00006500ff077624 */ /* 0x002fc600078e00ff */
[----:B------:R-:W-:-:S04]  /*2de0*/  LEA R6, P1, R5, R222, 0x7 ;  /* 0x000000de05067211 */ /* 0x000fc800078238ff */
[----:B------:R-:W-:-:S05]  /*2df0*/  LEA.HI.X R7, R5, R223, R7, 0x7, P1 ;  /* 0x000000df05077211 */ /* 0x000fca00008f3c07 */
[----:B------:R-:W-:Y:S01]  /*2e00*/  @!PT LDS RZ, [RZ] ;  /* 0x00000000fffff984 */ /* 0x000fe20000000800 */
[----:B------:R-:W-:Y:S01]  /*2e10*/  @!PT LDS RZ, [RZ] ;  /* 0x00000000fffff984 */ /* 0x000fe20000000800 */
[----:B------:R-:W-:Y:S01]  /*2e20*/  @!PT LDS RZ, [RZ] ;  /* 0x00000000fffff984 */ /* 0x000fe20000000800 */
[----:B------:R1:W-:Y:S04]  /*2e30*/  LDGSTS.E.BYPASS.LTC128B.128 [R210+0x1000], [R6.64] ;  /* 0x0100000006d27fae */ /* 0x0003e8000b901d64 */
.L_x_437:
[----:B------:R-:W-:Y:S05]  /*2e40*/  BSYNC B0 ;  /* 0x0000000000007941 */ /* 0x000fea0003800000 */
.L_x_436:
[----:B------:R-:W-:Y:S01]  /*2e50*/  ULDC.64 UR38, c[0x0][0x198] ;  /* 0x0000660000267ab9 */ /* 0x000fe20000000a00 */
[----:B------:R-:W-:Y:S01]  /*2e60*/  IMAD.U32 R13, RZ, RZ, UR5 ;  /* 0x00000005ff0d7e24 */ /* 0x000fe2000f8e00ff */
[----:B------:R-:W-:Y:S01]  /*2e70*/  UIMAD UR6, UR7, UR38, URZ ;  /* 0x00000026070672a4 */ /* 0x000fe2000f8e023f */
[C---:B------:R-:W-:Y:S01]  /*2e80*/  IADD3 R5, R228.reuse, 0x48, RZ ;  /* 0x00000048e4057810 */ /* 0x040fe20007ffe0ff */
[----:B------:R-:W-:Y:S01]  /*2e90*/  IMAD.MOV.U32 R229, RZ, RZ, 0x7f800000 ;  /* 0x7f800000ffe57424 */ /* 0x000fe200078e00ff */
[----:B------:R-:W-:Y:S01]  /*2ea0*/  IADD3 R9, R228, 0x8, RZ ;  /* 0x00000008e4097810 */ /* 0x000fe20007ffe0ff */
[----:B------:R-:W-:Y:S01]  /*2eb0*/  UIMAD UR6, UR5, UR39, UR6 ;  /* 0x00000027050672a4 */ /* 0x000fe2000f8e0206 */
[----:B-1----:R-:W-:Y:S01]  /*2ec0*/  IMAD.WIDE.U32 R6, R13, c[0x0][0x198], R226 ;  /* 0x000066000d067a25 */ /* 0x002fe200078e00e2 */
[----:B------:R-:W-:Y:S02]  /*2ed0*/  ISETP.GE.AND P2, PT, R5, UR4, PT ;  /* 0x0000000405007c0c */ /* 0x000fe4000bf46270 */
[----:B------:R-:W-:Y:S01]  /*2ee0*/  ISETP.GE.AND P4, PT, R9, UR4, PT ;  /* 0x0000000409007c0c */ /* 0x000fe2000bf86270 */
[----:B------:R-:W-:Y:S01]  /*2ef0*/  IMAD.MOV.U32 R233, RZ, RZ, 0x7f800000 ;  /* 0x7f800000ffe97424 */ /* 0x000fe200078e00ff */
[----:B------:R-:W-:Y:S01]  /*2f00*/  IADD3 R8, P1, R6, UR43, RZ ;  /* 0x0000002b06087c10 */ /* 0x000fe2000ff3e0ff */
[----:B------:R-:W-:Y:S01]  /*2f10*/  IMAD.U32 R10, RZ, RZ, UR6 ;  /* 0x00000006ff0a7e24 */ /* 0x000fe2000f8e00ff */
[----:B------:R-:W-:-:S02]  /*2f20*/  MOV R232, 0x7f800000 ;  /* 0x7f80000000e87802 */ /* 0x000fc40000000f00 */
[----:B------:R-:W-:Y:S02]  /*2f30*/  IADD3 R6, R228, 0x40, RZ ;  /* 0x00000040e4067810 */ /* 0x000fe40007ffe0ff */
[----:B------:R-:W-:Y:S01]  /*2f40*/  IADD3.X R9, R7, UR44, R10, P1, !PT ;  /* 0x0000002c07097c10 */ /* 0x000fe20008ffe40a */
[----:B------:R-:W-:Y:S01]  /*2f50*/  IMAD.MOV.U32 R10, RZ, RZ, 0x4 ;  /* 0x00000004ff0a7424 */ /* 0x000fe200078e00ff */
[----:B------:R-:W-:Y:S02]  /*2f60*/  ISETP.GE.AND P3, PT, R6, UR4, PT ;  /* 0x0000000406007c0c */ /* 0x000fe4000bf66270 */
[----:B------:R-:W-:Y:S01]  /*2f70*/  MOV R6, 0x4 ;  /* 0x0000000400067802 */ /* 0x000fe20000000f00 */
[----:B------:R-:W-:Y:S01]  /*2f80*/  @!P2 IMAD.WIDE R10, R5, R10, UR14 ;  /* 0x0000000e050aae25 */ /* 0x000fe2000f8e020a */
[C---:B------:R-:W-:Y:S02]  /*2f90*/  ISETP.GE.AND P5, PT, R228.reuse, UR4, PT ;  /* 0x00000004e4007c0c */ /* 0x040fe4000bfa6270 */
[----:B------:R-:W-:Y:S01]  /*2fa0*/  MOV R234, 0x7f800000 ;  /* 0x7f80000000ea7802 */ /* 0x000fe20000000f00 */
[----:B------:R-:W-:Y:S01]  /*2fb0*/  IMAD.WIDE R6, R228, R6, UR14 ;  /* 0x0000000ee4067e25 */ /* 0x000fe2000f8e0206 */
[----:B------:R1:W5:Y:S01]  /*2fc0*/  @!P2 LDG.E R232, [R10.64] ;  /* 0x000000240ae8a981 */ /* 0x000362000c1e1900 */
[----:B------:R-:W-:-:S02]  /*2fd0*/  UIMAD UR4, UR12, -0x80, UR10 ;  /* 0xffffff800c0478a4 */ /* 0x000fc4000f8e020a */
[----:B------:R-:W-:Y:S01]  /*2fe0*/  IMAD R5, R15, c[0x0][0x1b0], RZ ;  /* 0x00006c000f057a24 */ /* 0x000fe200078e02ff */
[----:B------:R2:W5:Y:S04]  /*2ff0*/  @!P4 LDG.E R234, [R6.64+0x20] ;  /* 0x0000202406eac981 */ /* 0x000568000c1e1900 */
[----:B------:R2:W5:Y:S01]  /*3000*/  @!P3 LDG.E R229, [R6.64+0x100] ;  /* 0x0001002406e5b981 */ /* 0x000562000c1e1900 */
[----:B------:R-:W-:-:S03]  /*3010*/  ISETP.GE.AND P3, PT, R3, UR4, PT ;  /* 0x0000000403007c0c */ /* 0x000fc6000bf66270 */
[----:B------:R2:W5:Y:S10]  /*3020*/  @!P5 LDG.E R233, [R6.64] ;  /* 0x0000002406e9d981 */ /* 0x000574000c1e1900 */
[----:B------:R1:W-:Y:S04]  /*3030*/  @P3 STS [R0+0x6000], RZ ;  /* 0x006000ff00003388 */ /* 0x0003e80000000800 */
[----:B------:R1:W-:Y:S04]  /*3040*/  @P3 STS [R0+0x6004], RZ ;  /* 0x006004ff00003388 */ /* 0x0003e80000000800 */
[----:B------:R1:W-:Y:S01]  /*3050*/  @P3 STS.64 [R0+0x6008], RZ ;  /* 0x006008ff00003388 */ /* 0x0003e20000000a00 */
[C---:B------:R-:W-:Y:S01]  /*3060*/  IMAD R5, R4.reuse, c[0x0][0x1b4], R5 ;  /* 0x00006d0004057a24 */ /* 0x040fe200078e0205 */
[----:B------:R-:W-:Y:S01]  /*3070*/  BSSY B0, `(.L_x_438) ;  /* 0x0000015000007945 */ /* 0x000fe20003800000 */
[----:B--2---:R-:W-:-:S05]  /*3080*/  IMAD.WIDE.U32 R6, R4, c[0x0][0x1b0], R8 ;  /* 0x00006c0004067a25 */ /* 0x004fca00078e0008 */
[----:B------:R-:W-:Y:S01]  /*3090*/  IADD3 R12, R7, R5, RZ ;  /* 0x00000005070c7210 */ /* 0x000fe20007ffe0ff */
        /* <DEDUP_REMOVED lines=12> */
[----:B-1----:R-:W-:-:S04]  /*3160*/  LEA R10, P1, R8, c[0x0][0x168], 0x1 ;  /* 0x00005a00080a7a11 */ /* 0x002fc800078208ff */
[----:B------:R-:W-:-:S05]  /*3170*/  LEA.HI.X R11, R8, c[0x0][0x16c], R5, 0x1, P1 ;  /* 0x00005b00080b7a11 */ /* 0x000fca00008f0c05 */
[----:B------:R-:W-:Y:S01]  /*3180*/  @!PT LDS RZ, [RZ] ;  /* 0x00000000fffff984 */ /* 0x000fe20000000800 */
[----:B------:R-:W-:Y:S01]  /*3190*/  @!PT LDS RZ, [RZ] ;  /* 0x00000000fffff984 */ /* 0x000fe20000000800 */
[----:B------:R-:W-:Y:S01]  /*31a0*/  @!PT LDS RZ, [RZ] ;  /* 0x00000000fffff984 */ /* 0x000fe20000000800 */
[----:B------:R1:W-:Y:S04]  /*31b0*/  LDGSTS.E.BYPASS.LTC128B.128 [R0+0x6000], [R10.64] ;  /* 0x060000000a007fae */ /* 0x0003e8000b901d64 */
.L_x_439:
[----:B------:R-:W-:Y:S05]  /*31c0*/  BSYNC B0 ;  /* 0x0000000000007941 */ /* 0x000fea0003800000 */
.L_x_438:
[----:B------:R-:W-:Y:S01]  /*31d0*/  ISETP.GE.AND P2, PT, R16, UR4, PT ;  /* 0x0000000410007c0c */ /* 0x000fe2000bf46270 */
[----:B------:R-:W-:-:S12]  /*31e0*/  BSSY B0, `(.L_x_440) ;  /* 0x0000013000007945 */ /* 0x000fd80003800000 */
        /* <DEDUP_REMOVED lines=18> */
.L_x_441:
[----:B------:R-:W-:Y:S05]  /*3310*/  BSYNC B0 ;  /* 0x0000000000007941 */ /* 0x000fea0003800000 */
.L_x_440:
[----:B------:R-:W-:Y:S01]  /*3320*/  ULDC.64 UR38, c[0x0][0x1a0] ;  /* 0x0000680000267ab9 */ /* 0x000fe20000000a00 */
[----:B-1----:R-:W-:Y:S01]  /*3330*/  IMAD.WIDE.U32 R6, R13, c[0x0][0x1a0], R226 ;  /* 0x000068000d067a25 */ /* 0x002fe200078e00e2 */
[----:B------:R-:W-:Y:S01]  /*3340*/  UIMAD UR7, UR7, UR38, URZ ;  /* 0x00000026070772a4 */ /* 0x000fe2000f8e023f */
[----:B------:R1:W-:Y:S01]  /*3350*/  @P3 STS [R0+0x8000], RZ ;  /* 0x008000ff00003388 */ /* 0x0003e20000000800 */
[----:B------:R-:W-:Y:S02]  /*3360*/  BSSY B0, `(.L_x_442) ;  /* 0x000001d000007945 */ /* 0x000fe40003800000 */
[----:B------:R-:W-:Y:S01]  /*3370*/  UIMAD UR5, UR5, UR39, UR7 ;  /* 0x00000027050572a4 */ /* 0x000fe2000f8e0207 */
[----:B------:R1:W-:Y:S01]  /*3380*/  @P3 STS [R0+0x8004], RZ ;  /* 0x008004ff00003388 */ /* 0x0003e20000000800 */
[----:B------:R-:W-:-:S03]  /*3390*/  IADD3 R6, P1, R6, UR41, RZ ;  /* 0x0000002906067c10 */ /* 0x000fc6000ff3e0ff */
[----:B------:R1:W-:Y:S01]  /*33a0*/  @P3 STS.64 [R0+0x8008], RZ ;  /* 0x008008ff00003388 */ /* 0x0003e20000000a00 */
[----:B------:R-:W-:-:S04]  /*33b0*/  MOV R5, UR5 ;  /* 0x0000000500057c02 */ /* 0x000fc80008000f00 */
[----:B------:R-:W-:Y:S01]  /*33c0*/  IADD3.X R7, R7, UR42, R5, P1, !PT ;  /* 0x0000002a07077c10 */ /* 0x000fe20008ffe405 */
[----:B------:R-:W-:-:S04]  /*33d0*/  IMAD R5, R15, c[0x0][0x1b8], RZ ;  /* 0x00006e000f057a24 */ /* 0x000fc800078e02ff */
[C---:B------:R-:W-:Y:S02]  /*33e0*/  IMAD R10, R4.reuse, c[0x0][0x1bc], R5 ;  /* 0x00006f00040a7a24 */ /* 0x040fe400078e0205 */
[----:B------:R-:W-:-:S05]  /*33f0*/  IMAD.WIDE.U32 R4, R4, c[0x0][0x1b8], R6 ;  /* 0x00006e0004047a25 */ /* 0x000fca00078e0006 */
        /* <DEDUP_REMOVED lines=19> */
.L_x_443:
[----:B------:R-:W-:Y:S05]  /*3530*/  BSYNC B0 ;  /* 0x0000000000007941 */ /* 0x000fea0003800000 */
.L_x_442:
        /* <DEDUP_REMOVED lines=19> */
.L_x_445:
[----:B------:R-:W-:Y:S05]  /*3670*/  BSYNC B0 ;  /* 0x0000000000007941 */ /* 0x000fea0003800000 */
.L_x_444:
[----:B------:R-:W-:Y:S01]  /*3680*/  IMAD.MOV.U32 R6, RZ, RZ, c[0x0][0x308] ;  /* 0x0000c200ff067624 */ /* 0x000fe200078e00ff */
[----:B------:R-:W1:Y:S01]  /*3690*/  R2UR UR5, R246 ;  /* 0x00000000f60573c2 */ /* 0x000e6200000e0000 */
[----:B------:R-:W-:Y:S01]  /*36a0*/  IMAD.MOV.U32 R7, RZ, RZ, c[0x0][0x30c] ;  /* 0x0000c300ff077624 */ /* 0x000fe200078e00ff */
[----:B------:R-:W0:Y:S04]  /*36b0*/  LDGDEPBAR ;  /* 0x00000000000079af */ /* 0x000e280000000000 */
[----:B-12---:R1:W2:Y:S02]  /*36c0*/  LDG.E.64 R4, [R6.64+0x8] ;  /* 0x0000082406047981 */ /* 0x0062a4000c1e1b00 */
[----:B------:R-:W3:Y:S02]  /*36d0*/  R2UR UR4, R242 ;  /* 0x00000000f20473c2 */ /* 0x000ee400000e0000 */
[----:B-1--4-:R-:W4:Y:S01]  /*36e0*/  LDG.E.64 R6, [R6.64] ;  /* 0x0000002406067981 */ /* 0x012f22000c1e1b00 */
[----:B---3--:R-:W-:-:S02]  /*36f0*/  SHF.R.S32.HI R0, RZ, 0x1f, R14 ;  /* 0x0000001fff007819 */ /* 0x008fc4000001140e */
[----:B------:R-:W-:Y:S01]  /*3700*/  IADD3 R3, R136, 0x1000, RZ ;  /* 0x0000100088037810 */ /* 0x000fe20007ffe0ff */
[----:B------:R-:W-:-:S03]  /*3710*/  IMAD.SHL.U32 R134, R142, 0x2, RZ ;  /* 0x000000028e867824 */ /* 0x000fc600078e00ff */
[----:B------:R-:W-:Y:S01]  /*3720*/  SEL R3, R3, R136, !P0 ;  /* 0x0000008803037207 */ /* 0x000fe20004000000 */
        /* <DEDUP_REMOVED lines=17> */
[----:B------:R-:W-:Y:S01]  /*3840*/  SHF.L.U32 R3, R3, 0x1, RZ ;  /* 0x0000000103037819 */ /* 0x000fe200000006ff */
[----:B------:R-:W-:Y:S01]  /*3850*/  IMAD.MOV.U32 R252, RZ, RZ, 0x4 ;  /* 0x00000004fffc7424 */ /* 0x000fe200078e00ff */
[----:B------:R-:W-:-:S02]  /*3860*/  IADD3 R135, R134, R137, RZ ;  /* 0x0000008986877210 */ /* 0x000fc40007ffe0ff */
[----:B--2---:R-:W-:-:S04]  /*3870*/  IADD3 R230, P2, P1, R4, UR5, R14 ;  /* 0x0000000504e67c10 */ /* 0x004fc8000f95e00e */
[----:B------:R-:W-:Y:S02]  /*3880*/  IADD3.X R236, R5, UR4, R0, P2, P1 ;  /* 0x0000000405ec7c10 */ /* 0x000fe400097e2400 */
[----:B------:R-:W-:-:S04]  /*3890*/  IADD3 R0, R142, 0x1000, RZ ;  /* 0x000010008e007810 */ /* 0x000fc80007ffe0ff */
[----:B------:R-:W-:Y:S01]  /*38a0*/  SEL R0, R0, R142, !P0 ;  /* 0x0000008e00007207 */ /* 0x000fe20004000000 */
[----:B----4-:R1:W2:Y:S08]  /*38b0*/  R2UR UR9, R7 ;  /* 0x00000000070973c2 */ /* 0x0102b000000e0000 */
[----:B------:R1:W3:Y:S01]  /*38c0*/  R2UR UR11, R6 ;  /* 0x00000000060b73c2 */ /* 0x0002e200000e0000 */
[----:B------:R-:W-:-:S02]  /*38d0*/  IMAD.SHL.U32 R130, R0, 0x2, RZ ;  /* 0x0000000200827824 */ /* 0x000fc400078e00ff */
[----:B-123--:R-:W-:-:S05]  /*38e0*/  IMAD.WIDE.U32 R230, R230, -0x2daee0ad, RZ ;  /* 0xd2511f53e6e67825 */ /* 0x00efca00078e00ff */
.L_x_448:
[C---:B-----5:R-:W-:Y:S01]  /*38f0*/  FSETP.NEU.FTZ.AND P0, PT, R233.reuse, -INF , PT ;  /* 0xff800000e900780b */ /* 0x060fe20003f1d000 */
[----:B------:R-:W-:Y:S01]  /*3900*/  IMAD.U32 R0, RZ, RZ, UR12 ;  /* 0x0000000cff007e24 */ /* 0x000fe2000f8e00ff */
[----:B------:R-:W-:Y:S01]  /*3910*/  UIADD3 UR4, UR9, -0x4498517b, URZ ;  /* 0xbb67ae8509047890 */ /* 0x000fe2000fffe03f */
[----:B------:R-:W-:Y:S01]  /*3920*/  IMAD.U32 R6, RZ, RZ, UR8 ;  /* 0x00000008ff067e24 */ /* 0x000fe2000f8e00ff */
[----:B------:R-:W0:Y:S01]  /*3930*/  LDGDEPBAR ;  /* 0x00000000000079af */ /* 0x000e220000000000 */
[----:B------:R-:W-:Y:S01]  /*3940*/  IMAD R0, R0, 0x2, R235 ;  /* 0x0000000200007824 */ /* 0x000fe200078e02eb */
[----:B------:R-:W-:Y:S01]  /*3950*/  USHF.L.U32 UR6, UR12, 0x7, URZ ;  /* 0x000000070c067899 */ /* 0x000fe2000800063f */
[----:B------:R-:W-:Y:S01]  /*3960*/  IMAD R6, R6, 0x8, R238 ;  /* 0x0000000806067824 */ /* 0x000fe200078e02ee */
[----:B------:R-:W-:Y:S01]  /*3970*/  LOP3.LUT R12, R230, UR4, RZ, 0x3c, !PT ;  /* 0x00000004e60c7c12 */ /* 0x000fe2000f8e3cff */
[----:B------:R-:W-:Y:S01]  /*3980*/  IMAD.SHL.U32 R0, R0, 0x2, RZ ;  /* 0x0000000200007824 */ /* 0x000fe200078e00ff */
[----:B------:R-:W-:Y:S01]  /*3990*/  UIADD3 UR4, UR11, -0x61c88647, URZ ;  /* 0x9e3779b90b047890 */ /* 0x000fe2000fffe03f */
[----:B------:R-:W-:Y:S01]  /*39a0*/  IMAD.U32 R113, RZ, RZ, UR12 ;  /* 0x0000000cff717e24 */ /* 0x000fe2000f8e00ff */
[----:B------:R-:W-:Y:S01]  /*39b0*/  IADD3 R5, R6, 0x4, RZ ;  /* 0x0000000406057810 */ /* 0x000fe20007ffe0ff */
[----:B------:R-:W-:Y:S01]  /*39c0*/  FMUL.FTZ R117, R233, 1.4426950216293334961 ;  /* 0x3fb8aa3be9757820 */ /* 0x000fe20000410000 */
[----:B------:R-:W-:Y:S01]  /*39d0*/  IADD3 R4, R0, 0x1, RZ ;  /* 0x0000000100047810 */ /* 0x000fe20007ffe0ff */
[----:B------:R-:W-:Y:S01]  /*39e0*/  FMUL.FTZ R115, R234, 1.4426950216293334961 ;  /* 0x3fb8aa3bea737820 */ /* 0x000fe20000410000 */
[C---:B------:R-:W-:Y:S01]  /*39f0*/  LOP3.LUT R8, R231.reuse, UR9, R0, 0x96, !PT ;  /* 0x00000009e7087c12 */ /* 0x040fe2000f8e9600 */
[----:B------:R-:W-:Y:S01]  /*3a00*/  IMAD.WIDE.U32 R6, R6, -0x326172a9, RZ ;  /* 0xcd9e8d5706067825 */ /* 0x000fe200078e00ff */
[----:B------:R-:W-:Y:S01]  /*3a10*/  LOP3.LUT R0, R231, UR9, R4, 0x96, !PT ;  /* 0x00000009e7007c12 */ /* 0x000fe2000f8e9604 */
[----:B------:R-:W-:Y:S01]  /*3a20*/  UISETP.GT.AND UP2, UPT, UR8, UR18, UPT ;  /* 0x000000120800728c */ /* 0x000fe2000bf44270 */
[----:B------:R-:W-:Y:S01]  /*3a30*/  FSEL R117, R117, RZ, P0 ;  /* 0x000000ff75757208 */ /* 0x000fe20000000000 */
[----:B------:R-:W-:Y:S04]  /*3a40*/  IMAD.WIDE.U32 R4, R5, -0x326172a9, RZ ;  /* 0xcd9e8d5705047825 */ /* 0x000fe800078e00ff */
[----:B------:R-:W-:Y:S01]  /*3a50*/  IMAD.WIDE.U32 R20, R0, -0x326172a9, RZ ;  /* 0xcd9e8d5700147825 */ /* 0x000fe200078e00ff */
[----:B------:R-:W-:Y:S01]  /*3a60*/  LOP3.LUT R0, R236, UR11, RZ, 0x3c, !PT ;  /* 0x0000000bec007c12 */ /* 0x000fe2000f8e3cff */
[----:B------:R-:W-:Y:S04]  /*3a70*/  DEPBAR.LE SB0, 0x0 ;  /* 0x000080000000791a */ /* 0x000fe80000000000 */
[-C--:B------:R-:W-:Y:S01]  /*3a80*/  LOP3.LUT R10, R7, R0.reuse, RZ, 0x3c, !PT ;  /* 0x00000000070a7212 */ /* 0x080fe200078e3cff */
[----:B------:R-:W-:Y:S01]  /*3a90*/  IMAD.WIDE.U32 R22, R8, -0x326172a9, RZ ;  /* 0xcd9e8d5708167825 */ /* 0x000fe200078e00ff */
[----:B------:R-:W-:Y:S01]  /*3aa0*/  LOP3.LUT R8, R5, R0, RZ, 0x3c, !PT ;  /* 0x0000000005087212 */ /* 0x000fe200078e3cff */
[----:B------:R-:W-:Y:S01]  /*3ab0*/  BAR.SYNC.DEFER_BLOCKING 0x0 ;  /* 0x0000000000007b1d */ /* 0x000fe20000010000 */
[--C-:B------:R-:W-:Y:S01]  /*3ac0*/  LOP3.LUT R16, R21, UR4, R6.reuse, 0x96, !PT ;  /* 0x0000000415107c12 */ /* 0x100fe2000f8e9606 */
[----:B------:R-:W-:Y:S01]  /*3ad0*/  IMAD.WIDE.U32 R10, R10, -0x2daee0ad, RZ ;  /* 0xd2511f530a0a7825 */ /* 0x000fe200078e00ff */
[C---:B------:R-:W-:Y:S02]  /*3ae0*/  LOP3.LUT R18, R23.reuse, UR4, R6, 0x96, !PT ;  /* 0x0000000417127c12 */ /* 0x040fe4000f8e9606 */
[--C-:B------:R-:W-:Y:S01]  /*3af0*/  LOP3.LUT R14, R23, UR4, R4.reuse, 0x96, !PT ;  /* 0x00000004170e7c12 */ /* 0x100fe2000f8e9604 */
[----:B------:R-:W-:Y:S01]  /*3b00*/  IMAD.WIDE.U32 R8, R8, -0x2daee0ad, RZ ;  /* 0xd2511f5308087825 */ /* 0x000fe200078e00ff */
[----:B------:R-:W-:Y:S01]  /*3b10*/  LOP3.LUT R13, R21, UR4, R4, 0x96, !PT ;  /* 0x00000004150d7c12 */ /* 0x000fe2000f8e9604 */
[----:B------:R-:W-:Y:S01]  /*3b20*/  UIADD3 UR4, UR11, 0x3c6ef372, URZ ;  /* 0x3c6ef3720b047890 */ /* 0x000fe2000fffe03f */
[----:B------:R-:W-:Y:S01]  /*3b30*/  LOP3.LUT R6, R12, R11, RZ, 0x3c, !PT ;  /* 0x0000000b0c067212 */ /* 0x000fe200078e3cff */
[----:B------:R-:W-:Y:S01]  /*3b40*/  IMAD.WIDE.U32 R18, R18, -0x2daee0ad, RZ ;  /* 0xd2511f5312127825 */ /* 0x000fe200078e00ff */
[----:B------:R-:W-:Y:S03]  /*3b50*/  LOP3.LUT R4, R12, R9, RZ, 0x3c, !PT ;  /* 0x000000090c047212 */ /* 0x000fe600078e3cff */
[----:B------:R-:W-:Y:S04]  /*3b60*/  IMAD.WIDE.U32 R6, R6, -0x326172a9, RZ ;  /* 0xcd9e8d5706067825 */ /* 0x000fe800078e00ff */
[----:B------:R-:W-:Y:S01]  /*3b70*/  IMAD.WIDE.U32 R4, R4, -0x326172a9, RZ ;  /* 0xcd9e8d5704047825 */ /* 0x000fe200078e00ff */
[C---:B------:R-:W-:Y:S02]  /*3b80*/  LOP3.LUT R26, R7.reuse, UR4, R22, 0x96, !PT ;  /* 0x00000004071a7c12 */ /* 0x040fe4000f8e9616 */
[----:B------:R-:W-:Y:S01]  /*3b90*/  LOP3.LUT R24, R7, UR4, R20, 0x96, !PT ;  /* 0x0000000407187c12 */ /* 0x000fe2000f8e9614 */
[----:B------:R-:W-:Y:S01]  /*3ba0*/  IMAD.WIDE.U32 R16, R16, -0x2daee0ad, RZ ;  /* 0xd2511f5310107825 */ /* 0x000fe200078e00ff */
[C---:B------:R-:W-:Y:S01]  /*3bb0*/  LOP3.LUT R22, R5.reuse, UR4, R22, 0x96, !PT ;  /* 0x0000000405167c12 */ /* 0x040fe2000f8e9616 */
[----:B------:R-:W-:Y:S01]  /*3bc0*/  LDSM.16.M88.4 R64, [R130] ;  /* 0x000000008240783b */ /* 0x000fe20000000200 */
[----:B------:R-:W-:Y:S01]  /*3bd0*/  LOP3.LUT R20, R5, UR4, R20, 0x96, !PT ;  /* 0x0000000405147c12 */ /* 0x000fe2000f8e9614 */
[----:B------:R-:W-:Y:S01]  /*3be0*/  UIADD3 UR4, UR9, 0x76cf5d0a, URZ ;  /* 0x76cf5d0a09047890 */ /* 0x000fe2000fffe03f */
[----:B------:R-:W-:Y:S04]  /*3bf0*/  IMAD.WIDE.U32 R14, R14, -0x2daee0ad, RZ ;  /* 0xd2511f530e0e7825 */ /* 0x000fe800078e00ff */
[----:B------:R-:W-:Y:S01]  /*3c00*/  IMAD.WIDE.U32 R12, R13, -0x2daee0ad, RZ ;  /* 0xd2511f530d0c7825 */ /* 0x000fe200078e00ff */
[--C-:B------:R-:W-:Y:S01]  /*3c10*/  LOP3.LUT R0, R19, UR4, R10.reuse, 0x96, !PT ;  /* 0x0000000413007c12 */ /* 0x100fe2000f8e960a */
[----:B------:R-:W-:Y:S01]  /*3c20*/  LDSM.16.M88.4 R60, [R130+0x1000] ;  /* 0x00100000823c783b */ /* 0x000fe20000000200 */
[----:B------:R-:W-:Y:S01]  /*3c30*/  LOP3.LUT R5, R17, UR4, R10, 0x96, !PT ;  /* 0x0000000411057c12 */ /* 0x000fe2000f8e960a */
[----:B------:R-:W-:Y:S01]  /*3c40*/  IMAD.WIDE.U32 R26, R26, -0x2daee0ad, RZ ;  /* 0xd2511f531a1a7825 */ /* 0x000fe200078e00ff */
[--C-:B------:R-:W-:Y:S02]  /*3c50*/  LOP3.LUT R10, R15, UR4, R8.reuse, 0x96, !PT ;  /* 0x000000040f0a7c12 */ /* 0x100fe4000f8e9608 */
[----:B------:R-:W-:Y:S01]  /*3c60*/  LOP3.LUT R8, R13, UR4, R8, 0x96, !PT ;  /* 0x000000040d087c12 */ /* 0x000fe2000f8e9608 */
[----:B------:R-:W-:Y:S01]  /*3c70*/  UIADD3 UR4, UR9, 0x32370b8f, URZ ;  /* 0x32370b8f09047890 */ /* 0x000fe2000fffe03f */
[----:B------:R-:W-:Y:S01]  /*3c80*/  IMAD.WIDE.U32 R24, R24, -0x2daee0ad, RZ ;  /* 0xd2511f5318187825 */ /* 0x000fe200078e00ff */
[----:B------:R-:W-:Y:S03]  /*3c90*/  LDSM.16.M88.4 R48, [R128+0x6800] ;  /* 0x006800008030783b */ /* 0x000fe60000000200 */
[----:B------:R-:W-:Y:S01]  /*3ca0*/  IMAD.WIDE.U32 R22, R22, -0x2daee0ad, RZ ;  /* 0xd2511f5316167825 */ /* 0x000fe200078e00ff */
[----:B------:R-:W-:Y:S02]  /*3cb0*/  LOP3.LUT R34, R27, UR4, R18, 0x96, !PT ;  /* 0x000000041b227c12 */ /* 0x000fe4000f8e9612 */
[----:B------:R-:W-:Y:S01]  /*3cc0*/  LOP3.LUT R32, R25, UR4, R16, 0x96, !PT ;  /* 0x0000000419207c12 */ /* 0x000fe2000f8e9610 */
[----:B------:R-:W-:Y:S01]  /*3cd0*/  IMAD.WIDE.U32 R20, R20, -0x2daee0ad, RZ ;  /* 0xd2511f5314147825 */ /* 0x000fe200078e00ff */
[----:B------:R-:W-:Y:S01]  /*3ce0*/  LOP3.LUT R30, R23, UR4, R14, 0x96, !PT ;  /* 0x00000004171e7c12 */ /* 0x000fe2000f8e960e */
[----:B------:R-:W-:Y:S02]  /*3cf0*/  LDSM.16.M88.4 R100, [R128+0x6c00] ;  /* 0x006c00008064783b */ /* 0x000fe40000000200 */
[----:B------:R-:W-:Y:S01]  /*3d00*/  IMAD.WIDE.U32 R34, R34, -0x326172a9, RZ ;  /* 0xcd9e8d5722227825 */ /* 0x000fe200078e00ff */
[----:B------:R-:W-:Y:S01]  /*3d10*/  LOP3.LUT R28, R21, UR4, R12, 0x96, !PT ;  /* 0x00000004151c7c12 */ /* 0x000fe2000f8e960c */
[----:B------:R-:W-:Y:S02]  /*3d20*/  UIADD3 UR4, UR11, -0x255992d5, URZ ;  /* 0xdaa66d2b0b047890 */ /* 0x000fe4000fffe03f */
[----:B------:R-:W-:Y:S02]  /*3d30*/  IMAD.WIDE.U32 R14, R0, -0x326172a9, RZ ;  /* 0xcd9e8d57000e7825 */ /* 0x000fe400078e00ff */
[----:B------:R-:W-:Y:S02]  /*3d40*/  LDSM.16.M88.4 R108, [R129+0x6000] ;  /* 0x00600000816c783b */ /* 0x000fe40000000200 */
[----:B------:R-:W-:Y:S01]  /*3d50*/  IMAD.WIDE.U32 R12, R5, -0x326172a9, RZ ;  /* 0xcd9e8d57050c7825 */ /* 0x000fe200078e00ff */
[--C-:B------:R-:W-:Y:S03]  /*3d60*/  LOP3.LUT R0, R15, UR4, R6.reuse, 0x96, !PT ;  /* 0x000000040f007c12 */ /* 0x100fe6000f8e9606 */
[----:B------:R-:W-:Y:S01]  /*3d70*/  IMAD.WIDE.U32 R10, R10, -0x326172a9, RZ ;  /* 0xcd9e8d570a0a7825 */ /* 0x000fe200078e00ff */
[----:B------:R-:W-:Y:S03]  /*3d80*/  LOP3.LUT R5, R13, UR4, R6, 0x96, !PT ;  /* 0x000000040d057c12 */ /* 0x000fe6000f8e9606 */
[----:B------:R-:W-:Y:S01]  /*3d90*/  IMAD.WIDE.U32 R8, R8, -0x326172a9, RZ ;  /* 0xcd9e8d5708087825 */ /* 0x000fe200078e00ff */
[--C-:B------:R-:W-:Y:S03]  /*3da0*/  LOP3.LUT R6, R11, UR4, R4.reuse, 0x96, !PT ;  /* 0x000000040b067c12 */ /* 0x100fe6000f8e9604 */
        /* <DEDUP_REMOVED lines=26> */
[----:B------:R-:W-:Y:S01]  /*3f50*/  IMAD.WIDE.U32 R124, R124, -0x326172a9, RZ ;  /* 0xcd9e8d577c7c7825 */ /* 0x000fe200078e00ff */
[----:B------:R-:W-:Y:S01]  /*3f60*/  LOP3.LUT R0, R13, UR4, R4, 0x96, !PT ;  /* 0x000000040d007c12 */ /* 0x000fe2000f8e9604 */
[----:B------:R-:W-:Y:S02]  /*3f70*/  UIADD3 UR4, UR11, 0x1715609d, URZ ;  /* 0x1715609d0b047890 */ /* 0x000fe4000fffe03f */
        /* <DEDUP_REMOVED lines=18> */
[----:B------:R-:W-:Y:S02]  /*40a0*/  IMAD.WIDE.U32 R146, R32, -0x2daee0ad, RZ ;  /* 0xd2511f5320927825 */ /* 0x000fe400078e00ff */
[----:B------:R-:W-:Y:S02]  /*40b0*/  LDSM.16.M88.4 R32, [R128+0x6400] ;  /* 0x006400008020783b */ /* 0x000fe40000000200 */
[----:B------:R-:W-:Y:S01]  /*40c0*/  LOP3.LUT R152, R123, UR4, R18, 0x96, !PT ;  /* 0x000000047b987c12 */ /* 0x000fe2000f8e9612 */
[----:B------:R-:W-:Y:S01]  /*40d0*/  IMAD.WIDE.U32 R120, R30, -0x2daee0ad, RZ ;  /* 0xd2511f531e787825 */ /* 0x000fe200078e00ff */
[----:B------:R-:W-:Y:S03]  /*40e0*/  LOP3.LUT R159, R147, UR4, R16, 0x96, !PT ;  /* 0x00000004939f7c12 */ /* 0x000fe6000f8e9610 */
[----:B------:R-:W-:Y:S01]  /*40f0*/  IMAD.WIDE.U32 R148, R28, -0x2daee0ad, RZ ;  /* 0xd2511f531c947825 */ /* 0x000fe200078e00ff */
[----:B------:R-:W-:Y:S01]  /*4100*/  LOP3.LUT R153, R121, UR4, R14, 0x96, !PT ;  /* 0x0000000479997c12 */ /* 0x000fe2000f8e960e */
[----:B------:R-:W1:Y:S02]  /*4110*/  LDSM.16.M88.4 R16, [R128+0x6000] ;  /* 0x006000008010783b */ /* 0x000e640000000200 */
[----:B------:R-:W-:Y:S01]  /*4120*/  IMAD.IADD R0, R137, 0x1, R130 ;  /* 0x0000000189007824 */ /* 0x000fe200078e0282 */
[----:B------:R-:W-:Y:S01]  /*4130*/  LOP3.LUT R164, R149, UR4, R12, 0x96, !PT ;  /* 0x0000000495a47c12 */ /* 0x000fe2000f8e960c */
[----:B------:R-:W-:Y:S04]  /*4140*/  UIADD3 UR4, UR17, 0x80, UR6 ;  /* 0x0000008011047890 */ /* 0x000fe8000fffe006 */
[----:B------:R-:W-:Y:S01]  /*4150*/  UIADD3 UR5, UR4, -UR10, URZ ;  /* 0x8000000a04057290 */ /* 0x000fe2000fffe03f */
[----:B------:R-:W2:Y:S01]  /*4160*/  LDSM.16.M88.4 R104, [R0] ;  /* 0x000000000068783b */ /* 0x000ea20000000200 */
[----:B------:R-:W-:Y:S04]  /*4170*/  USHF.L.U32 UR4, UR8, 0x7, URZ ;  /* 0x0000000708047899 */ /* 0x000fe8000800063f */
[----:B------:R-:W-:Y:S02]  /*4180*/  UISETP.GE.AND UP0, UPT, UR4, UR5, UPT ;  /* 0x000000050400728c */ /* 0x000fe4000bf06270 */
[----:B------:R-:W-:Y:S01]  /*4190*/  IMAD.U32 R114, RZ, RZ, UR4 ;  /* 0x00000004ff727e24 */ /* 0x000fe2000f8e00ff */
[----:B------:R-:W-:Y:S03]  /*41a0*/  UIADD3 UR4, UR6, 0x80, URZ ;  /* 0x0000008006047890 */ /* 0x000fe6000fffe03f */
[----:B------:R-:W-:Y:S02]  /*41b0*/  ULDC.64 UR6, c[0x0][0x118] ;  /* 0x0000460000067ab9 */ /* 0x000fe40000000a00 */
[----:B------:R-:W-:Y:S03]  /*41c0*/  UISETP.LT.AND UP0, UPT, UR4, UR10, UP0 ;  /* 0x0000000a0400728c */ /* 0x000fe60008701270 */
[----:B------:R-:W-:Y:S03]  /*41d0*/  ULDC.U8 UR4, c[0x0][0x2d8] ;  /* 0x0000b60000047ab9 */ /* 0x000fe60000000000 */
[----:B------:R-:W-:Y:S01]  /*41e0*/  PLOP3.LUT P3, PT, PT, PT, UP0, 0x80, 0x0 ;  /* 0x000000000000781c */ /* 0x000fe20003f6f008 */
[-C--:B-1----:R-:W-:Y:S11]  /*41f0*/  HMMA.16816.F32.BF16 R4, R64, R16.reuse, RZ ;  /* 0x000000104004723c */ /* 0x082ff600000418ff */
[----:B------:R-:W-:Y:S01]  /*4200*/  @!UPT UIADD3 URZ, URZ, URZ, URZ ;  /* 0x0000003f3f3ff290 */ /* 0x000fe2000fffe03f */
[----:B------:R-:W1:Y:S01]  /*4210*/  @!P3 S2R R112, SR_TID.X ;  /* 0x000000000070b919 */ /* 0x000e620000002100 */
        /* <DEDUP_REMOVED lines=16> */
[-C--:B--2---:R-:W-:Y:S01]  /*4320*/  HMMA.16816.F32.BF16 R4, R104, R108.reuse, R4 ;  /* 0x0000006c6804723c */ /* 0x084fe20000041804 */
[----:B-1----:R-:W-:Y:S03]  /*4330*/  @!P3 IMAD.SHL.U32 R0, R112, 0x2, RZ ;  /* 0x000000027000b824 */ /* 0x002fe600078e00ff */
[----:B------:R-:W-:Y:S02]  /*4340*/  IMAD.U32 R112, RZ, RZ, UR17 ;  /* 0x00000011ff707e24 */ /* 0x000fe4000f8e00ff */
[----:B------:R-:W-:Y:S03]  /*4350*/  @!P3 LOP3.LUT R0, R0, 0x6, RZ, 0xc0, !PT ;  /* 0x000000060000b812 */ /* 0x000fe600078ec0ff */
[----:B------:R-:W-:Y:S03]  /*4360*/  @!P3 IADD3 R112, -R112, 0x1, R228 ;  /* 0x000000017070b810 */ /* 0x000fe60007ffe1e4 */
[----:B------:R-:W-:Y:S01]  /*4370*/  @!P3 IMAD R0, R235, 0x40, R0 ;  /* 0x00000040eb00b824 */ /* 0x000fe200078e0200 */
[----:B------:R-:W-:Y:S01]  /*4380*/  @!P3 IADD3 R112, R114, UR10, R112 ;  /* 0x0000000a7270bc10 */ /* 0x000fe2000fffe070 */
[----:B------:R-:W-:Y:S02]  /*4390*/  FMUL.FTZ R114, R229, 1.4426950216293334961 ;  /* 0x3fb8aa3be5727820 */ /* 0x000fe40000410000 */
[----:B------:R-:W-:Y:S01]  /*43a0*/  @!P3 IMAD R0, R113, 0x80, R0 ;  /* 0x000000807100b824 */ /* 0x000fe200078e0200 */
[C---:B------:R-:W-:Y:S02]  /*43b0*/  @!P3 IMNMX R116, R112.reuse, UR10, PT ;  /* 0x0000000a7074bc17 */ /* 0x040fe4000b800200 */
[----:B------:R-:W-:Y:S01]  /*43c0*/  @!P3 IADD3 R113, R112, 0x8, RZ ;  /* 0x000000087071b810 */ /* 0x000fe20007ffe0ff */
[C---:B---3--:R-:W-:Y:S01]  /*43d0*/  HMMA.16816.F32.BF16 R8, R100.reuse, R108, R8 ;  /* 0x0000006c6408723c */ /* 0x048fe20000041808 */
[C---:B------:R-:W-:Y:S02]  /*43e0*/  @!P3 IADD3 R118, R0.reuse, 0x1, RZ ;  /* 0x000000010076b810 */ /* 0x040fe40007ffe0ff */
[-C--:B------:R-:W-:Y:S02]  /*43f0*/  @!P3 ISETP.GE.AND P1, PT, R0, R116.reuse, PT ;  /* 0x000000740000b20c */ /* 0x080fe40003f26270 */
[----:B------:R-:W-:Y:S02]  /*4400*/  @!P3 ISETP.GE.AND P0, PT, R118, R116, PT ;  /* 0x000000747600b20c */ /* 0x000fe40003f06270 */
[----:B------:R-:W-:Y:S01]  /*4410*/  @!P3 IMNMX R113, R113, UR10, PT ;  /* 0x0000000a7171bc17 */ /* 0x000fe2000b800200 */
[-C--:B------:R-:W-:Y:S01]  /*4420*/  HMMA.16816.F32.BF16 R12, R100, R110.reuse, R12 ;  /* 0x0000006e640c723c */ /* 0x080fe2000004180c */
[----:B------:R-:W-:Y:S02]  /*4430*/  @!P3 FSEL R5, R5, -INF , !P0 ;  /* 0xff8000000505b808 */ /* 0x000fe40004000000 */
[----:B------:R-:W-:Y:S02]  /*4440*/  FSETP.NEU.FTZ.AND P0, PT, R234, -INF , PT ;  /* 0xff800000ea00780b */ /* 0x000fe40003f1d000 */
[----:B------:R-:W-:Y:S01]  /*4450*/  @!P3 FSEL R4, R4, -INF , !P1 ;  /* 0xff8000000404b808 */ /* 0x000fe20004800000 */
[--C-:B------:R-:W-:Y:S01]  /*4460*/  FFMA.FTZ R5, R5, c[0x0][0x23c], -R117.reuse ;  /* 0x00008f0005057a23 */ /* 0x100fe20000010875 */
[-C--:B------:R-:W-:Y:S01]  /*4470*/  @!P3 ISETP.GE.AND P1, PT, R0, R113.reuse, PT ;  /* 0x000000710000b20c */ /* 0x080fe20003f26270 */
[C---:B------:R-:W-:Y:S01]  /*4480*/  HMMA.16816.F32.BF16 R16, R104.reuse, R110, R16 ;  /* 0x0000006e6810723c */ /* 0x040fe20000041810 */
[----:B------:R-:W-:Y:S01]  /*4490*/  FSEL R115, R115, RZ, P0 ;  /* 0x000000ff73737208 */ /* 0x000fe20000000000 */
[----:B------:R-:W-:Y:S01]  /*44a0*/  MUFU.EX2 R196, R5 ;  /* 0x0000000500c47308 */ /* 0x000fe20000000800 */
[----:B------:R-:W-:Y:S01]  /*44b0*/  @!P3 ISETP.GE.AND P0, PT, R118, R113, PT ;  /* 0x000000717600b20c */ /* 0x000fe20003f06270 */
        /* <DEDUP_REMOVED lines=11> */
[-C--:B------:R-:W-:Y:S02]  /*4570*/  @!P3 ISETP.GE.AND P1, PT, R0, R109.reuse, PT ;  /* 0x0000006d0000b20c */ /* 0x080fe40003f26270 */
[----:B------:R-:W-:Y:S02]  /*4580*/  @!P3 FSEL R9, R9, -INF , !P0 ;  /* 0xff8000000909b808 */ /* 0x000fe40004000000 */
[----:B------:R-:W-:Y:S02]  /*4590*/  @!P3 FSEL R8, R8, -INF , !P1 ;  /* 0xff8000000808b808 */ /* 0x000fe40004800000 */
[----:B------:R-:W-:Y:S01]  /*45a0*/  @!P3 IADD3 R108, R112, 0x48, RZ ;  /* 0x00000048706cb810 */ /* 0x000fe20007ffe0ff */
[----:B------:R-:W-:Y:S01]  /*45b0*/  MUFU.EX2 R201, R6 ;  /* 0x0000000600c97308 */ /* 0x000fe20000000800 */
[----:B------:R-:W-:Y:S01]  /*45c0*/  FSETP.NEU.FTZ.AND P0, PT, R232, -INF , PT ;  /* 0xff800000e800780b */ /* 0x000fe20003f1d000 */
[--C-:B------:R-:W-:Y:S01]  /*45d0*/  FFMA.FTZ R9, R9, c[0x0][0x23c], -R114.reuse ;  /* 0x00008f0009097a23 */ /* 0x100fe20000010872 */
[----:B------:R-:W-:Y:S01]  /*45e0*/  @!P3 IMNMX R108, R108, UR10, PT ;  /* 0x0000000a6c6cbc17 */ /* 0x000fe2000b800200 */
[----:B------:R-:W-:Y:S02]  /*45f0*/  FFMA.FTZ R8, R8, c[0x0][0x23c], -R114 ;  /* 0x00008f0008087a23 */ /* 0x000fe40000010872 */
[----:B------:R-:W-:Y:S01]  /*4600*/  FMUL.FTZ R112, R232, 1.4426950216293334961 ;  /* 0x3fb8aa3be8707820 */ /* 0x000fe20000410000 */
[-C--:B------:R-:W-:Y:S03]  /*4610*/  @!P3 ISETP.GE.AND P1, PT, R0, R108.reuse, PT ;  /* 0x0000006c0000b20c */ /* 0x080fe60003f26270 */
[----:B------:R1:W-:Y:S01]  /*4620*/  MUFU.EX2 R200, R7 ;  /* 0x0000000700c87308 */ /* 0x0003e20000000800 */
[----:B------:R-:W-:Y:S02]  /*4630*/  FSEL R112, R112, RZ, P0 ;  /* 0x000000ff70707208 */ /* 0x000fe40000000000 */
[-C--:B------:R-:W-:Y:S02]  /*4640*/  @!P3 ISETP.GE.AND P0, PT, R118, R108.reuse, PT ;  /* 0x0000006c7600b20c */ /* 0x080fe40003f06270 */
[----:B------:R-:W-:Y:S02]  /*4650*/  @!P3 FSEL R10, R10, -INF , !P1 ;  /* 0xff8000000a0ab808 */ /* 0x000fe40004800000 */
[----:B------:R-:W-:Y:S03]  /*4660*/  @!P3 FSEL R11, R11, -INF , !P0 ;  /* 0xff8000000b0bb808 */ /* 0x000fe60004000000 */
[----:B------:R2:W-:Y:S01]  /*4670*/  MUFU.EX2 R205, R9 ;  /* 0x0000000900cd7308 */ /* 0x0005e20000000800 */
[--C-:B------:R-:W-:Y:S02]  /*4680*/  FFMA.FTZ R10, R10, c[0x0][0x23c], -R112.reuse ;  /* 0x00008f000a0a7a23 */ /* 0x100fe40000010870 */
[----:B------:R-:W-:Y:S07]  /*4690*/  FFMA.FTZ R11, R11, c[0x0][0x23c], -R112 ;  /* 0x00008f000b0b7a23 */ /* 0x000fee0000010870 */
        /* <DEDUP_REMOVED lines=13> */
[----:B------:R-:W-:Y:S01]  /*4770*/  FFMA.FTZ R13, R13, c[0x0][0x23c], -R114 ;  /* 0x00008f000d0d7a23 */ /* 0x000fe20000010872 */
[----:B------:R-:W-:Y:S02]  /*4780*/  @!P3 FSEL R14, R14, -INF , !P0 ;  /* 0xff8000000e0eb808 */ /* 0x000fe40004000000 */
[----:B------:R-:W-:Y:S01]  /*4790*/  @!P3 ISETP.GE.AND P0, PT, R8, R108, PT ;  /* 0x0000006c0800b20c */ /* 0x000fe20003f06270 */
[----:B------:R3:W-:Y:S02]  /*47a0*/  MUFU.EX2 R202, R13 ;  /* 0x0000000d00ca7308 */ /* 0x0007e40000000800 */
[--C-:B------:R-:W-:Y:S01]  /*47b0*/  FFMA.FTZ R14, R14, c[0x0][0x23c], -R112.reuse ;  /* 0x00008f000e0e7a23 */ /* 0x100fe20000010870 */
[----:B------:R-:W-:Y:S01]  /*47c0*/  @!P3 FSEL R15, R15, -INF , !P0 ;  /* 0xff8000000f0fb808 */ /* 0x000fe20004000000 */
[-C--:B-1----:R-:W-:Y:S01]  /*47d0*/  HMMA.16816.F32.BF16 R20, R104, R4.reuse, R20 ;  /* 0x000000046814723c */ /* 0x082fe20000041814 */
[-C--:B------:R-:W-:Y:S03]  /*47e0*/  @!P3 ISETP.GE.AND P0, PT, R9, R116.reuse, PT ;  /* 0x000000740900b20c */ /* 0x080fe60003f06270 */
[--C-:B------:R-:W-:Y:S01]  /*47f0*/  FFMA.FTZ R15, R15, c[0x0][0x23c], -R112.reuse ;  /* 0x00008f000f0f7a23 */ /* 0x100fe20000010870 */
        /* <DEDUP_REMOVED lines=8> */
[----:B------:R2:W-:Y:S01]  /*4880*/  MUFU.EX2 R207, R15 ;  /* 0x0000000f00cf7308 */ /* 0x0005e20000000800 */
[-C--:B------:R-:W-:Y:S02]  /*4890*/  HMMA.16816.F32.BF16 R28, R100, R6.reuse, R28 ;  /* 0x00000006641c723c */ /* 0x080fe4000004181c */
[----:B------:R-:W-:Y:S01]  /*48a0*/  @!P3 FSEL R18, R18, -INF , !P0 ;  /* 0xff8000001212b808 */ /* 0x000fe20004000000 */
[----:B------:R-:W-:Y:S01]  /*48b0*/  FFMA.FTZ R17, R17, c[0x0][0x23c], -R117 ;  /* 0x00008f0011117a23 */ /* 0x000fe20000010875 */
[-C--:B------:R-:W-:Y:S02]  /*48c0*/  @!P3 ISETP.GE.AND P0, PT, R8, R113.reuse, PT ;  /* 0x000000710800b20c */ /* 0x080fe40003f06270 */
[----:B---3--:R-:W-:Y:S01]  /*48d0*/  @!P3 IADD3 R13, R0, 0x10, RZ ;  /* 0x00000010000db810 */ /* 0x008fe20007ffe0ff */
[----:B------:R-:W3:Y:S01]  /*48e0*/  LDSM.16.M88.4 R8, [R129+0x6800] ;  /* 0x006800008108783b */ /* 0x000ee20000000200 */
[----:B------:R-:W-:Y:S01]  /*48f0*/  @!P3 FSEL R19, R19, -INF , !P0 ;  /* 0xff8000001313b808 */ /* 0x000fe20004000000 */
[C---:B------:R-:W-:Y:S01]  /*4900*/  HMMA.16816.F32.BF16 R32, R104.reuse, R6, R32 ;  /* 0x000000066820723c */ /* 0x040fe20000041820 */
[CC--:B------:R-:W-:Y:S01]  /*4910*/  @!P3 ISETP.GE.AND P0, PT, R13.reuse, R116.reuse, PT ;  /* 0x000000740d00b20c */ /* 0x0c0fe20003f06270 */
[----:B------:R4:W3:Y:S01]  /*4920*/  MUFU.EX2 R189, R16 ;  /* 0x0000001000bd7308 */ /* 0x0008e20000000800 */
[----:B------:R-:W-:Y:S01]  /*4930*/  @!P3 ISETP.GE.AND P1, PT, R12, R116, PT ;  /* 0x000000740c00b20c */ /* 0x000fe20003f26270 */
[----:B-1----:R-:W-:Y:S01]  /*4940*/  IMAD.U32 R14, RZ, RZ, UR16 ;  /* 0x00000010ff0e7e24 */ /* 0x002fe2000f8e00ff */
[----:B------:R-:W-:Y:S01]  /*4950*/  @!P3 FSEL R20, R20, -INF , !P0 ;  /* 0xff8000001414b808 */ /* 0x000fe20004000000 */
[--C-:B------:R-:W-:Y:S01]  /*4960*/  FFMA.FTZ R18, R18, c[0x0][0x23c], -R115.reuse ;  /* 0x00008f0012127a23 */ /* 0x100fe20000010873 */
[----:B------:R-:W-:Y:S01]  /*4970*/  @!P3 ISETP.GE.AND P4, PT, R13, R108, PT ;  /* 0x0000006c0d00b20c */ /* 0x000fe20003f86270 */
[----:B------:R-:W-:Y:S01]  /*4980*/  FFMA.FTZ R19, R19, c[0x0][0x23c], -R115 ;  /* 0x00008f0013137a23 */ /* 0x000fe20000010873 */
[----:B------:R-:W-:Y:S02]  /*4990*/  LEA R14, P0, R228, R14, 0x2 ;  /* 0x0000000ee40e7211 */ /* 0x000fe400078010ff */
[----:B------:R-:W-:Y:S01]  /*49a0*/  @!P3 ISETP.GE.AND P2, PT, R12, R113, PT ;  /* 0x000000710c00b20c */ /* 0x000fe20003f46270 */
[----:B------:R-:W-:Y:S01]  /*49b0*/  MUFU.EX2 R193, R18 ;  /* 0x0000001200c17308 */ /* 0x000fe20000000800 */
[C---:B------:R-:W-:Y:S01]  /*49c0*/  @!P3 IADD3 R5, R0.reuse, 0x18, RZ ;  /* 0x000000180005b810 */ /* 0x040fe20007ffe0ff */
[----:B--2---:R-:W-:Y:S01]  /*49d0*/  IMAD.U32 R15, RZ, RZ, UR13 ;  /* 0x0000000dff0f7e24 */ /* 0x004fe2000f8e00ff */
[----:B------:R-:W-:Y:S01]  /*49e0*/  @!P3 IADD3 R4, R0, 0x19, RZ ;  /* 0x000000190004b810 */ /* 0x000fe20007ffe0ff */
[--C-:B------:R-:W-:Y:S01]  /*49f0*/  FFMA.FTZ R20, R20, c[0x0][0x23c], -R117.reuse ;  /* 0x00008f0014147a23 */ /* 0x100fe20000010875 */
[----:B------:R-:W-:Y:S02]  /*4a00*/  @!P3 FSEL R21, R21, -INF , !P1 ;  /* 0xff8000001515b808 */ /* 0x000fe40004800000 */
[----:B------:R-:W-:Y:S02]  /*4a10*/  LEA.HI.X.SX32 R15, R228, R15, 0x2, P0 ;  /* 0x0000000fe40f7211 */ /* 0x000fe400000f16ff */
[C---:B------:R-:W-:Y:S01]  /*4a20*/  @!P3 ISETP.GE.AND P0, PT, R13.reuse, R113, PT ;  /* 0x000000710d00b20c */ /* 0x040fe20003f06270 */
[----:B------:R-:W1:Y:S01]  /*4a30*/  MUFU.EX2 R192, R19 ;  /* 0x0000001300c07308 */ /* 0x000e620000000800 */
[-C--:B------:R-:W-:Y:S01]  /*4a40*/  @!P3 ISETP.GE.AND P1, PT, R13, R109.reuse, PT ;  /* 0x0000006d0d00b20c */ /* 0x080fe20003f26270 */
[----:B------:R-:W-:Y:S01]  /*4a50*/  FFMA.FTZ R21, R21, c[0x0][0x23c], -R117 ;  /* 0x00008f0015157a23 */ /* 0x000fe20000010875 */
[-C--:B------:R-:W-:Y:S02]  /*4a60*/  @!P3 ISETP.GE.AND P5, PT, R12, R109.reuse, PT ;  /* 0x0000006d0c00b20c */ /* 0x080fe40003fa6270 */
[----:B----4-:R-:W-:Y:S02]  /*4a70*/  LOP3.LUT R16, R144, 0xff, RZ, 0xc0, !PT ;  /* 0x000000ff90107812 */ /* 0x010fe400078ec0ff */
[----:B------:R-:W-:Y:S02]  /*4a80*/  @!P3 FSEL R22, R22, -INF , !P0 ;  /* 0xff8000001616b808 */ /* 0x000fe40004000000 */
[-C--:B------:R-:W-:Y:S01]  /*4a90*/  @!P3 ISETP.GE.AND P0, PT, R12, R108.reuse, PT ;  /* 0x0000006c0c00b20c */ /* 0x080fe20003f06270 */
[----:B------:R2:W4:Y:S01]  /*4aa0*/  MUFU.EX2 R186, R17 ;  /* 0x0000001100ba7308 */ /* 0x0005220000000800 */
[-C--:B------:R-:W-:Y:S01]  /*4ab0*/  @!P3 ISETP.GE.AND P6, PT, R5, R109.reuse, PT ;  /* 0x0000006d0500b20c */ /* 0x080fe20003fc6270 */
[--C-:B------:R-:W-:Y:S01]  /*4ac0*/  FFMA.FTZ R22, R22, c[0x0][0x23c], -R115.reuse ;  /* 0x00008f0016167a23 */ /* 0x100fe20000010873 */
[----:B------:R-:W-:Y:S02]  /*4ad0*/  @!P3 FSEL R26, R26, -INF , !P4 ;  /* 0xff8000001a1ab808 */ /* 0x000fe40006000000 */
[----:B------:R-:W-:Y:S01]  /*4ae0*/  @!P3 ISETP.GE.AND P4, PT, R4, R109, PT ;  /* 0x0000006d0400b20c */ /* 0x000fe20003f86270 */
[-C--:B---3--:R-:W-:Y:S01]  /*4af0*/  HMMA.16816.F32.BF16 R36, R104, R8.reuse, R36 ;  /* 0x000000086824723c */ /* 0x088fe20000041824 */
[----:B------:R-:W-:Y:S01]  /*4b00*/  @!P3 FSEL R23, R23, -INF , !P2 ;  /* 0xff8000001717b808 */ /* 0x000fe20005000000 */
[----:B------:R-:W-:Y:S01]  /*4b10*/  FFMA.FTZ R26, R26, c[0x0][0x23c], -R112 ;  /* 0x00008f001a1a7a23 */ /* 0x000fe20000010870 */
[----:B------:R-:W-:Y:S01]  /*4b20*/  @!P3 ISETP.GE.AND P2, PT, R5, R108, PT ;  /* 0x0000006c0500b20c */ /* 0x000fe20003f46270 */
[----:B------:R-:W-:Y:S01]  /*4b30*/  MUFU.EX2 R183, R21 ;  /* 0x0000001500b77308 */ /* 0x000fe20000000800 */
[----:B------:R-:W-:Y:S01]  /*4b40*/  @!P3 FSEL R24, R24, -INF , !P1 ;  /* 0xff8000001818b808 */ /* 0x000fe20004800000 */
[--C-:B------:R-:W-:Y:S01]  /*4b50*/  FFMA.FTZ R23, R23, c[0x0][0x23c], -R115.reuse ;  /* 0x00008f0017177a23 */ /* 0x100fe20000010873 */
[----:B------:R-:W-:Y:S01]  /*4b60*/  @!P3 ISETP.GE.AND P1, PT, R5, R116, PT ;  /* 0x000000740500b20c */ /* 0x000fe20003f26270 */
[C---:B------:R-:W-:Y:S01]  /*4b70*/  HMMA.16816.F32.BF16 R40, R100.reuse, R8, R40 ;  /* 0x000000086428723c */ /* 0x040fe20000041828 */
[----:B------:R-:W-:Y:S02]  /*4b80*/  @!P3 FSEL R25, R25, -INF , !P5 ;  /* 0xff8000001919b808 */ /* 0x000fe40006800000 */
[-C--:B------:R-:W-:Y:S01]  /*4b90*/  @!P3 ISETP.GE.AND P5, PT, R5, R113.reuse, PT ;  /* 0x000000710500b20c */ /* 0x080fe20003fa6270 */
[--C-:B------:R-:W-:Y:S01]  /*4ba0*/  FFMA.FTZ R24, R24, c[0x0][0x23c], -R114.reuse ;  /* 0x00008f0018187a23 */ /* 0x100fe20000010872 */
[----:B------:R-:W-:Y:S01]  /*4bb0*/  @!P3 FSEL R27, R27, -INF , !P0 ;  /* 0xff8000001b1bb808 */ /* 0x000fe20004000000 */
[----:B------:R-:W-:Y:S01]  /*4bc0*/  FFMA.FTZ R25, R25, c[0x0][0x23c], -R114 ;  /* 0x00008f0019197a23 */ /* 0x000fe20000010872 */
[----:B------:R-:W-:Y:S01]  /*4bd0*/  @!P3 ISETP.GE.AND P0, PT, R4, R108, PT ;  /* 0x0000006c0400b20c */ /* 0x000fe20003f06270 */
[-C--:B------:R-:W-:Y:S01]  /*4be0*/  HMMA.16816.F32.BF16 R44, R100, R10.reuse, R44 ;  /* 0x0000000a642c723c */ /* 0x080fe2000004182c */
[----:B------:R-:W-:Y:S01]  /*4bf0*/  @!P3 FSEL R28, R28, -INF , !P6 ;  /* 0xff8000001c1cb808 */ /* 0x000fe20007000000 */
[----:B------:R3:W1:Y:S01]  /*4c00*/  MUFU.EX2 R182, R20 ;  /* 0x0000001400b67308 */ /* 0x0006620000000800 */
[-C--:B------:R-:W-:Y:S01]  /*4c10*/  @!P3 ISETP.GE.AND P6, PT, R4, R116.reuse, PT ;  /* 0x000000740400b20c */ /* 0x080fe20003fc6270 */
[----:B------:R-:W-:Y:S01]  /*4c20*/  FFMA.FTZ R27, R27, c[0x0][0x23c], -R112 ;  /* 0x00008f001b1b7a23 */ /* 0x000fe20000010870 */
[----:B--2---:R-:W-:Y:S01]  /*4c30*/  SHF.R.U32.HI R17, RZ, 0x18, R144 ;  /* 0x00000018ff117819 */ /* 0x004fe20000011690 */
[--C-:B------:R-:W-:Y:S01]  /*4c40*/  FFMA.FTZ R28, R28, c[0x0][0x23c], -R114.reuse ;  /* 0x00008f001c1c7a23 */ /* 0x100fe20000010872 */
[----:B------:R-:W-:Y:S01]  /*4c50*/  @!P3 FSEL R29, R29, -INF , !P4 ;  /* 0xff8000001d1db808 */ /* 0x000fe20006000000 */
[C---:B------:R-:W-:Y:S01]  /*4c60*/  HMMA.16816.F32.BF16 R48, R104.reuse, R10, R48 ;  /* 0x0000000a6830723c */ /* 0x040fe20000041830 */
[-C--:B------:R-:W-:Y:S02]  /*4c70*/  @!P3 ISETP.GE.AND P4, PT, R4, R113.reuse, PT ;  /* 0x000000710400b20c */ /* 0x080fe40003f86270 */
[----:B------:R-:W2:Y:S01]  /*4c80*/  LDSM.16.M88.4 R4, [R129+0x6c00] ;  /* 0x006c00008104783b */ /* 0x000ea20000000200 */
[C---:B------:R-:W-:Y:S01]  /*4c90*/  @!P3 IADD3 R8, R0.reuse, 0x20, RZ ;  /* 0x000000200008b810 */ /* 0x040fe20007ffe0ff */
[----:B------:R-:W-:Y:S01]  /*4ca0*/  FFMA.FTZ R29, R29, c[0x0][0x23c], -R114 ;  /* 0x00008f001d1d7a23 */ /* 0x000fe20000010872 */
[----:B------:R-:W-:Y:S01]  /*4cb0*/  @!P3 IADD3 R9, R0, 0x21, RZ ;  /* 0x000000210009b810 */ /* 0x000fe20007ffe0ff */
[----:B------:R-:W-:Y:S01]  /*4cc0*/  MUFU.EX2 R191, R24 ;  /* 0x0000001800bf7308 */ /* 0x000fe20000000800 */
[----:B------:R-:W-:Y:S02]  /*4cd0*/  @!P3 FSEL R30, R30, -INF , !P2 ;  /* 0xff8000001e1eb808 */ /* 0x000fe40005000000 */
[-C--:B------:R-:W-:Y:S02]  /*4ce0*/  @!P3 ISETP.GE.AND P2, PT, R8, R116.reuse, PT ;  /* 0x000000740800b20c */ /* 0x080fe40003f46270 */
[----:B------:R-:W-:Y:S01]  /*4cf0*/  @!P3 FSEL R34, R34, -INF , !P5 ;  /* 0xff8000002222b808 */ /* 0x000fe20006800000 */
[----:B------:R-:W-:Y:S01]  /*4d00*/  FFMA.FTZ R30, R30, c[0x0][0x23c], -R112 ;  /* 0x00008f001e1e7a23 */ /* 0x000fe20000010870 */
[----:B------:R-:W-:Y:S02]  /*4d10*/  @!P3 ISETP.GE.AND P5, PT, R9, R116, PT ;  /* 0x000000740900b20c */ /* 0x000fe40003fa6270 */
[----:B------:R-:W-:Y:S01]  /*4d20*/  @!P3 FSEL R31, R31, -INF , !P0 ;  /* 0xff8000001f1fb808 */ /* 0x000fe20004000000 */
[----:B------:R-:W-:Y:S01]  /*4d30*/  FFMA.FTZ R34, R34, c[0x0][0x23c], -R115 ;  /* 0x00008f0022227a23 */ /* 0x000fe20000010873 */
[----:B---3--:R-:W-:Y:S01]  /*4d40*/  SHF.R.U32.HI R20, RZ, 0x10, R144 ;  /* 0x00000010ff147819 */ /* 0x008fe20000011690 */
[----:B------:R-:W-:Y:S01]  /*4d50*/  MUFU.EX2 R184, R23 ;  /* 0x0000001700b87308 */ /* 0x000fe20000000800 */
[----:B------:R-:W-:Y:S01]  /*4d60*/  @!P3 ISETP.GE.AND P0, PT, R8, R113, PT ;  /* 0x000000710800b20c */ /* 0x000fe20003f06270 */
[--C-:B------:R-:W-:Y:S01]  /*4d70*/  FFMA.FTZ R31, R31, c[0x0][0x23c], -R112.reuse ;  /* 0x00008f001f1f7a23 */ /* 0x100fe20000010870 */
[----:B------:R-:W-:Y:S02]  /*4d80*/  LOP3.LUT R144, R144, 0xffff, RZ, 0xc0, !PT ;  /* 0x0000ffff90907812 */ /* 0x000fe400078ec0ff */
[----:B------:R-:W-:Y:S01]  /*4d90*/  @!P3 FSEL R32, R32, -INF , !P1 ;  /* 0xff8000002020b808 */ /* 0x000fe20004800000 */
[----:B------:R3:W3:Y:S01]  /*4da0*/  LDG.E R145, [R14.64] ;  /* 0x000000240e917981 */ /* 0x0006e2000c1e1900 */
[C---:B------:R-:W-:Y:S02]  /*4db0*/  @!P3 ISETP.GE.AND P1, PT, R8.reuse, R109, PT ;  /* 0x0000006d0800b20c */ /* 0x040fe40003f26270 */
[----:B------:R-:W-:Y:S01]  /*4dc0*/  @!P3 FSEL R33, R33, -INF , !P6 ;  /* 0xff8000002121b808 */ /* 0x000fe20007000000 */
[----:B------:R-:W-:Y:S01]  /*4dd0*/  MUFU.EX2 R177, R34 ;  /* 0x0000002200b17308 */ /* 0x000fe20000000800 */
[-C--:B------:R-:W-:Y:S01]  /*4de0*/  @!P3 ISETP.GE.AND P6, PT, R8, R108.reuse, PT ;  /* 0x0000006c0800b20c */ /* 0x080fe20003fc6270 */
[--C-:B------:R-:W-:Y:S01]  /*4df0*/  FFMA.FTZ R32, R32, c[0x0][0x23c], -R117.reuse ;  /* 0x00008f0020207a23 */ /* 0x100fe20000010875 */
[----:B------:R-:W-:Y:S01]  /*4e00*/  @!P3 FSEL R35, R35, -INF , !P4 ;  /* 0xff8000002323b808 */ /* 0x000fe20006000000 */
[----:B------:R-:W-:Y:S01]  /*4e10*/  FFMA.FTZ R33, R33, c[0x0][0x23c], -R117 ;  /* 0x00008f0021217a23 */ /* 0x000fe20000010875 */
[----:B------:R-:W-:Y:S02]  /*4e20*/  @!P3 ISETP.GE.AND P4, PT, R9, R113, PT ;  /* 0x000000710900b20c */ /* 0x000fe40003f86270 */
[----:B------:R-:W-:Y:S01]  /*4e30*/  @!P3 FSEL R36, R36, -INF , !P2 ;  /* 0xff8000002424b808 */ /* 0x000fe20005000000 */
[----:B------:R-:W-:Y:S01]  /*4e40*/  FFMA.FTZ R35, R35, c[0x0][0x23c], -R115 ;  /* 0x00008f0023237a23 */ /* 0x000fe20000010873 */
[-C--:B------:R-:W-:Y:S01]  /*4e50*/  @!P3 ISETP.GE.AND P2, PT, R9, R109.reuse, PT ;  /* 0x0000006d0900b20c */ /* 0x080fe20003f46270 */
[----:B------:R-:W-:Y:S01]  /*4e60*/  MUFU.EX2 R175, R32 ;  /* 0x0000002000af7308 */ /* 0x000fe20000000800 */
[----:B------:R-:W-:Y:S01]  /*4e70*/  @!P3 FSEL R37, R37, -INF , !P5 ;  /* 0xff8000002525b808 */ /* 0x000fe20006800000 */
[--C-:B------:R-:W-:Y:S01]  /*4e80*/  FFMA.FTZ R36, R36, c[0x0][0x23c], -R117.reuse ;  /* 0x00008f0024247a23 */ /* 0x100fe20000010875 */
[-C--:B------:R-:W-:Y:S01]  /*4e90*/  @!P3 ISETP.GE.AND P5, PT, R9, R108.reuse, PT ;  /* 0x0000006c0900b20c */ /* 0x080fe20003fa6270 */
[-C--:B--2---:R-:W-:Y:S01]  /*4ea0*/  HMMA.16816.F32.BF16 R52, R104, R4.reuse, R52 ;  /* 0x000000046834723c */ /* 0x084fe20000041834 */
[C---:B------:R-:W-:Y:S01]  /*4eb0*/  @!P3 IADD3 R9, R0.reuse, 0x28, RZ ;  /* 0x000000280009b810 */ /* 0x040fe20007ffe0ff */
[----:B------:R-:W-:Y:S01]  /*4ec0*/  FFMA.FTZ R37, R37, c[0x0][0x23c], -R117 ;  /* 0x00008f0025257a23 */ /* 0x000fe20000010875 */
[----:B------:R-:W-:Y:S02]  /*4ed0*/  @!P3 IADD3 R8, R0, 0x29, RZ ;  /* 0x000000290008b810 */ /* 0x000fe40007ffe0ff */
[----:B------:R-:W-:Y:S01]  /*4ee0*/  @!P3 FSEL R38, R38, -INF , !P0 ;  /* 0xff8000002626b808 */ /* 0x000fe20004000000 */
[----:B------:R-:W-:Y:S01]  /*4ef0*/  MUFU.EX2 R174, R35 ;  /* 0x0000002300ae7308 */ /* 0x000fe20000000800 */
[-C--:B------:R-:W-:Y:S01]  /*4f00*/  @!P3 ISETP.GE.AND P0, PT, R9, R109.reuse, PT ;  /* 0x0000006d0900b20c */ /* 0x080fe20003f06270 */
[C---:B------:R-:W-:Y:S01]  /*4f10*/  HMMA.16816.F32.BF16 R56, R100.reuse, R4, R56 ;  /* 0x000000046438723c */ /* 0x040fe20000041838 */
[----:B------:R-:W-:Y:S02]  /*4f20*/  @!P3 FSEL R42, R42, -INF , !P6 ;  /* 0xff8000002a2ab808 */ /* 0x000fe40007000000 */
[----:B------:R-:W-:Y:S01]  /*4f30*/  @!P3 ISETP.GE.AND P6, PT, R8, R109, PT ;  /* 0x0000006d0800b20c */ /* 0x000fe20003fc6270 */
[--C-:B------:R-:W-:Y:S01]  /*4f40*/  FFMA.FTZ R38, R38, c[0x0][0x23c], -R115.reuse ;  /* 0x00008f0026267a23 */ /* 0x100fe20000010873 */
[----:B------:R-:W-:Y:S01]  /*4f50*/  @!P3 FSEL R39, R39, -INF , !P4 ;  /* 0xff8000002727b808 */ /* 0x000fe20006000000 */
[----:B------:R-:W-:Y:S01]  /*4f60*/  FFMA.FTZ R42, R42, c[0x0][0x23c], -R112 ;  /* 0x00008f002a2a7a23 */ /* 0x000fe20000010870 */
[-C--:B------:R-:W-:Y:S01]  /*4f70*/  @!P3 ISETP.GE.AND P4, PT, R9, R108.reuse, PT ;  /* 0x0000006c0900b20c */ /* 0x080fe20003f86270 */
[-C--:B------:R-:W-:Y:S01]  /*4f80*/  HMMA.16816.F32.BF16 R60, R100, R6.reuse, R60 ;  /* 0x00000006643c723c */ /* 0x080fe2000004183c */
[----:B------:R-:W-:Y:S01]  /*4f90*/  @!P3 FSEL R41, R41, -INF , !P2 ;  /* 0xff8000002929b808 */ /* 0x000fe20005000000 */
[----:B------:R-:W-:Y:S01]  /*4fa0*/  MUFU.EX2 R172, R33 ;  /* 0x0000002100ac7308 */ /* 0x000fe20000000800 */
[-C--:B------:R-:W-:Y:S01]  /*4fb0*/  @!P3 ISETP.GE.AND P2, PT, R9, R113.reuse, PT ;  /* 0x000000710900b20c */ /* 0x080fe20003f46270 */
[--C-:B------:R-:W-:Y:S01]  /*4fc0*/  FFMA.FTZ R39, R39, c[0x0][0x23c], -R115.reuse ;  /* 0x00008f0027277a23 */ /* 0x100fe20000010873 */
[----:B------:R-:W-:Y:S01]  /*4fd0*/  @!P3 FSEL R43, R43, -INF , !P5 ;  /* 0xff8000002b2bb808 */ /* 0x000fe20006800000 */
[----:B------:R-:W-:Y:S01]  /*4fe0*/  FFMA.FTZ R41, R41, c[0x0][0x23c], -R114 ;  /* 0x00008f0029297a23 */ /* 0x000fe20000010872 */
[----:B------:R-:W-:Y:S01]  /*4ff0*/  @!P3 ISETP.GE.AND P5, PT, R8, R108, PT ;  /* 0x0000006c0800b20c */ /* 0x000fe20003fa6270 */
[----:B------:R-:W-:Y:S01]  /*5000*/  HMMA.16816.F32.BF16 R64, R104, R6, R64 ;  /* 0x000000066840723c */ /* 0x000fe20000041840 */
[----:B------:R-:W-:Y:S02]  /*5010*/  @!P3 FSEL R44, R44, -INF , !P0 ;  /* 0xff8000002c2cb808 */ /* 0x000fe40004000000 */
[-C--:B------:R-:W-:Y:S01]  /*5020*/  @!P3 ISETP.GE.AND P0, PT, R8, R116.reuse, PT ;  /* 0x000000740800b20c */ /* 0x080fe20003f06270 */
[----:B------:R-:W-:Y:S01]  /*5030*/  FFMA.FTZ R43, R43, c[0x0][0x23c], -R112 ;  /* 0x00008f002b2b7a23 */ /* 0x000fe20000010870 */
[----:B------:R-:W-:Y:S01]  /*5040*/  @!P3 FSEL R45, R45, -INF , !P6 ;  /* 0xff8000002d2db808 */ /* 0x000fe20007000000 */
[--C-:B------:R-:W-:Y:S01]  /*5050*/  FFMA.FTZ R44, R44, c[0x0][0x23c], -R114.reuse ;  /* 0x00008f002c2c7a23 */ /* 0x100fe20000010872 */
[-C--:B------:R-:W-:Y:S01]  /*5060*/  @!P3 ISETP.GE.AND P6, PT, R8, R113.reuse, PT ;  /* 0x000000710800b20c */ /* 0x080fe20003fc6270 */
[----:B------:R-:W-:Y:S01]  /*5070*/  MUFU.EX2 R181, R42 ;  /* 0x0000002a00b57308 */ /* 0x000fe20000000800 */
[C---:B------:R-:W-:Y:S03]  /*5080*/  @!P3 IADD3 R8, R0.reuse, 0x30, RZ ;  /* 0x000000300008b810 */ /* 0x040fe60007ffe0ff */
[----:B------:R-:W-:Y:S01]  /*5090*/  @!P3 IADD3 R4, R0, 0x31, RZ ;  /* 0x000000310004b810 */ /* 0x000fe20007ffe0ff */
[----:B------:R-:W-:Y:S01]  /*50a0*/  FFMA.FTZ R45, R45, c[0x0][0x23c], -R114 ;  /* 0x00008f002d2d7a23 */ /* 0x000fe20000010872 */
[----:B------:R-:W-:Y:S02]  /*50b0*/  @!P3 FSEL R46, R46, -INF , !P4 ;  /* 0xff8000002e2eb808 */ /* 0x000fe40006000000 */
[-C--:B------:R-:W-:Y:S02]  /*50c0*/  @!P3 ISETP.GE.AND P4, PT, R8, R116.reuse, PT ;  /* 0x000000740800b20c */ /* 0x080fe40003f86270 */
[----:B------:R-:W-:Y:S01]  /*50d0*/  @!P3 FSEL R50, R50, -INF , !P2 ;  /* 0xff8000003232b808 */ /* 0x000fe20005000000 */
[----:B------:R-:W-:Y:S01]  /*50e0*/  FFMA.FTZ R46, R46, c[0x0][0x23c], -R112 ;  /* 0x00008f002e2e7a23 */ /* 0x000fe20000010870 */
        /* <DEDUP_REMOVED lines=8> */
[----:B------:R-:W-:Y:S01]  /*5170*/  @!P3 FSEL R51, R51, -INF , !P6 ;  /* 0xff8000003333b808 */ /* 0x000fe20007000000 */
[----:B------:R-:W-:Y:S01]  /*5180*/  MUFU.EX2 R163, R50 ;  /* 0x0000003200a37308 */ /* 0x000fe20000000800 */
[----:B------:R-:W-:Y:S01]  /*5190*/  @!P3 ISETP.GE.AND P6, PT, R4, R113, PT ;  /* 0x000000710400b20c */ /* 0x000fe20003fc6270 */
[----:B------:R-:W-:Y:S01]  /*51a0*/  FFMA.FTZ R47, R47, c[0x0][0x23c], -R112 ;  /* 0x00008f002f2f7a23 */ /* 0x000fe20000010870 */
[----:B------:R-:W-:Y:S01]  /*51b0*/  @!P3 FSEL R52, R52, -INF , !P4 ;  /* 0xff8000003434b808 */ /* 0x000fe20006000000 */
[----:B------:R-:W-:Y:S01]  /*51c0*/  FFMA.FTZ R51, R51, c[0x0][0x23c], -R115 ;  /* 0x00008f0033337a23 */ /* 0x000fe20000010873 */
        /* <DEDUP_REMOVED lines=11> */
[--C-:B------:R-:W-:Y:S01]  /*5280*/  FFMA.FTZ R48, R48, c[0x0][0x23c], -R117.reuse ;  /* 0x00008f0030307a23 */ /* 0x100fe20000010875 */
[-C--:B------:R-:W-:Y:S01]  /*5290*/  @!P3 ISETP.GE.AND P0, PT, R8, R108.reuse, PT ;  /* 0x0000006c0800b20c */ /* 0x080fe20003f06270 */
[----:B------:R-:W-:Y:S01]  /*52a0*/  MUFU.EX2 R197, R27 ;  /* 0x0000001b00c57308 */ /* 0x000fe20000000800 */
[----:B------:R-:W-:Y:S01]  /*52b0*/  @!P3 FSEL R54, R54, -INF , !P5 ;  /* 0xff8000003636b808 */ /* 0x000fe20006800000 */
[----:B------:R-:W-:Y:S01]  /*52c0*/  FFMA.FTZ R49, R49, c[0x0][0x23c], -R117 ;  /* 0x00008f0031317a23 */ /* 0x000fe20000010875 */
[-C--:B------:R-:W-:Y:S02]  /*52d0*/  @!P3 ISETP.GE.AND P5, PT, R4, R109.reuse, PT ;  /* 0x0000006d0400b20c */ /* 0x080fe40003fa6270 */
[----:B------:R-:W-:Y:S01]  /*52e0*/  @!P3 FSEL R55, R55, -INF , !P6 ;  /* 0xff8000003737b808 */ /* 0x000fe20007000000 */
[--C-:B------:R-:W-:Y:S01]  /*52f0*/  FFMA.FTZ R54, R54, c[0x0][0x23c], -R115.reuse ;  /* 0x00008f0036367a23 */ /* 0x100fe20000010873 */
[----:B------:R-:W-:Y:S02]  /*5300*/  @!P3 ISETP.GE.AND P6, PT, R0, R109, PT ;  /* 0x0000006d0000b20c */ /* 0x000fe40003fc6270 */
        /* <DEDUP_REMOVED lines=18> */
[--C-:B------:R-:W-:Y:S01]  /*5430*/  FFMA.FTZ R60, R60, c[0x0][0x23c], -R114.reuse ;  /* 0x00008f003c3c7a23 */ /* 0x100fe20000010872 */
[----:B------:R-:W-:Y:S01]  /*5440*/  @!P3 ISETP.GE.AND P6, PT, R0, R113, PT ;  /* 0x000000710000b20c */ /* 0x000fe20003fc6270 */
[----:B------:R-:W-:Y:S01]  /*5450*/  MUFU.EX2 R185, R29 ;  /* 0x0000001d00b97308 */ /* 0x000fe20000000800 */
[----:B------:R-:W-:Y:S01]  /*5460*/  LOP3.LUT R4, R124, 0xff, RZ, 0xc0, !PT ;  /* 0x000000ff7c047812 */ /* 0x000fe200078ec0ff */
[----:B------:R-:W-:Y:S01]  /*5470*/  FFMA.FTZ R114, R61, c[0x0][0x23c], -R114 ;  /* 0x00008f003d727a23 */ /* 0x000fe20000010872 */
[----:B------:R-:W-:Y:S02]  /*5480*/  SHF.R.U32.HI R0, RZ, 0x18, R124 ;  /* 0x00000018ff007819 */ /* 0x000fe4000001167c */
[----:B------:R-:W-:Y:S02]  /*5490*/  @!P3 FSEL R62, R62, -INF , !P1 ;  /* 0xff8000003e3eb808 */ /* 0x000fe40004800000 */
[----:B------:R-:W-:Y:S02]  /*54a0*/  ISETP.LE.U32.AND P1, PT, R4, UR4, PT ;  /* 0x0000000404007c0c */ /* 0x000fe4000bf23070 */
[----:B------:R-:W-:Y:S01]  /*54b0*/  @!P3 FSEL R63, R63, -INF , !P4 ;  /* 0xff8000003f3fb808 */ /* 0x000fe20006000000 */
[--C-:B------:R-:W-:Y:S01]  /*54c0*/  FFMA.FTZ R62, R62, c[0x0][0x23c], -R112.reuse ;  /* 0x00008f003e3e7a23 */ /* 0x100fe20000010870 */
[----:B------:R-:W-:Y:S01]  /*54d0*/  ISETP.LE.U32.AND P4, PT, R0, UR4, PT ;  /* 0x0000000400007c0c */ /* 0x000fe2000bf83070 */
[----:B------:R-:W-:Y:S01]  /*54e0*/  MUFU.EX2 R194, R30 ;  /* 0x0000001e00c27308 */ /* 0x000fe20000000800 */
[----:B------:R-:W-:Y:S01]  /*54f0*/  LOP3.LUT R0, R119, 0xff, RZ, 0xc0, !PT ;  /* 0x000000ff77007812 */ /* 0x000fe200078ec0ff */
[----:B------:R-:W-:Y:S01]  /*5500*/  FFMA.FTZ R112, R63, c[0x0][0x23c], -R112 ;  /* 0x00008f003f707a23 */ /* 0x000fe20000010870 */
[----:B------:R-:W-:Y:S02]  /*5510*/  LOP3.LUT R4, R119, 0xffff, RZ, 0xc0, !PT ;  /* 0x0000ffff77047812 */ /* 0x000fe400078ec0ff */
[----:B------:R-:W-:Y:S02]  /*5520*/  @!P3 FSEL R64, R64, -INF , !P0 ;  /* 0xff8000004040b808 */ /* 0x000fe40004000000 */
[----:B------:R-:W-:Y:S01]  /*5530*/  SHF.R.U32.HI R4, RZ, 0x8, R4 ;  /* 0x00000008ff047819 */ /* 0x000fe20000011604 */
[----:B------:R-:W-:Y:S01]  /*5540*/  @!P1 FADD.FTZ R189, -R189, -RZ ;  /* 0x800000ffbdbd9221 */ /* 0x000fe20000010100 */
[----:B------:R-:W-:Y:S01]  /*5550*/  ISETP.LE.U32.AND P0, PT, R0, UR4, PT ;  /* 0x0000000400007c0c */ /* 0x000fe2000bf03070 */
[----:B------:R-:W-:Y:S01]  /*5560*/  FFMA.FTZ R64, R64, c[0x0][0x23c], -R117 ;  /* 0x00008f0040407a23 */ /* 0x000fe20000010875 */
[--C-:B------:R-:W-:Y:S01]  /*5570*/  SHF.R.U32.HI R0, RZ, 0x18, R119.reuse ;  /* 0x00000018ff007819 */ /* 0x100fe20000011677 */
[----:B-1----:R-:W-:Y:S01]  /*5580*/  @!P4 FADD.FTZ R192, -R192, -RZ ;  /* 0x800000ffc0c0c221 */ /* 0x002fe20000010100 */
[----:B------:R-:W-:Y:S01]  /*5590*/  @!P3 FSEL R65, R65, -INF , !P2 ;  /* 0xff8000004141b808 */ /* 0x000fe20005000000 */
[----:B------:R-:W1:Y:S01]  /*55a0*/  MUFU.EX2 R187, R22 ;  /* 0x0000001600bb7308 */ /* 0x000e620000000800 */
[----:B------:R-:W-:Y:S02]  /*55b0*/  ISETP.LE.U32.AND P2, PT, R0, UR4, PT ;  /* 0x0000000400007c0c */ /* 0x000fe4000bf43070 */
[----:B------:R-:W-:Y:S01]  /*55c0*/  SHF.R.U32.HI R5, RZ, 0x10, R119 ;  /* 0x00000010ff057819 */ /* 0x000fe20000011677 */
[----:B------:R-:W-:Y:S01]  /*55d0*/  FFMA.FTZ R117, R65, c[0x0][0x23c], -R117 ;  /* 0x00008f0041757a23 */ /* 0x000fe20000010875 */
[----:B------:R-:W-:Y:S02]  /*55e0*/  LOP3.LUT R0, R4, 0xffff, RZ, 0xc0, !PT ;  /* 0x0000ffff04007812 */ /* 0x000fe400078ec0ff */
[----:B------:R-:W-:Y:S01]  /*55f0*/  @!P3 FSEL R66, R66, -INF , !P5 ;  /* 0xff8000004242b808 */ /* 0x000fe20006800000 */
[----:B------:R-:W-:Y:S01]  /*5600*/  @!P0 FADD.FTZ R198, -R198, -RZ ;  /* 0x800000ffc6c68221 */ /* 0x000fe20000010100 */
[----:B------:R-:W-:Y:S01]  /*5610*/  ISETP.LE.U32.AND P5, PT, R0, UR4, PT ;  /* 0x0000000400007c0c */ /* 0x000fe2000bfa3070 */
[----:B------:R-:W-:Y:S01]  /*5620*/  MUFU.EX2 R195, R31 ;  /* 0x0000001f00c37308 */ /* 0x000fe20000000800 */
[----:B------:R-:W-:Y:S01]  /*5630*/  @!P3 FSEL R67, R67, -INF , !P6 ;  /* 0xff8000004343b808 */ /* 0x000fe20007000000 */
[--C-:B------:R-:W-:Y:S01]  /*5640*/  FFMA.FTZ R66, R66, c[0x0][0x23c], -R115.reuse ;  /* 0x00008f0042427a23 */ /* 0x100fe20000010873 */
[----:B------:R-:W-:Y:S01]  /*5650*/  LOP3.LUT R5, R5, 0xff, RZ, 0xc0, !PT ;  /* 0x000000ff05057812 */ /* 0x000fe200078ec0ff */
[----:B------:R-:W-:Y:S01]  /*5660*/  @!P2 FADD.FTZ R200, -R200, -RZ ;  /* 0x800000ffc8c8a221 */ /* 0x000fe20000010100 */
[----:B------:R-:W-:Y:S01]  /*5670*/  SHF.R.U32.HI R8, RZ, 0x10, R126 ;  /* 0x00000010ff087819 */ /* 0x000fe2000001167e */
[----:B------:R-:W-:Y:S01]  /*5680*/  FFMA.FTZ R115, R67, c[0x0][0x23c], -R115 ;  /* 0x00008f0043737a23 */ /* 0x000fe20000010873 */
[----:B------:R-:W-:Y:S02]  /*5690*/  LOP3.LUT R0, R143, 0xffff, RZ, 0xc0, !PT ;  /* 0x0000ffff8f007812 */ /* 0x000fe400078ec0ff */
[----:B------:R-:W-:Y:S01]  /*56a0*/  LOP3.LUT R6, R126, 0xffff, RZ, 0xc0, !PT ;  /* 0x0000ffff7e067812 */ /* 0x000fe200078ec0ff */
[----:B------:R-:W-:Y:S01]  /*56b0*/  MUFU.EX2 R167, R36 ;  /* 0x0000002400a77308 */ /* 0x000fe20000000800 */
[----:B------:R-:W-:Y:S01]  /*56c0*/  ISETP.LE.U32.AND P6, PT, R5, UR4, PT ;  /* 0x0000000405007c0c */ /* 0x000fe2000bfc3070 */
[----:B------:R-:W-:Y:S01]  /*56d0*/  @!P5 FADD.FTZ R196, -R196, -RZ ;  /* 0x800000ffc4c4d221 */ /* 0x000fe20000010100 */
[----:B------:R-:W-:Y:S02]  /*56e0*/  LOP3.LUT R7, R126, 0xff, RZ, 0xc0, !PT ;  /* 0x000000ff7e077812 */ /* 0x000fe400078ec0ff */
[----:B------:R-:W-:Y:S02]  /*56f0*/  SHF.R.U32.HI R5, RZ, 0x8, R0 ;  /* 0x00000008ff057819 */ /* 0x000fe40000011600 */
[----:B------:R-:W-:Y:S02]  /*5700*/  SHF.R.U32.HI R126, RZ, 0x18, R126 ;  /* 0x00000018ff7e7819 */ /* 0x000fe4000001167e */
[--C-:B------:R-:W-:Y:S01]  /*5710*/  SHF.R.U32.HI R0, RZ, 0x18, R143.reuse ;  /* 0x00000018ff007819 */ /* 0x100fe2000001168f */
[----:B------:R-:W-:Y:S01]  /*5720*/  MUFU.EX2 R166, R37 ;  /* 0x0000002500a67308 */ /* 0x000fe20000000800 */
[----:B------:R-:W-:Y:S02]  /*5730*/  LOP3.LUT R5, R5, 0xffff, RZ, 0xc0, !PT ;  /* 0x0000ffff05057812 */ /* 0x000fe400078ec0ff */
[----:B------:R-:W-:Y:S01]  /*5740*/  LOP3.LUT R4, R143, 0xff, RZ, 0xc0, !PT ;  /* 0x000000ff8f047812 */ /* 0x000fe200078ec0ff */
[----:B------:R-:W-:Y:S01]  /*5750*/  @!P6 FADD.FTZ R201, -R201, -RZ ;  /* 0x800000ffc9c9e221 */ /* 0x000fe20000010100 */
[----:B------:R-:W-:Y:S02]  /*5760*/  ISETP.LE.U32.AND P0, PT, R0, UR4, PT ;  /* 0x0000000400007c0c */ /* 0x000fe4000bf03070 */
[----:B------:R-:W-:Y:S02]  /*5770*/  ISETP.LE.U32.AND P3, PT, R4, UR4, PT ;  /* 0x0000000404007c0c */ /* 0x000fe4000bf63070 */
[----:B------:R-:W-:Y:S01]  /*5780*/  ISETP.LE.U32.AND P5, PT, R5, UR4, PT ;  /* 0x0000000405007c0c */ /* 0x000fe2000bfa3070 */
[----:B------:R-:W-:Y:S01]  /*5790*/  MUFU.EX2 R171, R38 ;  /* 0x0000002600ab7308 */ /* 0x000fe20000000800 */
[----:B------:R-:W-:Y:S02]  /*57a0*/  SHF.R.U32.HI R4, RZ, 0x10, R143 ;  /* 0x00000010ff047819 */ /* 0x000fe4000001168f */
[----:B------:R-:W-:Y:S01]  /*57b0*/  LOP3.LUT R11, R124, 0xffff, RZ, 0xc0, !PT ;  /* 0x0000ffff7c0b7812 */ /* 0x000fe200078ec0ff */
[----:B------:R3:W2:Y:S01]  /*57c0*/  LDG.E R143, [R14.64+0x100] ;  /* 0x000100240e8f7981 */ /* 0x0006a2000c1e1900 */
[----:B------:R-:W-:Y:S02]  /*57d0*/  LOP3.LUT R0, R4, 0xff, RZ, 0xc0, !PT ;  /* 0x000000ff04007812 */ /* 0x000fe400078ec0ff */
[----:B------:R-:W-:Y:S01]  /*57e0*/  LOP3.LUT R4, R8, 0xff, RZ, 0xc0, !PT ;  /* 0x000000ff08047812 */ /* 0x000fe200078ec0ff */
[----:B------:R-:W-:Y:S01]  /*57f0*/  @!P0 FADD.FTZ R209, -R209, -RZ ;  /* 0x800000ffd1d18221 */ /* 0x000fe20000010100 */
[----:B------:R-:W-:Y:S01]  /*5800*/  ISETP.LE.U32.AND P6, PT, R0, UR4, PT ;  /* 0x0000000400007c0c */ /* 0x000fe2000bfc3070 */
[----:B------:R-:W-:Y:S01]  /*5810*/  @!P3 FADD.FTZ R204, -R204, -RZ ;  /* 0x800000ffccccb221 */ /* 0x000fe20000010100 */
[----:B------:R-:W-:Y:S01]  /*5820*/  SHF.R.U32.HI R0, RZ, 0x8, R6 ;  /* 0x00000008ff007819 */ /* 0x000fe20000011606 */
[----:B------:R-:W-:Y:S01]  /*5830*/  @!P5 FADD.FTZ R205, -R205, -RZ ;  /* 0x800000ffcdcdd221 */ /* 0x000fe20000010100 */
[----:B------:R-:W-:Y:S01]  /*5840*/  ISETP.LE.U32.AND P5, PT, R4, UR4, PT ;  /* 0x0000000404007c0c */ /* 0x000fe2000bfa3070 */
[----:B------:R-:W-:Y:S01]  /*5850*/  MUFU.EX2 R170, R39 ;  /* 0x0000002700aa7308 */ /* 0x000fe20000000800 */
[----:B------:R-:W-:Y:S02]  /*5860*/  ISETP.LE.U32.AND P0, PT, R126, UR4, PT ;  /* 0x000000047e007c0c */ /* 0x000fe4000bf03070 */
[----:B------:R-:W-:Y:S02]  /*5870*/  LOP3.LUT R0, R0, 0xffff, RZ, 0xc0, !PT ;  /* 0x0000ffff00007812 */ /* 0x000fe400078ec0ff */
[----:B------:R-:W-:Y:S02]  /*5880*/  SHF.R.U32.HI R124, RZ, 0x10, R124 ;  /* 0x00000010ff7c7819 */ /* 0x000fe4000001167c */
[----:B------:R-:W-:Y:S01]  /*5890*/  ISETP.LE.U32.AND P3, PT, R0, UR4, PT ;  /* 0x0000000400007c0c */ /* 0x000fe2000bf63070 */
[----:B------:R-:W-:Y:S01]  /*58a0*/  @!P6 FADD.FTZ R208, -R208, -RZ ;  /* 0x800000ffd0d0e221 */ /* 0x000fe20000010100 */
[----:B------:R-:W-:Y:S01]  /*58b0*/  SHF.R.U32.HI R0, RZ, 0x8, R11 ;  /* 0x00000008ff007819 */ /* 0x000fe2000001160b */
[----:B------:R-:W-:Y:S01]  /*58c0*/  MUFU.EX2 R173, R41 ;  /* 0x0000002900ad7308 */ /* 0x000fe20000000800 */
[----:B------:R-:W-:Y:S01]  /*58d0*/  LOP3.LUT R4, R124, 0xff, RZ, 0xc0, !PT ;  /* 0x000000ff7c047812 */ /* 0x000fe200078ec0ff */
[----:B------:R-:W-:Y:S01]  /*58e0*/  @!P5 FADD.FTZ R206, -R206, -RZ ;  /* 0x800000ffceced221 */ /* 0x000fe20000010100 */
[----:B------:R-:W-:Y:S01]  /*58f0*/  LOP3.LUT R0, R0, 0xffff, RZ, 0xc0, !PT ;  /* 0x0000ffff00007812 */ /* 0x000fe200078ec0ff */
[----:B------:R-:W-:Y:S01]  /*5900*/  @!P0 FADD.FTZ R207, -R207, -RZ ;  /* 0x800000ffcfcf8221 */ /* 0x000fe20000010100 */
[----:B------:R-:W-:Y:S02]  /*5910*/  ISETP.LE.U32.AND P0, PT, R4, UR4, PT ;  /* 0x0000000404007c0c */ /* 0x000fe4000bf03070 */
[----:B------:R-:W-:Y:S02]  /*5920*/  ISETP.LE.U32.AND P5, PT, R0, UR4, PT ;  /* 0x0000000400007c0c */ /* 0x000fe4000bfa3070 */
[----:B------:R-:W-:Y:S01]  /*5930*/  LOP3.LUT R0, R152, 0xff, RZ, 0xc0, !PT ;  /* 0x000000ff98007812 */ /* 0x000fe200078ec0ff */
[----:B------:R-:W-:Y:S01]  /*5940*/  @!P3 FADD.FTZ R202, -R202, -RZ ;  /* 0x800000ffcacab221 */ /* 0x000fe20000010100 */
[----:B------:R-:W-:Y:S01]  /*5950*/  LOP3.LUT R4, R152, 0xffff, RZ, 0xc0, !PT ;  /* 0x0000ffff98047812 */ /* 0x000fe200078ec0ff */
[----:B------:R-:W-:Y:S01]  /*5960*/  MUFU.EX2 R176, R40 ;  /* 0x0000002800b07308 */ /* 0x000fe20000000800 */
[----:B------:R-:W-:Y:S02]  /*5970*/  ISETP.LE.U32.AND P1, PT, R0, UR4, PT ;  /* 0x0000000400007c0c */ /* 0x000fe4000bf23070 */
[----:B------:R-:W-:Y:S02]  /*5980*/  SHF.R.U32.HI R5, RZ, 0x10, R152 ;  /* 0x00000010ff057819 */ /* 0x000fe40000011698 */
[----:B------:R-:W-:Y:S01]  /*5990*/  SHF.R.U32.HI R6, RZ, 0x8, R4 ;  /* 0x00000008ff067819 */ /* 0x000fe20000011604 */
[----:B------:R-:W-:Y:S01]  /*59a0*/  @!P0 FADD.FTZ R193, -R193, -RZ ;  /* 0x800000ffc1c18221 */ /* 0x000fe20000010100 */
[----:B------:R-:W-:Y:S01]  /*59b0*/  LOP3.LUT R4, R5, 0xff, RZ, 0xc0, !PT ;  /* 0x000000ff05047812 */ /* 0x000fe200078ec0ff */
[----:B----4-:R-:W-:Y:S01]  /*59c0*/  @!P5 FADD.FTZ R186, -R186, -RZ ;  /* 0x800000ffbabad221 */ /* 0x010fe20000010100 */
[----:B------:R-:W-:Y:S01]  /*59d0*/  LOP3.LUT R0, R6, 0xffff, RZ, 0xc0, !PT ;  /* 0x0000ffff06007812 */ /* 0x000fe200078ec0ff */
[----:B------:R-:W-:Y:S01]  /*59e0*/  MUFU.EX2 R180, R43 ;  /* 0x0000002b00b47308 */ /* 0x000fe20000000800 */
[----:B------:R-:W-:Y:S02]  /*59f0*/  ISETP.LE.U32.AND P5, PT, R4, UR4, PT ;  /* 0x0000000404007c0c */ /* 0x000fe4000bfa3070 */
[----:B------:R-:W-:Y:S01]  /*5a00*/  ISETP.LE.U32.AND P0, PT, R0, UR4, PT ;  /* 0x0000000400007c0c */ /* 0x000fe2000bf03070 */
[----:B------:R-:W-:Y:S01]  /*5a10*/  @!P1 FADD.FTZ R182, -R182, -RZ ;  /* 0x800000ffb6b69221 */ /* 0x000fe20000010100 */
[C---:B------:R-:W-:Y:S02]  /*5a20*/  LOP3.LUT R4, R153.reuse, 0xff, RZ, 0xc0, !PT ;  /* 0x000000ff99047812 */ /* 0x040fe400078ec0ff */
[----:B------:R-:W-:Y:S02]  /*5a30*/  LOP3.LUT R0, R153, 0xffff, RZ, 0xc0, !PT ;  /* 0x0000ffff99007812 */ /* 0x000fe400078ec0ff */
[----:B------:R-:W-:Y:S01]  /*5a40*/  SHF.R.U32.HI R5, RZ, 0x18, R152 ;  /* 0x00000018ff057819 */ /* 0x000fe20000011698 */
[----:B------:R-:W-:Y:S01]  /*5a50*/  MUFU.EX2 R168, R45 ;  /* 0x0000002d00a87308 */ /* 0x000fe20000000800 */
[----:B------:R-:W-:Y:S02]  /*5a60*/  ISETP.LE.U32.AND P1, PT, R4, UR4, PT ;  /* 0x0000000404007c0c */ /* 0x000fe4000bf23070 */
[----:B------:R-:W-:Y:S01]  /*5a70*/  SHF.R.U32.HI R0, RZ, 0x8, R0 ;  /* 0x00000008ff007819 */ /* 0x000fe20000011600 */
[----:B-1----:R-:W-:Y:S01]  /*5a80*/  @!P5 FADD.FTZ R187, -R187, -RZ ;  /* 0x800000ffbbbbd221 */ /* 0x002fe20000010100 */
[----:B------:R-:W-:Y:S01]  /*5a90*/  ISETP.LE.U32.AND P4, PT, R5, UR4, PT ;  /* 0x0000000405007c0c */ /* 0x000fe2000bf83070 */
[----:B------:R-:W-:Y:S01]  /*5aa0*/  @!P0 FADD.FTZ R183, -R183, -RZ ;  /* 0x800000ffb7b78221 */ /* 0x000fe20000010100 */
[----:B------:R-:W-:Y:S02]  /*5ab0*/  LOP3.LUT R0, R0, 0xffff, RZ, 0xc0, !PT ;  /* 0x0000ffff00007812 */ /* 0x000fe400078ec0ff */
[--C-:B------:R-:W-:Y:S01]  /*5ac0*/  SHF.R.U32.HI R4, RZ, 0x10, R153.reuse ;  /* 0x00000010ff047819 */ /* 0x100fe20000011699 */
[----:B------:R-:W-:Y:S01]  /*5ad0*/  MUFU.EX2 R152, R60 ;  /* 0x0000003c00987308 */ /* 0x000fe20000000800 */
[----:B------:R-:W-:Y:S02]  /*5ae0*/  LOP3.LUT R10, R120, 0xff, RZ, 0xc0, !PT ;  /* 0x000000ff780a7812 */ /* 0x000fe400078ec0ff */
[----:B------:R-:W-:Y:S01]  /*5af0*/  ISETP.LE.U32.AND P0, PT, R0, UR4, PT ;  /* 0x0000000400007c0c */ /* 0x000fe2000bf03070 */
[----:B------:R-:W-:Y:S01]  /*5b00*/  @!P1 FADD.FTZ R191, -R191, -RZ ;  /* 0x800000ffbfbf9221 */ /* 0x000fe20000010100 */
[----:B------:R-:W-:Y:S02]  /*5b10*/  LOP3.LUT R0, R4, 0xff, RZ, 0xc0, !PT ;  /* 0x000000ff04007812 */ /* 0x000fe400078ec0ff */
[----:B------:R-:W-:Y:S01]  /*5b20*/  SHF.R.U32.HI R4, RZ, 0x18, R153 ;  /* 0x00000018ff047819 */ /* 0x000fe20000011699 */
[----:B------:R-:W-:Y:S01]  /*5b30*/  @!P4 FADD.FTZ R184, -R184, -RZ ;  /* 0x800000ffb8b8c221 */ /* 0x000fe20000010100 */
[----:B------:R-:W-:Y:S01]  /*5b40*/  ISETP.LE.U32.AND P6, PT, R10, UR4, PT ;  /* 0x000000040a007c0c */ /* 0x000fe2000bfc3070 */
[----:B------:R-:W-:Y:S01]  /*5b50*/  MUFU.EX2 R179, R47 ;  /* 0x0000002f00b37308 */ /* 0x000fe20000000800 */
[----:B------:R-:W-:Y:S02]  /*5b60*/  LOP3.LUT R19, R120, 0xffff, RZ, 0xc0, !PT ;  /* 0x0000ffff78137812 */ /* 0x000fe400078ec0ff */
[----:B------:R-:W-:Y:S02]  /*5b70*/  ISETP.LE.U32.AND P1, PT, R4, UR4, PT ;  /* 0x0000000404007c0c */ /* 0x000fe4000bf23070 */
[----:B------:R-:W-:Y:S02]  /*5b80*/  ISETP.LE.U32.AND P4, PT, R0, UR4, PT ;  /* 0x0000000400007c0c */ /* 0x000fe4000bf83070 */
[----:B------:R-:W-:Y:S02]  /*5b90*/  SHF.R.U32.HI R0, RZ, 0x8, R19 ;  /* 0x00000008ff007819 */ /* 0x000fe40000011613 */
[--C-:B------:R-:W-:Y:S01]  /*5ba0*/  SHF.R.U32.HI R12, RZ, 0x18, R120.reuse ;  /* 0x00000018ff0c7819 */ /* 0x100fe20000011678 */
[----:B------:R-:W1:Y:S01]  /*5bb0*/  MUFU.EX2 R190, R25 ;  /* 0x0000001900be7308 */ /* 0x000e620000000800 */
[----:B------:R-:W-:Y:S01]  /*5bc0*/  SHF.R.U32.HI R120, RZ, 0x10, R120 ;  /* 0x00000010ff787819 */ /* 0x000fe20000011678 */
[----:B------:R-:W-:Y:S01]  /*5bd0*/  @!P6 FADD.FTZ R188, -R188, -RZ ;  /* 0x800000ffbcbce221 */ /* 0x000fe20000010100 */
[----:B------:R-:W-:Y:S02]  /*5be0*/  ISETP.LE.U32.AND P2, PT, R7, UR4, PT ;  /* 0x0000000407007c0c */ /* 0x000fe4000bf43070 */
[----:B------:R-:W-:Y:S01]  /*5bf0*/  LOP3.LUT R0, R0, 0xffff, RZ, 0xc0, !PT ;  /* 0x0000ffff00007812 */ /* 0x000fe200078ec0ff */
[----:B------:R-:W-:Y:S01]  /*5c00*/  @!P1 FADD.FTZ R197, -R197, -RZ ;  /* 0x800000ffc5c59221 */ /* 0x000fe20000010100 */
[----:B------:R-:W-:Y:S02]  /*5c10*/  LOP3.LUT R4, R120, 0xff, RZ, 0xc0, !PT ;  /* 0x000000ff78047812 */ /* 0x000fe400078ec0ff */
[----:B------:R-:W-:Y:S01]  /*5c20*/  ISETP.LE.U32.AND P6, PT, R0, UR4, PT ;  /* 0x0000000400007c0c */ /* 0x000fe2000bfc3070 */
[----:B------:R-:W-:Y:S01]  /*5c30*/  MUFU.EX2 R178, R46 ;  /* 0x0000002e00b27308 */ /* 0x000fe20000000800 */
[----:B------:R-:W-:Y:S02]  /*5c40*/  ISETP.LE.U32.AND P1, PT, R4, UR4, PT ;  /* 0x0000000404007c0c */ /* 0x000fe4000bf23070 */
[C---:B------:R-:W-:Y:S02]  /*5c50*/  LOP3.LUT R18, R122.reuse, 0xffff, RZ, 0xc0, !PT ;  /* 0x0000ffff7a127812 */ /* 0x040fe400078ec0ff */
[----:B------:R-:W-:Y:S01]  /*5c60*/  LOP3.LUT R9, R122, 0xff, RZ, 0xc0, !PT ;  /* 0x000000ff7a097812 */ /* 0x000fe200078ec0ff */
[----:B------:R-:W-:Y:S01]  /*5c70*/  @!P2 FADD.FTZ R203, -R203, -RZ ;  /* 0x800000ffcbcba221 */ /* 0x000fe20000010100 */
[--C-:B------:R-:W-:Y:S02]  /*5c80*/  SHF.R.U32.HI R13, RZ, 0x18, R122.reuse ;  /* 0x00000018ff0d7819 */ /* 0x100fe4000001167a */
[----:B------:R-:W-:Y:S01]  /*5c90*/  SHF.R.U32.HI R122, RZ, 0x10, R122 ;  /* 0x00000010ff7a7819 */ /* 0x000fe2000001167a */
[----:B------:R-:W4:Y:S01]  /*5ca0*/  MUFU.EX2 R199, R26 ;  /* 0x0000001a00c77308 */ /* 0x000f220000000800 */
[----:B------:R-:W-:Y:S01]  /*5cb0*/  SHF.R.U32.HI R0, RZ, 0x8, R18 ;  /* 0x00000008ff007819 */ /* 0x000fe20000011612 */
[----:B------:R-:W-:Y:S01]  /*5cc0*/  @!P6 FADD.FTZ R185, -R185, -RZ ;  /* 0x800000ffb9b9e221 */ /* 0x000fe20000010100 */
[----:B------:R-:W-:Y:S01]  /*5cd0*/  ISETP.LE.U32.AND P2, PT, R12, UR4, PT ;  /* 0x000000040c007c0c */ /* 0x000fe2000bf43070 */
[----:B------:R-:W-:Y:S01]  /*5ce0*/  @!P1 FADD.FTZ R194, -R194, -RZ ;  /* 0x800000ffc2c29221 */ /* 0x000fe20000010100 */
[----:B------:R-:W-:Y:S01]  /*5cf0*/  LOP3.LUT R4, R122, 0xff, RZ, 0xc0, !PT ;  /* 0x000000ff7a047812 */ /* 0x000fe200078ec0ff */
[----:B-1----:R-:W-:Y:S01]  /*5d00*/  @!P0 FADD.FTZ R190, -R190, -RZ ;  /* 0x800000ffbebe8221 */ /* 0x002fe20000010100 */
[----:B------:R-:W-:Y:S02]  /*5d10*/  LOP3.LUT R0, R0, 0xffff, RZ, 0xc0, !PT ;  /* 0x0000ffff00007812 */ /* 0x000fe400078ec0ff */
[----:B------:R-:W-:Y:S01]  /*5d20*/  ISETP.LE.U32.AND P6, PT, R4, UR4, PT ;  /* 0x0000000404007c0c */ /* 0x000fe2000bfc3070 */
[----:B------:R-:W-:Y:S01]  /*5d30*/  MUFU.EX2 R153, R52 ;  /* 0x0000003400997308 */ /* 0x000fe20000000800 */
[----:B------:R-:W-:Y:S02]  /*5d40*/  ISETP.LE.U32.AND P1, PT, R0, UR4, PT ;  /* 0x0000000400007c0c */ /* 0x000fe4000bf23070 */
[C---:B------:R-:W-:Y:S02]  /*5d50*/  LOP3.LUT R0, R154.reuse, 0xffff, RZ, 0xc0, !PT ;  /* 0x0000ffff9a007812 */ /* 0x040fe400078ec0ff */
[----:B------:R-:W-:Y:S01]  /*5d60*/  ISETP.LE.U32.AND P5, PT, R13, UR4, PT ;  /* 0x000000040d007c0c */ /* 0x000fe2000bfa3070 */
[----:B------:R-:W-:Y:S01]  /*5d70*/  @!P2 FADD.FTZ R195, -R195, -RZ ;  /* 0x800000ffc3c3a221 */ /* 0x000fe20000010100 */
[----:B------:R-:W-:Y:S02]  /*5d80*/  LOP3.LUT R4, R154, 0xff, RZ, 0xc0, !PT ;  /* 0x000000ff9a047812 */ /* 0x000fe400078ec0ff */
[----:B------:R-:W-:Y:S01]  /*5d90*/  SHF.R.U32.HI R0, RZ, 0x8, R0 ;  /* 0x00000008ff007819 */ /* 0x000fe20000011600 */
[----:B------:R-:W-:Y:S01]  /*5da0*/  MUFU.EX2 R160, R57 ;  /* 0x0000003900a07308 */ /* 0x000fe20000000800 */
[----:B------:R-:W-:Y:S01]  /*5db0*/  ISETP.LE.U32.AND P3, PT, R9, UR4, PT ;  /* 0x0000000409007c0c */ /* 0x000fe2000bf63070 */
[----:B------:R-:W-:Y:S01]  /*5dc0*/  @!P6 FADD.FTZ R177, -R177, -RZ ;  /* 0x800000ffb1b1e221 */ /* 0x000fe20000010100 */
[----:B------:R-:W-:Y:S01]  /*5dd0*/  ISETP.LE.U32.AND P2, PT, R4, UR4, PT ;  /* 0x0000000404007c0c */ /* 0x000fe2000bf43070 */
[----:B----4-:R-:W-:Y:S01]  /*5de0*/  @!P4 FADD.FTZ R199, -R199, -RZ ;  /* 0x800000ffc7c7c221 */ /* 0x010fe20000010100 */
[----:B------:R-:W-:Y:S01]  /*5df0*/  LOP3.LUT R0, R0, 0xffff, RZ, 0xc0, !PT ;  /* 0x0000ffff00007812 */ /* 0x000fe200078ec0ff */
[----:B------:R-:W-:Y:S01]  /*5e00*/  @!P1 FADD.FTZ R172, -R172, -RZ ;  /* 0x800000ffacac9221 */ /* 0x000fe20000010100 */
[--C-:B------:R-:W-:Y:S01]  /*5e10*/  SHF.R.U32.HI R4, RZ, 0x10, R154.reuse ;  /* 0x00000010ff047819 */ /* 0x100fe2000001169a */
[----:B------:R-:W-:Y:S01]  /*5e20*/  @!P5 FADD.FTZ R174, -R174, -RZ ;  /* 0x800000ffaeaed221 */ /* 0x000fe20000010100 */
[----:B------:R-:W-:Y:S01]  /*5e30*/  ISETP.LE.U32.AND P6, PT, R0, UR4, PT ;  /* 0x0000000400007c0c */ /* 0x000fe2000bfc3070 */
[----:B------:R-:W-:Y:S01]  /*5e40*/  MUFU.EX2 R162, R56 ;  /* 0x0000003800a27308 */ /* 0x000fe20000000800 */
[----:B------:R-:W-:Y:S02]  /*5e50*/  LOP3.LUT R4, R4, 0xff, RZ, 0xc0, !PT ;  /* 0x000000ff04047812 */ /* 0x000fe400078ec0ff */
[----:B------:R-:W-:Y:S01]  /*5e60*/  SHF.R.U32.HI R5, RZ, 0x18, R154 ;  /* 0x00000018ff057819 */ /* 0x000fe2000001169a */
[----:B------:R-:W-:Y:S01]  /*5e70*/  @!P3 FADD.FTZ R175, -R175, -RZ ;  /* 0x800000ffafafb221 */ /* 0x000fe20000010100 */
[----:B------:R-:W-:Y:S01]  /*5e80*/  LOP3.LUT R0, R155, 0xffff, RZ, 0xc0, !PT ;  /* 0x0000ffff9b007812 */ /* 0x000fe200078ec0ff */
[----:B------:R-:W-:Y:S01]  /*5e90*/  @!P2 FADD.FTZ R167, -R167, -RZ ;  /* 0x800000ffa7a7a221 */ /* 0x000fe20000010100 */
[----:B------:R-:W-:Y:S02]  /*5ea0*/  LOP3.LUT R7, R150, 0xffff, RZ, 0xc0, !PT ;  /* 0x0000ffff96077812 */ /* 0x000fe400078ec0ff */
[----:B------:R-:W-:Y:S01]  /*5eb0*/  ISETP.LE.U32.AND P5, PT, R4, UR4, PT ;  /* 0x0000000404007c0c */ /* 0x000fe2000bfa3070 */
[----:B------:R-:W-:Y:S01]  /*5ec0*/  MUFU.EX2 R154, R112 ;  /* 0x00000070009a7308 */ /* 0x000fe20000000800 */
[----:B------:R-:W-:Y:S01]  /*5ed0*/  SHF.R.U32.HI R0, RZ, 0x8, R0 ;  /* 0x00000008ff007819 */ /* 0x000fe20000011600 */
[----:B------:R-:W-:Y:S01]  /*5ee0*/  @!P6 FADD.FTZ R166, -R166, -RZ ;  /* 0x800000ffa6a6e221 */ /* 0x000fe20000010100 */
[----:B------:R-:W-:Y:S02]  /*5ef0*/  LOP3.LUT R4, R155, 0xff, RZ, 0xc0, !PT ;  /* 0x000000ff9b047812 */ /* 0x000fe400078ec0ff */
[----:B------:R-:W-:Y:S02]  /*5f00*/  LOP3.LUT R6, R150, 0xff, RZ, 0xc0, !PT ;  /* 0x000000ff96067812 */ /* 0x000fe400078ec0ff */
[----:B------:R-:W-:Y:S02]  /*5f10*/  ISETP.LE.U32.AND P3, PT, R5, UR4, PT ;  /* 0x0000000405007c0c */ /* 0x000fe4000bf63070 */
[----:B------:R-:W-:Y:S01]  /*5f20*/  ISETP.LE.U32.AND P2, PT, R4, UR4, PT ;  /* 0x0000000404007c0c */ /* 0x000fe2000bf43070 */
[----:B------:R-:W-:Y:S01]  /*5f30*/  MUFU.EX2 R151, R53 ;  /* 0x0000003500977308 */ /* 0x000fe20000000800 */
[----:B------:R-:W-:Y:S01]  /*5f40*/  LOP3.LUT R4, R0, 0xffff, RZ, 0xc0, !PT ;  /* 0x0000ffff00047812 */ /* 0x000fe200078ec0ff */
[----:B------:R-:W-:Y:S01]  /*5f50*/  @!P5 FADD.FTZ R171, -R171, -RZ ;  /* 0x800000ffababd221 */ /* 0x000fe20000010100 */
[--C-:B------:R-:W-:Y:S02]  /*5f60*/  SHF.R.U32.HI R5, RZ, 0x10, R155.reuse ;  /* 0x00000010ff057819 */ /* 0x100fe4000001169b */
[----:B------:R-:W-:Y:S02]  /*5f70*/  ISETP.LE.U32.AND P6, PT, R4, UR4, PT ;  /* 0x0000000404007c0c */ /* 0x000fe4000bfc3070 */
[----:B------:R-:W-:Y:S02]  /*5f80*/  LOP3.LUT R0, R5, 0xff, RZ, 0xc0, !PT ;  /* 0x000000ff05007812 */ /* 0x000fe400078ec0ff */
[----:B------:R-:W-:Y:S01]  /*5f90*/  SHF.R.U32.HI R4, RZ, 0x18, R155 ;  /* 0x00000018ff047819 */ /* 0x000fe2000001169b */
[----:B------:R-:W-:Y:S01]  /*5fa0*/  @!P3 FADD.FTZ R170, -R170, -RZ ;  /* 0x800000ffaaaab221 */ /* 0x000fe20000010100 */
[--C-:B------:R-:W-:Y:S01]  /*5fb0*/  SHF.R.U32.HI R9, RZ, 0x18, R150.reuse ;  /* 0x00000018ff097819 */ /* 0x100fe20000011696 */
[----:B------:R-:W-:Y:S01]  /*5fc0*/  @!P2 FADD.FTZ R176, -R176, -RZ ;  /* 0x800000ffb0b0a221 */ /* 0x000fe20000010100 */
[----:B------:R-:W-:Y:S01]  /*5fd0*/  ISETP.LE.U32.AND P5, PT, R0, UR4, PT ;  /* 0x0000000400007c0c */ /* 0x000fe2000bfa3070 */
[----:B------:R-:W1:Y:S01]  /*5fe0*/  MUFU.EX2 R155, R55 ;  /* 0x00000037009b7308 */ /* 0x000e620000000800 */
[----:B------:R-:W-:Y:S02]  /*5ff0*/  SHF.R.U32.HI R0, RZ, 0x8, R7 ;  /* 0x00000008ff007819 */ /* 0x000fe40000011607 */
[----:B------:R-:W-:Y:S01]  /*6000*/  ISETP.LE.U32.AND P3, PT, R4, UR4, PT ;  /* 0x0000000404007c0c */ /* 0x000fe2000bf63070 */
[----:B------:R-:W-:Y:S01]  /*6010*/  @!P6 FADD.FTZ R173, -R173, -RZ ;  /* 0x800000ffadade221 */ /* 0x000fe20000010100 */
[----:B------:R-:W-:Y:S02]  /*6020*/  LOP3.LUT R0, R0, 0xffff, RZ, 0xc0, !PT ;  /* 0x0000ffff00007812 */ /* 0x000fe400078ec0ff */
[----:B------:R-:W-:Y:S02]  /*6030*/  ISETP.LE.U32.AND P2, PT, R9, UR4, PT ;  /* 0x0000000409007c0c */ /* 0x000fe4000bf43070 */
[----:B------:R-:W-:Y:S01]  /*6040*/  SHF.R.U32.HI R150, RZ, 0x10, R150 ;  /* 0x00000010ff967819 */ /* 0x000fe20000011696 */
[----:B------:R-:W-:Y:S01]  /*6050*/  MUFU.EX2 R169, R44 ;  /* 0x0000002c00a97308 */ /* 0x000fe20000000800 */
[----:B------:R-:W-:Y:S01]  /*6060*/  ISETP.LE.U32.AND P6, PT, R0, UR4, PT ;  /* 0x0000000400007c0c */ /* 0x000fe2000bfc3070 */
[----:B------:R-:W-:Y:S01]  /*6070*/  @!P5 FADD.FTZ R181, -R181, -RZ ;  /* 0x800000ffb5b5d221 */ /* 0x000fe20000010100 */
[----:B------:R-:W-:Y:S02]  /*6080*/  LOP3.LUT R4, R150, 0xff, RZ, 0xc0, !PT ;  /* 0x000000ff96047812 */ /* 0x000fe400078ec0ff */
[----:B------:R-:W-:Y:S01]  /*6090*/  LOP3.LUT R0, R20, 0xff, RZ, 0xc0, !PT ;  /* 0x000000ff14007812 */ /* 0x000fe200078ec0ff */
[----:B------:R-:W-:Y:S01]  /*60a0*/  @!P3 FADD.FTZ R180, -R180, -RZ ;  /* 0x800000ffb4b4b221 */ /* 0x000fe20000010100 */
[----:B------:R-:W-:Y:S02]  /*60b0*/  ISETP.LE.U32.AND P5, PT, R4, UR4, PT ;  /* 0x0000000404007c0c */ /* 0x000fe4000bfa3070 */
[----:B------:R-:W-:Y:S01]  /*60c0*/  ISETP.LE.U32.AND P3, PT, R0, UR4, PT ;  /* 0x0000000400007c0c */ /* 0x000fe2000bf63070 */
[----:B------:R-:W-:Y:S01]  /*60d0*/  MUFU.EX2 R150, R114 ;  /* 0x0000007200967308 */ /* 0x000fe20000000800 */
[----:B------:R-:W-:Y:S01]  /*60e0*/  SHF.R.U32.HI R4, RZ, 0x8, R144 ;  /* 0x00000008ff047819 */ /* 0x000fe20000011690 */
[----:B------:R-:W-:Y:S01]  /*60f0*/  @!P2 FADD.FTZ R179, -R179, -RZ ;  /* 0x800000ffb3b3a221 */ /* 0x000fe20000010100 */
[----:B------:R-:W-:Y:S01]  /*6100*/  ISETP.LE.U32.AND P0, PT, R16, UR4, PT ;  /* 0x0000000410007c0c */ /* 0x000fe2000bf03070 */
[----:B------:R3:W4:Y:S01]  /*6110*/  LDG.E R144, [R14.64+0x20] ;  /* 0x000020240e907981 */ /* 0x000722000c1e1900 */
[----:B------:R-:W-:Y:S01]  /*6120*/  LOP3.LUT R0, R4, 0xffff, RZ, 0xc0, !PT ;  /* 0x0000ffff04007812 */ /* 0x000fe200078ec0ff */
[----:B------:R-:W-:Y:S01]  /*6130*/  @!P6 FADD.FTZ R168, -R168, -RZ ;  /* 0x800000ffa8a8e221 */ /* 0x000fe20000010100 */
[----:B------:R-:W-:Y:S02]  /*6140*/  LOP3.LUT R4, R159, 0xff, RZ, 0xc0, !PT ;  /* 0x000000ff9f047812 */ /* 0x000fe400078ec0ff */
[----:B------:R-:W-:Y:S01]  /*6150*/  ISETP.LE.U32.AND P6, PT, R0, UR4, PT ;  /* 0x0000000400007c0c */ /* 0x000fe2000bfc3070 */
[----:B------:R-:W-:Y:S01]  /*6160*/  @!P5 FADD.FTZ R178, -R178, -RZ ;  /* 0x800000ffb2b2d221 */ /* 0x000fe20000010100 */
[--C-:B------:R-:W-:Y:S01]  /*6170*/  SHF.R.U32.HI R0, RZ, 0x18, R159.reuse ;  /* 0x00000018ff007819 */ /* 0x100fe2000001169f */
[----:B------:R-:W-:Y:S01]  /*6180*/  @!P3 FADD.FTZ R163, -R163, -RZ ;  /* 0x800000ffa3a3b221 */ /* 0x000fe20000010100 */
[----:B------:R-:W-:Y:S01]  /*6190*/  LOP3.LUT R13, R148, 0xffff, RZ, 0xc0, !PT ;  /* 0x0000ffff940d7812 */ /* 0x000fe200078ec0ff */
[----:B------:R-:W3:Y:S01]  /*61a0*/  MUFU.EX2 R165, R58 ;  /* 0x0000003a00a57308 */ /* 0x000ee20000000800 */
[----:B------:R-:W-:Y:S01]  /*61b0*/  ISETP.LE.U32.AND P2, PT, R0, UR4, PT ;  /* 0x0000000400007c0c */ /* 0x000fe2000bf43070 */
[----:B------:R-:W-:Y:S01]  /*61c0*/  @!P0 FADD.FTZ R157, -R157, -RZ ;  /* 0x800000ff9d9d8221 */ /* 0x000fe20000010100 */
[----:B------:R-:W-:Y:S02]  /*61d0*/  LOP3.LUT R0, R159, 0xffff, RZ, 0xc0, !PT ;  /* 0x0000ffff9f007812 */ /* 0x000fe400078ec0ff */
[----:B------:R-:W-:Y:S02]  /*61e0*/  ISETP.LE.U32.AND P5, PT, R4, UR4, PT ;  /* 0x0000000404007c0c */ /* 0x000fe4000bfa3070 */
[----:B------:R-:W-:Y:S01]  /*61f0*/  SHF.R.U32.HI R0, RZ, 0x8, R0 ;  /* 0x00000008ff007819 */ /* 0x000fe20000011600 */
[----:B------:R-:W-:Y:S01]  /*6200*/  @!P6 FADD.FTZ R156, -R156, -RZ ;  /* 0x800000ff9c9ce221 */ /* 0x000fe20000010100 */
[----:B------:R-:W-:Y:S01]  /*6210*/  LOP3.LUT R4, R164, 0xff, RZ, 0xc0, !PT ;  /* 0x000000ffa4047812 */ /* 0x000fe200078ec0ff */
[----:B------:R-:W-:Y:S01]  /*6220*/  MUFU.EX2 R149, R64 ;  /* 0x0000004000957308 */ /* 0x000fe20000000800 */
[----:B------:R-:W-:Y:S02]  /*6230*/  LOP3.LUT R0, R0, 0xffff, RZ, 0xc0, !PT ;  /* 0x0000ffff00007812 */ /* 0x000fe400078ec0ff */
[----:B------:R-:W-:Y:S01]  /*6240*/  ISETP.LE.U32.AND P4, PT, R17, UR4, PT ;  /* 0x0000000411007c0c */ /* 0x000fe2000bf83070 */
[----:B-1----:R-:W-:Y:S01]  /*6250*/  @!P2 FADD.FTZ R155, -R155, -RZ ;  /* 0x800000ff9b9ba221 */ /* 0x002fe20000010100 */
[----:B------:R-:W-:Y:S02]  /*6260*/  ISETP.LE.U32.AND P6, PT, R0, UR4, PT ;  /* 0x0000000400007c0c */ /* 0x000fe4000bfc3070 */
[----:B------:R-:W-:Y:S01]  /*6270*/  SHF.R.U32.HI R0, RZ, 0x10, R164 ;  /* 0x00000010ff007819 */ /* 0x000fe200000116a4 */
[----:B------:R-:W-:Y:S01]  /*6280*/  @!P5 FADD.FTZ R153, -R153, -RZ ;  /* 0x800000ff9999d221 */ /* 0x000fe20000010100 */
[----:B------:R-:W-:Y:S01]  /*6290*/  ISETP.LE.U32.AND P0, PT, R4, UR4, PT ;  /* 0x0000000404007c0c */ /* 0x000fe2000bf03070 */
[----:B------:R-:W-:Y:S01]  /*62a0*/  MUFU.EX2 R158, R54 ;  /* 0x00000036009e7308 */ /* 0x000fe20000000800 */
[----:B------:R-:W-:Y:S02]  /*62b0*/  LOP3.LUT R0, R0, 0xff, RZ, 0xc0, !PT ;  /* 0x000000ff00007812 */ /* 0x000fe400078ec0ff */
[----:B------:R-:W-:Y:S02]  /*62c0*/  LOP3.LUT R4, R164, 0xffff, RZ, 0xc0, !PT ;  /* 0x0000ffffa4047812 */ /* 0x000fe400078ec0ff */
[----:B------:R-:W-:Y:S01]  /*62d0*/  LOP3.LUT R8, R146, 0xff, RZ, 0xc0, !PT ;  /* 0x000000ff92087812 */ /* 0x000fe200078ec0ff */
[----:B------:R-:W-:Y:S01]  /*62e0*/  @!P4 FADD.FTZ R161, -R161, -RZ ;  /* 0x800000ffa1a1c221 */ /* 0x000fe20000010100 */
[----:B------:R-:W-:Y:S01]  /*62f0*/  SHF.R.U32.HI R4, RZ, 0x8, R4 ;  /* 0x00000008ff047819 */ /* 0x000fe20000011604 */
[----:B------:R-:W-:Y:S01]  /*6300*/  @!P6 FADD.FTZ R151, -R151, -RZ ;  /* 0x800000ff9797e221 */ /* 0x000fe20000010100 */
[----:B------:R-:W-:Y:S02]  /*6310*/  ISETP.LE.U32.AND P6, PT, R0, UR4, PT ;  /* 0x0000000400007c0c */ /* 0x000fe4000bfc3070 */
[----:B------:R-:W-:Y:S01]  /*6320*/  LOP3.LUT R10, R146, 0xffff, RZ, 0xc0, !PT ;  /* 0x0000ffff920a7812 */ /* 0x000fe200078ec0ff */
[----:B------:R-:W-:Y:S01]  /*6330*/  @!P0 FADD.FTZ R162, -R162, -RZ ;  /* 0x800000ffa2a28221 */ /* 0x000fe20000010100 */
[----:B------:R-:W-:Y:S01]  /*6340*/  SHF.R.U32.HI R5, RZ, 0x10, R159 ;  /* 0x00000010ff057819 */ /* 0x000fe2000001169f */
[----:B------:R-:W-:Y:S01]  /*6350*/  MUFU.EX2 R147, R66 ;  /* 0x0000004200937308 */ /* 0x000fe20000000800 */
[----:B------:R-:W-:Y:S02]  /*6360*/  LOP3.LUT R4, R4, 0xffff, RZ, 0xc0, !PT ;  /* 0x0000ffff04047812 */ /* 0x000fe400078ec0ff */
[--C-:B------:R-:W-:Y:S02]  /*6370*/  SHF.R.U32.HI R17, RZ, 0x18, R146.reuse ;  /* 0x00000018ff117819 */ /* 0x100fe40000011692 */
[----:B------:R-:W-:Y:S02]  /*6380*/  ISETP.LE.U32.AND P4, PT, R4, UR4, PT ;  /* 0x0000000404007c0c */ /* 0x000fe4000bf83070 */
[----:B------:R-:W-:Y:S01]  /*6390*/  SHF.R.U32.HI R146, RZ, 0x10, R146 ;  /* 0x00000010ff927819 */ /* 0x000fe20000011692 */
[----:B---3--:R-:W-:Y:S01]  /*63a0*/  @!P6 FADD.FTZ R165, -R165, -RZ ;  /* 0x800000ffa5a5e221 */ /* 0x008fe20000010100 */
[----:B------:R-:W-:Y:S01]  /*63b0*/  SHF.R.U32.HI R11, RZ, 0x10, R148 ;  /* 0x00000010ff0b7819 */ /* 0x000fe20000011694 */
[----:B------:R-:W-:Y:S01]  /*63c0*/  MUFU.EX2 R159, R62 ;  /* 0x0000003e009f7308 */ /* 0x000fe20000000800 */
[----:B------:R-:W-:Y:S02]  /*63d0*/  SHF.R.U32.HI R4, RZ, 0x8, R10 ;  /* 0x00000008ff047819 */ /* 0x000fe4000001160a */
[----:B------:R-:W-:Y:S02]  /*63e0*/  LOP3.LUT R12, R148, 0xff, RZ, 0xc0, !PT ;  /* 0x000000ff940c7812 */ /* 0x000fe400078ec0ff */
[----:B------:R-:W-:Y:S02]  /*63f0*/  LOP3.LUT R0, R4, 0xffff, RZ, 0xc0, !PT ;  /* 0x0000ffff04007812 */ /* 0x000fe400078ec0ff */
[----:B------:R-:W-:Y:S01]  /*6400*/  LOP3.LUT R4, R146, 0xff, RZ, 0xc0, !PT ;  /* 0x000000ff92047812 */ /* 0x000fe200078ec0ff */
[----:B------:R-:W-:Y:S01]  /*6410*/  @!P4 FADD.FTZ R160, -R160, -RZ ;  /* 0x800000ffa0a0c221 */ /* 0x000fe20000010100 */
[----:B------:R-:W-:Y:S01]  /*6420*/  ISETP.LE.U32.AND P2, PT, R0, UR4, PT ;  /* 0x0000000400007c0c */ /* 0x000fe2000bf43070 */
[----:B------:R-:W1:Y:S01]  /*6430*/  MUFU.EX2 R146, R115 ;  /* 0x0000007300927308 */ /* 0x000e620000000800 */
[----:B------:R-:W-:Y:S02]  /*6440*/  SHF.R.U32.HI R16, RZ, 0x18, R148 ;  /* 0x00000018ff107819 */ /* 0x000fe40000011694 */
[----:B------:R-:W-:Y:S02]  /*6450*/  SHF.R.U32.HI R0, RZ, 0x18, R164 ;  /* 0x00000018ff007819 */ /* 0x000fe400000116a4 */
[----:B------:R-:W-:Y:S02]  /*6460*/  ISETP.LE.U32.AND P5, PT, R17, UR4, PT ;  /* 0x0000000411007c0c */ /* 0x000fe4000bfa3070 */
[----:B------:R-:W-:Y:S02]  /*6470*/  ISETP.LE.U32.AND P4, PT, R0, UR4, PT ;  /* 0x0000000400007c0c */ /* 0x000fe4000bf83070 */
[----:B------:R-:W-:Y:S01]  /*6480*/  ISETP.LE.U32.AND P0, PT, R16, UR4, PT ;  /* 0x0000000410007c0c */ /* 0x000fe2000bf03070 */
[----:B------:R-:W3:Y:S01]  /*6490*/  MUFU.EX2 R148, R117 ;  /* 0x0000007500947308 */ /* 0x000ee20000000800 */
[----:B------:R-:W-:Y:S02]  /*64a0*/  SHF.R.U32.HI R0, RZ, 0x8, R13 ;  /* 0x00000008ff007819 */ /* 0x000fe4000001160d */
[----:B------:R-:W-:Y:S02]  /*64b0*/  ISETP.LE.U32.AND P1, PT, R6, UR4, PT ;  /* 0x0000000406007c0c */ /* 0x000fe4000bf23070 */
[----:B------:R-:W-:Y:S02]  /*64c0*/  LOP3.LUT R0, R0, 0xffff, RZ, 0xc0, !PT ;  /* 0x0000ffff00007812 */ /* 0x000fe400078ec0ff */
[----:B------:R-:W-:Y:S02]  /*64d0*/  LOP3.LUT R5, R5, 0xff, RZ, 0xc0, !PT ;  /* 0x000000ff05057812 */ /* 0x000fe400078ec0ff */
[----:B------:R-:W-:Y:S01]  /*64e0*/  F2FP.RELU.BF16.PACK_AB R7, R196, R198 ;  /* 0x000000c6c407723e */ /* 0x000fe200000018ff */
[----:B------:R-:W2:Y:S01]  /*64f0*/  MUFU.EX2 R164, R59 ;  /* 0x0000003b00a47308 */ /* 0x000ea20000000800 */
[----:B------:R-:W-:Y:S01]  /*6500*/  ISETP.LE.U32.AND P3, PT, R5, UR4, PT ;  /* 0x0000000405007c0c */ /* 0x000fe2000bf63070 */
[----:B------:R-:W-:Y:S01]  /*6510*/  @!P0 FADD.FTZ R154, -R154, -RZ ;  /* 0x800000ff9a9a8221 */ /* 0x000fe20000010100 */
[----:B------:R-:W-:Y:S01]  /*6520*/  FSETP.GE.FTZ.AND P0, PT, R182, RZ, PT ;  /* 0x000000ffb600720b */ /* 0x000fe20003f16000 */
[----:B------:R2:W-:Y:S01]  /*6530*/  STS [R216+0x12000], R7 ;  /* 0x01200007d8007388 */ /* 0x0005e20000000800 */
[----:B------:R-:W-:Y:S01]  /*6540*/  LOP3.LUT R5, R11, 0xff, RZ, 0xc0, !PT ;  /* 0x000000ff0b057812 */ /* 0x000fe200078ec0ff */
[----:B------:R-:W-:Y:S01]  /*6550*/  @!P1 FADD.FTZ R169, -R169, -RZ ;  /* 0x800000ffa9a99221 */ /* 0x000fe20000010100 */
[----:B------:R-:W-:Y:S01]  /*6560*/  ISETP.LE.U32.AND P1, PT, R8, UR4, PT ;  /* 0x0000000408007c0c */ /* 0x000fe2000bf23070 */
[----:B-1----:R-:W-:Y:S01]  /*6570*/  @!P5 FADD.FTZ R146, -R146, -RZ ;  /* 0x800000ff9292d221 */ /* 0x002fe20000010100 */
[----:B------:R-:W-:Y:S02]  /*6580*/  F2FP.RELU.BF16.PACK_AB R6, R200, R201 ;  /* 0x000000c9c806723e */ /* 0x000fe400000018ff */
[----:B------:R-:W-:Y:S02]  /*6590*/  ISETP.LE.U32.AND P6, PT, R4, UR4, PT ;  /* 0x0000000404007c0c */ /* 0x000fe4000bfc3070 */
[----:B------:R-:W-:Y:S01]  /*65a0*/  F2FP.RELU.BF16.PACK_AB R4, R192, R193 ;  /* 0x000000c1c004723e */ /* 0x000fe200000018ff */
[----:B------:R1:W-:Y:S01]  /*65b0*/  STS [R216+0x12400], R6 ;  /* 0x01240006d8007388 */ /* 0x0003e20000000800 */
[----:B------:R-:W-:Y:S01]  /*65c0*/  F2FP.RELU.BF16.PACK_AB R8, R183, R182 ;  /* 0x000000b6b708723e */ /* 0x000fe200000018ff */
[----:B---3--:R-:W-:Y:S01]  /*65d0*/  @!P2 FADD.FTZ R148, -R148, -RZ ;  /* 0x800000ff9494a221 */ /* 0x008fe20000010100 */
[----:B------:R-:W-:Y:S01]  /*65e0*/  ISETP.LE.U32.AND P2, PT, R0, UR4, PT ;  /* 0x0000000400007c0c */ /* 0x000fe2000bf43070 */
[----:B------:R3:W-:Y:S01]  /*65f0*/  STS [R217+0x12400], R4 ;  /* 0x01240004d9007388 */ /* 0x0007e20000000800 */
[----:B------:R-:W-:Y:S01]  /*6600*/  @!P3 FADD.FTZ R158, -R158, -RZ ;  /* 0x800000ff9e9eb221 */ /* 0x000fe20000010100 */
[----:B------:R-:W-:Y:S01]  /*6610*/  ISETP.LE.U32.AND P3, PT, R12, UR4, PT ;  /* 0x000000040c007c0c */ /* 0x000fe2000bf63070 */
[----:B------:R-:W-:Y:S01]  /*6620*/  @!P1 FADD.FTZ R149, -R149, -RZ ;  /* 0x800000ff95959221 */ /* 0x000fe20000010100 */
[----:B------:R-:W-:Y:S01]  /*6630*/  ISETP.LE.U32.AND P1, PT, R5, UR4, PT ;  /* 0x0000000405007c0c */ /* 0x000fe2000bf23070 */
[----:B------:R4:W4:Y:S01]  /*6640*/  LDG.E R0, [R14.64+0x120] ;  /* 0x000120240e007981 */ /* 0x000922000c1e1900 */
[----:B------:R-:W-:Y:S01]  /*6650*/  F2FP.RELU.BF16.PACK_AB R5, R186, R189 ;  /* 0x000000bdba05723e */ /* 0x000fe200000018ff */
[----:B------:R-:W-:Y:S02]  /*6660*/  @!P6 FADD.FTZ R147, -R147, -RZ ;  /* 0x800000ff9393e221 */ /* 0x000fe40000010100 */
[----:B--2---:R-:W-:Y:S01]  /*6670*/  @!P4 FADD.FTZ R164, -R164, -RZ ;  /* 0x800000ffa4a4c221 */ /* 0x004fe20000010100 */
[----:B------:R-:W-:Y:S01]  /*6680*/  FSETP.GE.FTZ.AND P4, PT, R198, RZ, PT ;  /* 0x000000ffc600720b */ /* 0x000fe20003f96000 */
[----:B------:R2:W-:Y:S01]  /*6690*/  STS [R217+0x12000], R5 ;  /* 0x01200005d9007388 */ /* 0x0005e20000000800 */
[----:B------:R-:W-:Y:S01]  /*66a0*/  F2FP.RELU.BF16.PACK_AB R7, R205, R204 ;  /* 0x000000cccd07723e */ /* 0x000fe200000018ff */
[----:B------:R-:W-:Y:S01]  /*66b0*/  @!P2 FADD.FTZ R150, -R150, -RZ ;  /* 0x800000ff9696a221 */ /* 0x000fe20000010100 */
[----:B------:R-:W-:Y:S01]  /*66c0*/  FSETP.GE.FTZ.AND P2, PT, R189, RZ, PT ;  /* 0x000000ffbd00720b */ /* 0x000fe20003f56000 */
[----:B------:R-:W-:Y:S01]  /*66d0*/  @!P3 FADD.FTZ R152, -R152, -RZ ;  /* 0x800000ff9898b221 */ /* 0x000fe20000010100 */
[----:B------:R-:W-:Y:S01]  /*66e0*/  FSETP.GE.FTZ.AND P3, PT, R196, RZ, PT ;  /* 0x000000ffc400720b */ /* 0x000fe20003f76000 */
[----:B------:R2:W-:Y:S01]  /*66f0*/  STS [R216+0x14000], R7 ;  /* 0x01400007d8007388 */ /* 0x0005e20000000800 */
[----:B------:R-:W-:Y:S01]  /*6700*/  @!P1 FADD.FTZ R159, -R159, -RZ ;  /* 0x800000ff9f9f9221 */ /* 0x000fe20000010100 */
[----:B------:R-:W-:Y:S02]  /*6710*/  FSETP.GE.FTZ.AND P1, PT, R186, RZ, PT ;  /* 0x000000ffba00720b */ /* 0x000fe40003f36000 */
[----:B-1----:R-:W-:Y:S02]  /*6720*/  F2FP.RELU.BF16.PACK_AB R6, R209, R208 ;  /* 0x000000d0d106723e */ /* 0x002fe400000018ff */
[----:B---3--:R-:W-:Y:S03]  /*6730*/  F2FP.RELU.BF16.PACK_AB R4, R207, R206 ;  /* 0x000000cecf04723e */ /* 0x008fe600000018ff */
[----:B------:R1:W-:Y:S04]  /*6740*/  STS [R216+0x14400], R6 ;  /* 0x01440006d8007388 */ /* 0x0003e80000000800 */
[----:B------:R3:W-:Y:S01]  /*6750*/  STS [R217+0x14400], R4 ;  /* 0x01440004d9007388 */ /* 0x0007e20000000800 */
[----:B--2---:R-:W-:Y:S05]  /*6760*/  F2FP.RELU.BF16.PACK_AB R5, R202, R203 ;  /* 0x000000cbca05723e */ /* 0x004fea00000018ff */
[----:B------:R2:W-:Y:S01]  /*6770*/  STS [R217+0x14000], R5 ;  /* 0x01400005d9007388 */ /* 0x0005e20000000800 */
[----:B------:R-:W-:Y:S03]  /*6780*/  F2FP.RELU.BF16.PACK_AB R7, R184, R187 ;  /* 0x000000bbb807723e */ /* 0x000fe600000018ff */
[----:B------:R2:W-:Y:S04]  /*6790*/  STS [R218+0x12000], R8 ;  /* 0x01200008da007388 */ /* 0x0005e80000000800 */
[----:B------:R2:W-:Y:S01]  /*67a0*/  STS [R218+0x12400], R7 ;  /* 0x01240007da007388 */ /* 0x0005e20000000800 */
[----:B-1----:R-:W-:Y:S02]  /*67b0*/  F2FP.RELU.BF16.PACK_AB R6, R190, R191 ;  /* 0x000000bfbe06723e */ /* 0x002fe400000018ff */
[----:B---3--:R-:W-:Y:S05]  /*67c0*/  F2FP.RELU.BF16.PACK_AB R4, R174, R177 ;  /* 0x000000b1ae04723e */ /* 0x008fea00000018ff */
[----:B------:R1:W-:Y:S01]  /*67d0*/  STS [R215+0x12400], R4 ;  /* 0x01240004d7007388 */ /* 0x0003e20000000800 */
[----:B--2---:R-:W-:Y:S02]  /*67e0*/  F2FP.RELU.BF16.PACK_AB R5, R172, R175 ;  /* 0x000000afac05723e */ /* 0x004fe400000018ff */
[----:B------:R-:W-:Y:S03]  /*67f0*/  F2FP.RELU.BF16.PACK_AB R8, R170, R171 ;  /* 0x000000abaa08723e */ /* 0x000fe600000018ff */
[----:B------:R2:W-:Y:S01]  /*6800*/  STS [R215+0x12000], R5 ;  /* 0x01200005d7007388 */ /* 0x0005e20000000800 */
[----:B------:R-:W-:Y:S03]  /*6810*/  F2FP.RELU.BF16.PACK_AB R7, R197, R199 ;  /* 0x000000c7c507723e */ /* 0x000fe600000018ff */
[----:B------:R3:W-:Y:S04]  /*6820*/  STS [R218+0x14000], R6 ;  /* 0x01400006da007388 */ /* 0x0007e80000000800 */
[----:B------:R3:W-:Y:S01]  /*6830*/  STS [R218+0x14400], R7 ;  /* 0x01440007da007388 */ /* 0x0007e20000000800 */
[----:B-1----:R-:W-:Y:S02]  /*6840*/  F2FP.RELU.BF16.PACK_AB R4, R166, R167 ;  /* 0x000000a7a604723e */ /* 0x002fe400000018ff */
[----:B--2---:R-:W-:Y:S02]  /*6850*/  F2FP.RELU.BF16.PACK_AB R5, R195, R194 ;  /* 0x000000c2c305723e */ /* 0x004fe400000018ff */
[----:B---3--:R-:W-:Y:S03]  /*6860*/  F2FP.RELU.BF16.PACK_AB R6, R185, R188 ;  /* 0x000000bcb906723e */ /* 0x008fe600000018ff */
[----:B------:R1:W-:Y:S01]  /*6870*/  STS [R215+0x14400], R5 ;  /* 0x01440005d7007388 */ /* 0x0003e20000000800 */
[----:B------:R-:W-:Y:S03]  /*6880*/  F2FP.RELU.BF16.PACK_AB R7, R173, R176 ;  /* 0x000000b0ad07723e */ /* 0x000fe600000018ff */
[----:B------:R2:W-:Y:S04]  /*6890*/  STS [R215+0x14000], R6 ;  /* 0x01400006d7007388 */ /* 0x0005e80000000800 */
[----:B------:R3:W-:Y:S04]  /*68a0*/  STS [R211+0x12000], R4 ;  /* 0x01200004d3007388 */ /* 0x0007e80000000800 */
[----:B------:R3:W-:Y:S01]  /*68b0*/  STS [R211+0x12400], R8 ;  /* 0x01240008d3007388 */ /* 0x0007e20000000800 */
[----:B-1----:R-:W-:Y:S02]  /*68c0*/  F2FP.RELU.BF16.PACK_AB R5, R156, R157 ;  /* 0x0000009d9c05723e */ /* 0x002fe400000018ff */
[----:B--2---:R-:W-:Y:S03]  /*68d0*/  F2FP.RELU.BF16.PACK_AB R6, R180, R181 ;  /* 0x000000b5b406723e */ /* 0x004fe600000018ff */
[----:B------:R1:W-:Y:S01]  /*68e0*/  STS [R212+0x12000], R5 ;  /* 0x01200005d4007388 */ /* 0x0003e20000000800 */
[----:B---3--:R-:W-:Y:S02]  /*68f0*/  F2FP.RELU.BF16.PACK_AB R4, R161, R163 ;  /* 0x000000a3a104723e */ /* 0x008fe400000018ff */
[----:B------:R-:W-:Y:S03]  /*6900*/  F2FP.RELU.BF16.PACK_AB R8, R168, R169 ;  /* 0x000000a9a808723e */ /* 0x000fe600000018ff */
[----:B------:R2:W-:Y:S04]  /*6910*/  STS [R212+0x12400], R4 ;  /* 0x01240004d4007388 */ /* 0x0005e80000000800 */
[----:B------:R3:W-:Y:S04]  /*6920*/  STS [R211+0x14000], R7 ;  /* 0x01400007d3007388 */ /* 0x0007e80000000800 */
[----:B------:R3:W-:Y:S04]  /*6930*/  STS [R211+0x14400], R6 ;  /* 0x01440006d3007388 */ /* 0x0007e80000000800 */
[----:B------:R3:W-:Y:S01]  /*6940*/  STS [R212+0x14000], R8 ;  /* 0x01400008d4007388 */ /* 0x0007e20000000800 */
[----:B-1----:R-:W-:Y:S02]  /*6950*/  F2FP.RELU.BF16.PACK_AB R5, R155, R158 ;  /* 0x0000009e9b05723e */ /* 0x002fe400000018ff */
[----:B--2---:R-:W-:Y:S02]  /*6960*/  F2FP.RELU.BF16.PACK_AB R4, R148, R149 ;  /* 0x000000959404723e */ /* 0x004fe400000018ff */
[----:B---3--:R-:W-:Y:S02]  /*6970*/  F2FP.RELU.BF16.PACK_AB R7, R179, R178 ;  /* 0x000000b2b307723e */ /* 0x008fe400000018ff */
[----:B------:R-:W-:Y:S03]  /*6980*/  F2FP.RELU.BF16.PACK_AB R6, R151, R153 ;  /* 0x000000999706723e */ /* 0x000fe600000018ff */
        /* <DEDUP_REMOVED lines=9> */
[----:B------:R-:W-:Y:S03]  /*6a20*/  F2FP.RELU.BF16.PACK_AB R4, R154, R159 ;  /* 0x0000009f9a04723e */ /* 0x000fe600000018ff */
[----:B------:R-:W-:Y:S04]  /*6a30*/  STS [R214+0x14000], R8 ;  /* 0x01400008d6007388 */ /* 0x000fe80000000800 */
[----:B------:R-:W-:Y:S04]  /*6a40*/  STS [R214+0x14400], R7 ;  /* 0x01440007d6007388 */ /* 0x000fe80000000800 */
[----:B------:R-:W-:Y:S04]  /*6a50*/  STS [R213+0x14000], R5 ;  /* 0x01400005d5007388 */ /* 0x000fe80000000800 */
[----:B------:R-:W-:Y:S04]  /*6a60*/  STS [R213+0x14400], R4 ;  /* 0x01440004d5007388 */ /* 0x000fe80000000800 */
[----:B------:R-:W-:Y:S08]  /*6a70*/  LDSM.16.M88.4 R64, [R134+0x4000] ;  /* 0x004000008640783b */ /* 0x000ff00000000200 */
[----:B------:R-:W1:Y:S08]  /*6a80*/  LDSM.16.M88.4 R16, [R128+0x8000] ;  /* 0x008000008010783b */ /* 0x000e700000000200 */
[----:B------:R-:W2:Y:S08]  /*6a90*/  LDSM.16.M88.4 R60, [R134+0x5000] ;  /* 0x00500000863c783b */ /* 0x000eb00000000200 */
[----:B------:R-:W3:Y:S08]  /*6aa0*/  LDSM.16.M88.4 R32, [R128+0x8400] ;  /* 0x008400008020783b */ /* 0x000ef00000000200 */
[----:B------:R-:W3:Y:S08]  /*6ab0*/  LDSM.16.M88.4 R48, [R128+0x8800] ;  /* 0x008800008030783b */ /* 0x000ef00000000200 */
[----:B------:R-:W3:Y:S01]  /*6ac0*/  LDSM.16.M88.4 R100, [R128+0x8c00] ;  /* 0x008c00008064783b */ /* 0x000ee20000000200 */
[-C--:B-1----:R-:W-:Y:S07]  /*6ad0*/  HMMA.16816.F32.BF16 R4, R64, R16.reuse, RZ ;  /* 0x000000104004723c */ /* 0x082fee00000418ff */
[----:B------:R-:W-:Y:S01]  /*6ae0*/  LDSM.16.M88.4 R104, [R135+0x4000] ;  /* 0x004000008768783b */ /* 0x000fe20000000200 */
[C---:B--2---:R-:W-:Y:S07]  /*6af0*/  HMMA.16816.F32.BF16 R8, R60.reuse, R16, RZ ;  /* 0x000000103c08723c */ /* 0x044fee00000418ff */
[----:B------:R-:W1:Y:S01]  /*6b00*/  LDSM.16.M88.4 R108, [R129+0x8000] ;  /* 0x00800000816c783b */ /* 0x000e620000000200 */
[-C--:B----4-:R-:W-:Y:S07]  /*6b10*/  HMMA.16816.F32.BF16 R12, R60, R18.reuse, RZ ;  /* 0x000000123c0c723c */ /* 0x090fee00000418ff */
[----:B------:R-:W2:Y:S01]  /*6b20*/  LDSM.16.M88.4 R112, [R135+0x5000] ;  /* 0x005000008770783b */ /* 0x000ea20000000200 */
[C---:B------:R-:W-:Y:S07]  /*6b30*/  HMMA.16816.F32.BF16 R16, R64.reuse, R18, RZ ;  /* 0x000000124010723c */ /* 0x040fee00000418ff */
[----:B------:R-:W4:Y:S01]  /*6b40*/  LDSM.16.M88.4 R116, [R129+0x8400] ;  /* 0x008400008174783b */ /* 0x000f220000000200 */
[-C--:B---3--:R-:W-:Y:S07]  /*6b50*/  HMMA.16816.F32.BF16 R20, R64, R32.reuse, RZ ;  /* 0x000000204014723c */ /* 0x088fee00000418ff */
[----:B------:R-:W3:Y:S01]  /*6b60*/  LDSM.16.M88.4 R120, [R129+0x8800] ;  /* 0x008800008178783b */ /* 0x000ee20000000200 */
[C---:B------:R-:W-:Y:S07]  /*6b70*/  HMMA.16816.F32.BF16 R24, R60.reuse, R32, RZ ;  /* 0x000000203c18723c */ /* 0x040fee00000418ff */
[----:B------:R-:W1:Y:S01]  /*6b80*/  LDSM.16.M88.4 R124, [R129+0x8c00] ;  /* 0x008c0000817c783b */ /* 0x000e620000000200 */
        /* <DEDUP_REMOVED lines=13> */
[C---:B------:R-:W-:Y:S01]  /*6c60*/  FADD.FTZ R101, -R145.reuse, R4 ;  /* 0x0000000491657221 */ /* 0x040fe20000010100 */
[C---:B------:R-:W-:Y:S03]  /*6c70*/  HMMA.16816.F32.BF16 R16, R104.reuse, R110, R16 ;  /* 0x0000006e6810723c */ /* 0x040fe60000041810 */
[C---:B------:R-:W-:Y:S04]  /*6c80*/  FADD.FTZ R100, -R145.reuse, R5 ;  /* 0x0000000591647221 */ /* 0x040fe80000010100 */
[----:B------:R-:W-:Y:S01]  /*6c90*/  FADD.FTZ R10, -R0, R10 ;  /* 0x0000000a000a7221 */ /* 0x000fe20000010100 */
[-C--:B----4-:R-:W-:Y:S08]  /*6ca0*/  HMMA.16816.F32.BF16 R20, R104, R116.reuse, R20 ;  /* 0x000000746814723c */ /* 0x090ff00000041814 */
[C---:B------:R-:W-:Y:S08]  /*6cb0*/  HMMA.16816.F32.BF16 R24, R112.reuse, R116, R24 ;  /* 0x000000747018723c */ /* 0x040ff00000041818 */
[----:B------:R-:W-:Y:S01]  /*6cc0*/  FADD.FTZ R5, -R145, R17 ;  /* 0x0000001191057221 */ /* 0x000fe20000010100 */
[-C--:B------:R-:W-:Y:S01]  /*6cd0*/  FSEL R17, R100, R145.reuse, P3 ;  /* 0x0000009164117208 */ /* 0x080fe20001800000 */
[-C--:B------:R-:W-:Y:S01]  /*6ce0*/  HMMA.16816.F32.BF16 R28, R112, R118.reuse, R28 ;  /* 0x00000076701c723c */ /* 0x080fe2000004181c */
        /* <DEDUP_REMOVED lines=8> */
[C---:B------:R-:W-:Y:S01]  /*6d70*/  HMMA.16816.F32.BF16 R32, R104.reuse, R118, R32 ;  /* 0x000000766820723c */ /* 0x040fe20000041820 */
[----:B------:R-:W-:Y:S02]  /*6d80*/  FSETP.GE.FTZ.AND P2, PT, R172, RZ, PT ;  /* 0x000000ffac00720b */ /* 0x000fe40003f56000 */
[----:B------:R-:W-:Y:S01]  /*6d90*/  FMUL.FTZ R189, R189, R16 ;  /* 0x00000010bdbd7220 */ /* 0x000fe20000410000 */
[-C--:B------:R-:W-:Y:S01]  /*6da0*/  FSEL R4, R4, R145.reuse, P0 ;  /* 0x0000009104047208 */ /* 0x080fe20000000000 */
[----:B------:R-:W-:Y:S01]  /*6db0*/  FADD.FTZ R19, -R144, R19 ;  /* 0x0000001390137221 */ /* 0x000fe20000010100 */
[----:B------:R-:W-:Y:S01]  /*6dc0*/  FSETP.GE.FTZ.AND P0, PT, R166, RZ, PT ;  /* 0x000000ffa600720b */ /* 0x000fe20003f16000 */
[----:B------:R-:W-:Y:S01]  /*6dd0*/  FADD.FTZ R18, -R144, R18 ;  /* 0x0000001290127221 */ /* 0x000fe20000010100 */
[-C--:B---3--:R-:W-:Y:S01]  /*6de0*/  HMMA.16816.F32.BF16 R36, R104, R120.reuse, R36 ;  /* 0x000000786824723c */ /* 0x088fe20000041824 */
[----:B------:R-:W-:Y:S03]  /*6df0*/  FMUL.FTZ R182, R182, R4 ;  /* 0x00000004b6b67220 */ /* 0x000fe60000410000 */
[C---:B------:R-:W-:Y:S01]  /*6e00*/  FADD.FTZ R23, -R144.reuse, R23 ;  /* 0x0000001790177221 */ /* 0x040fe20000010100 */
[-C--:B------:R-:W-:Y:S01]  /*6e10*/  FSEL R20, R101, R145.reuse, P4 ;  /* 0x0000009165147208 */ /* 0x080fe20002000000 */
[----:B------:R-:W-:Y:S01]  /*6e20*/  FADD.FTZ R22, -R144, R22 ;  /* 0x0000001690167221 */ /* 0x000fe20000010100 */
[----:B------:R-:W-:Y:S01]  /*6e30*/  FSETP.GE.FTZ.AND P4, PT, R183, RZ, PT ;  /* 0x000000ffb700720b */ /* 0x000fe20003f96000 */
[----:B------:R-:W-:Y:S01]  /*6e40*/  FADD.FTZ R26, -R0, R26 ;  /* 0x0000001a001a7221 */ /* 0x000fe20000010100 */
[C---:B------:R-:W-:Y:S03]  /*6e50*/  HMMA.16816.F32.BF16 R40, R112.reuse, R120, R40 ;  /* 0x000000787028723c */ /* 0x040fe60000041828 */
[----:B------:R-:W-:Y:S02]  /*6e60*/  FMUL.FTZ R198, R198, R20 ;  /* 0x00000014c6c67220 */ /* 0x000fe40000410000 */
[C---:B------:R-:W-:Y:S02]  /*6e70*/  FADD.FTZ R20, -R145.reuse, R21 ;  /* 0x0000001591147221 */ /* 0x040fe40000010100 */
[C---:B------:R-:W-:Y:S01]  /*6e80*/  FADD.FTZ R17, -R145.reuse, R32 ;  /* 0x0000002091117221 */ /* 0x040fe20000010100 */
[-C--:B------:R-:W-:Y:S01]  /*6e90*/  HMMA.16816.F32.BF16 R44, R112, R122.reuse, R44 ;  /* 0x0000007a702c723c */ /* 0x080fe2000004182c */
[----:B------:R-:W-:Y:S03]  /*6ea0*/  FADD.FTZ R16, -R145, R33 ;  /* 0x0000002191107221 */ /* 0x000fe60000010100 */
[C---:B------:R-:W-:Y:S01]  /*6eb0*/  FADD.FTZ R35, -R144.reuse, R35 ;  /* 0x0000002390237221 */ /* 0x040fe20000010100 */
[-C--:B------:R-:W-:Y:S01]  /*6ec0*/  FSEL R17, R17, R145.reuse, P3 ;  /* 0x0000009111117208 */ /* 0x080fe20001800000 */
[----:B------:R-:W-:Y:S01]  /*6ed0*/  FADD.FTZ R34, -R144, R34 ;  /* 0x0000002290227221 */ /* 0x000fe20000010100 */
[-C--:B------:R-:W-:Y:S01]  /*6ee0*/  FSEL R16, R16, R145.reuse, P2 ;  /* 0x0000009110107208 */ /* 0x080fe20001000000 */
[----:B------:R-:W-:Y:S01]  /*6ef0*/  FADD.FTZ R4, -R145, R37 ;  /* 0x0000002591047221 */ /* 0x000fe20000010100 */
[----:B------:R-:W-:Y:S01]  /*6f00*/  FSETP.GE.FTZ.AND P3, PT, R156, RZ, PT ;  /* 0x000000ff9c00720b */ /* 0x000fe20003f76000 */
[C---:B------:R-:W-:Y:S01]  /*6f10*/  HMMA.16816.F32.BF16 R48, R104.reuse, R122, R48 ;  /* 0x0000007a6830723c */ /* 0x040fe20000041830 */
[----:B------:R-:W-:Y:S01]  /*6f20*/  FSETP.GE.FTZ.AND P2, PT, R153, RZ, PT ;  /* 0x000000ff9900720b */ /* 0x000fe20003f56000 */
[----:B------:R-:W-:Y:S01]  /*6f30*/  FADD.FTZ R5, -R145, R36 ;  /* 0x0000002491057221 */ /* 0x000fe20000010100 */
[-C--:B------:R-:W-:Y:S01]  /*6f40*/  FSEL R4, R4, R145.reuse, P0 ;  /* 0x0000009104047208 */ /* 0x080fe20000000000 */
[----:B------:R-:W-:Y:S01]  /*6f50*/  FADD.FTZ R39, -R144, R39 ;  /* 0x0000002790277221 */ /* 0x000fe20000010100 */
[----:B------:R-:W-:Y:S01]  /*6f60*/  FSETP.GE.FTZ.AND P0, PT, R148, RZ, PT ;  /* 0x000000ff9400720b */ /* 0x000fe20003f16000 */
[----:B------:R-:W-:Y:S01]  /*6f70*/  FADD.FTZ R38, -R144, R38 ;  /* 0x0000002690267221 */ /* 0x000fe20000010100 */
[-C--:B------:R-:W-:Y:S01]  /*6f80*/  FSEL R5, R5, R145.reuse, P1 ;  /* 0x0000009105057208 */ /* 0x080fe20000800000 */
[----:B------:R-:W-:Y:S01]  /*6f90*/  FMUL.FTZ R166, R166, R4 ;  /* 0x00000004a6a67220 */ /* 0x000fe20000410000 */
[-C--:B------:R-:W-:Y:S01]  /*6fa0*/  HMMA.16816.F32.BF16 R52, R104, R124.reuse, R52 ;  /* 0x0000007c6834723c */ /* 0x080fe20000041834 */
[----:B------:R-:W-:Y:S02]  /*6fb0*/  FSETP.GE.FTZ.AND P1, PT, R157, RZ, PT ;  /* 0x000000ff9d00720b */ /* 0x000fe40003f36000 */
[----:B------:R-:W-:Y:S01]  /*6fc0*/  FADD.FTZ R4, -R144, R7 ;  /* 0x0000000790047221 */ /* 0x000fe20000010100 */
[----:B------:R-:W-:Y:S01]  /*6fd0*/  FSEL R20, R20, R145, P4 ;  /* 0x0000009114147208 */ /* 0x000fe20002000000 */
[----:B------:R-:W-:Y:S01]  /*6fe0*/  FMUL.FTZ R167, R167, R5 ;  /* 0x00000005a7a77220 */ /* 0x000fe20000410000 */
[----:B------:R-:W-:Y:S01]  /*6ff0*/  FSETP.GE.FTZ.AND P4, PT, R158, RZ, PT ;  /* 0x000000ff9e00720b */ /* 0x000fe20003f96000 */
[----:B------:R-:W-:Y:S01]  /*7000*/  FADD.FTZ R5, -R144, R6 ;  /* 0x0000000690057221 */ /* 0x000fe20000010100 */
[C---:B------:R-:W-:Y:S01]  /*7010*/  HMMA.16816.F32.BF16 R56, R112.reuse, R124, R56 ;  /* 0x0000007c7038723c */ /* 0x040fe20000041838 */
[----:B------:R-:W-:Y:S03]  /*7020*/  FMUL.FTZ R183, R183, R20 ;  /* 0x00000014b7b77220 */ /* 0x000fe60000410000 */
[----:B------:R-:W-:Y:S02]  /*7030*/  FADD.FTZ R45, -R143, R45 ;  /* 0x0000002d8f2d7221 */ /* 0x000fe40000010100 */
[----:B------:R-:W-:Y:S02]  /*7040*/  FMUL.FTZ R175, R175, R17 ;  /* 0x00000011afaf7220 */ /* 0x000fe40000410000 */
[-C--:B------:R-:W-:Y:S01]  /*7050*/  HMMA.16816.F32.BF16 R60, R112, R126.reuse, R60 ;  /* 0x0000007e703c723c */ /* 0x080fe2000004183c */
[C---:B------:R-:W-:Y:S03]  /*7060*/  FADD.FTZ R48, -R145.reuse, R48 ;  /* 0x0000003091307221 */ /* 0x040fe60000010100 */
[----:B------:R-:W-:Y:S02]  /*7070*/  FADD.FTZ R49, -R145, R49 ;  /* 0x0000003191317221 */ /* 0x000fe40000010100 */
[-C--:B------:R-:W-:Y:S01]  /*7080*/  FSEL R48, R48, R145.reuse, P1 ;  /* 0x0000009130307208 */ /* 0x080fe20000800000 */
[C---:B------:R-:W-:Y:S01]  /*7090*/  FADD.FTZ R51, -R144.reuse, R51 ;  /* 0x0000003390337221 */ /* 0x040fe20000010100 */
[----:B------:R-:W-:Y:S01]  /*70a0*/  FSETP.GE.FTZ.AND P1, PT, R151, RZ, PT ;  /* 0x000000ff9700720b */ /* 0x000fe20003f36000 */
[----:B------:R-:W-:Y:S03]  /*70b0*/  HMMA.16816.F32.BF16 R64, R104, R126, R64 ;  /* 0x0000007e6840723c */ /* 0x000fe60000041840 */
[-C--:B------:R-:W-:Y:S01]  /*70c0*/  FSEL R49, R49, R145.reuse, P3 ;  /* 0x0000009131317208 */ /* 0x080fe20001800000 */
[----:B------:R-:W-:Y:S01]  /*70d0*/  FADD.FTZ R53, -R145, R53 ;  /* 0x0000003591357221 */ /* 0x000fe20000010100 */
[----:B------:R-:W-:Y:S01]  /*70e0*/  FSETP.GE.FTZ.AND P3, PT, R155, RZ, PT ;  /* 0x000000ff9b00720b */ /* 0x000fe20003f76000 */
[----:B------:R-:W-:Y:S02]  /*70f0*/  FADD.FTZ R52, -R145, R52 ;  /* 0x0000003491347221 */ /* 0x000fe40000010100 */
[C---:B------:R-:W-:Y:S01]  /*7100*/  FADD.FTZ R50, -R144.reuse, R50 ;  /* 0x0000003290327221 */ /* 0x040fe20000010100 */
[-C--:B------:R-:W-:Y:S02]  /*7110*/  FSEL R53, R53, R145.reuse, P1 ;  /* 0x0000009135357208 */ /* 0x080fe40000800000 */
[----:B------:R-:W-:Y:S01]  /*7120*/  FSETP.GE.FTZ.AND P1, PT, R149, RZ, PT ;  /* 0x000000ff9500720b */ /* 0x000fe20003f36000 */
[----:B------:R-:W-:Y:S01]  /*7130*/  FADD.FTZ R6, -R144, R55 ;  /* 0x0000003790067221 */ /* 0x000fe20000010100 */
[----:B------:R-:W-:Y:S01]  /*7140*/  FSEL R52, R52, R145, P2 ;  /* 0x0000009134347208 */ /* 0x000fe20001000000 */
        /* <DEDUP_REMOVED lines=10> */
[----:B------:R-:W-:Y:S02]  /*71f0*/  FADD.FTZ R64, -R145, R64 ;  /* 0x0000004091407221 */ /* 0x000fe40000010100 */
[----:B------:R-:W-:Y:S02]  /*7200*/  FADD.FTZ R6, -R143, R13 ;  /* 0x0000000d8f067221 */ /* 0x000fe40000010100 */
[----:B------:R-:W-:Y:S01]  /*7210*/  FMUL.FTZ R158, R158, R7 ;  /* 0x000000079e9e7220 */ /* 0x000fe20000410000 */
[----:B------:R-:W-:Y:S01]  /*7220*/  FSEL R64, R64, R145, P1 ;  /* 0x0000009140407208 */ /* 0x000fe20000800000 */
[----:B------:R-:W-:Y:S01]  /*7230*/  @P0 FADD.FTZ R145, -R145, R65 ;  /* 0x0000004191910221 */ /* 0x000fe20000010100 */
[----:B------:R-:W-:Y:S01]  /*7240*/  FSETP.GE.FTZ.AND P0, PT, R200, RZ, PT ;  /* 0x000000ffc800720b */ /* 0x000fe20003f16000 */
[----:B------:R-:W-:Y:S01]  /*7250*/  FADD.FTZ R7, -R143, R12 ;  /* 0x0000000c8f077221 */ /* 0x000fe20000010100 */
[----:B------:R-:W-:Y:S01]  /*7260*/  FSETP.GE.FTZ.AND P1, PT, R201, RZ, PT ;  /* 0x000000ffc900720b */ /* 0x000fe20003f36000 */
[----:B------:R-:W-:Y:S01]  /*7270*/  FADD.FTZ R60, -R143, R60 ;  /* 0x0000003c8f3c7221 */ /* 0x000fe20000010100 */
[----:B------:R-:W-:Y:S01]  /*7280*/  FSEL R4, R4, R144, P0 ;  /* 0x0000009004047208 */ /* 0x000fe20000000000 */
        /* <DEDUP_REMOVED lines=35> */
[-C--:B------:R-:W-:Y:S01]  /*74c0*/  FSEL R38, R38, R144.reuse, P1 ;  /* 0x0000009026267208 */ /* 0x080fe20000800000 */
[----:B------:R-:W-:Y:S01]  /*74d0*/  FMUL.FTZ R170, R170, R39 ;  /* 0x00000027aaaa7220 */ /* 0x000fe20000410000 */
[----:B------:R-:W-:Y:S02]  /*74e0*/  FSETP.GE.FTZ.AND P1, PT, R163, RZ, PT ;  /* 0x000000ffa300720b */ /* 0x000fe40003f36000 */
[----:B------:R-:W-:Y:S01]  /*74f0*/  FSEL R51, R51, R144, P0 ;  /* 0x0000009033337208 */ /* 0x000fe20000000000 */
[----:B------:R-:W-:Y:S01]  /*7500*/  FMUL.FTZ R171, R171, R38 ;  /* 0x00000026abab7220 */ /* 0x000fe20000410000 */
[----:B------:R-:W-:Y:S02]  /*7510*/  FSETP.GE.FTZ.AND P0, PT, R204, RZ, PT ;  /* 0x000000ffcc00720b */ /* 0x000fe40003f16000 */
[----:B------:R-:W-:Y:S01]  /*7520*/  FSEL R50, R50, R144, P1 ;  /* 0x0000009032327208 */ /* 0x000fe20000800000 */
[----:B------:R-:W-:Y:S01]  /*7530*/  FMUL.FTZ R51, R161, R51 ;  /* 0x00000033a1337220 */ /* 0x000fe20000410000 */
[----:B------:R-:W-:Y:S02]  /*7540*/  FSETP.GE.FTZ.AND P1, PT, R146, RZ, PT ;  /* 0x000000ff9200720b */ /* 0x000fe40003f36000 */
[-C--:B------:R-:W-:Y:S01]  /*7550*/  FSEL R4, R4, R143.reuse, P0 ;  /* 0x0000008f04047208 */ /* 0x080fe20000000000 */
[----:B------:R-:W-:Y:S01]  /*7560*/  FMUL.FTZ R50, R163, R50 ;  /* 0x00000032a3327220 */ /* 0x000fe20000410000 */
[----:B------:R-:W-:Y:S02]  /*7570*/  FSEL R5, R5, R144, P2 ;  /* 0x0000009005057208 */ /* 0x000fe40001000000 */
[----:B------:R-:W-:Y:S01]  /*7580*/  FSETP.GE.FTZ.AND P0, PT, R190, RZ, PT ;  /* 0x000000ffbe00720b */ /* 0x000fe20003f16000 */
[----:B------:R-:W-:Y:S01]  /*7590*/  FMUL.FTZ R23, R204, R4 ;  /* 0x00000004cc177220 */ /* 0x000fe20000410000 */
[----:B------:R-:W-:Y:S01]  /*75a0*/  FSETP.GE.FTZ.AND P2, PT, R202, RZ, PT ;  /* 0x000000ffca00720b */ /* 0x000fe20003f56000 */
[----:B------:R-:W-:Y:S01]  /*75b0*/  FADD.FTZ R4, -R143, R25 ;  /* 0x000000198f047221 */ /* 0x000fe20000010100 */
[----:B------:R-:W-:Y:S01]  /*75c0*/  FSEL R7, R7, R143, P3 ;  /* 0x0000008f07077208 */ /* 0x000fe20001800000 */
[----:B------:R-:W-:Y:S01]  /*75d0*/  FMUL.FTZ R147, R147, R5 ;  /* 0x0000000593937220 */ /* 0x000fe20000410000 */
[-C--:B------:R-:W-:Y:S01]  /*75e0*/  FSEL R6, R6, R143.reuse, P2 ;  /* 0x0000008f06067208 */ /* 0x080fe20001000000 */
[----:B------:R-:W-:Y:S01]  /*75f0*/  FADD.FTZ R5, -R143, R24 ;  /* 0x000000188f057221 */ /* 0x000fe20000010100 */
[-C--:B------:R-:W-:Y:S01]  /*7600*/  FSEL R4, R4, R143.reuse, P0 ;  /* 0x0000008f04047208 */ /* 0x080fe20000000000 */
[----:B------:R-:W-:Y:S01]  /*7610*/  @P1 FADD.FTZ R144, -R144, R67 ;  /* 0x0000004390901221 */ /* 0x000fe20000010100 */
        /* <DEDUP_REMOVED lines=15> */
[----:B------:R-:W-:Y:S01]  /*7710*/  FADD.FTZ R5, -R143, R41 ;  /* 0x000000298f057221 */ /* 0x000fe20000010100 */
[-C--:B------:R-:W-:Y:S01]  /*7720*/  FSEL R8, R8, R143.reuse, P4 ;  /* 0x0000008f08087208 */ /* 0x080fe20002000000 */
        /* <DEDUP_REMOVED lines=18> */
[----:B------:R-:W-:Y:S01]  /*7850*/  FADD.FTZ R5, -R0, R14 ;  /* 0x0000000e00057221 */ /* 0x000fe20000010100 */
[-C--:B------:R-:W-:Y:S01]  /*7860*/  FSEL R57, R57, R143.reuse, P1 ;  /* 0x0000008f39397208 */ /* 0x080fe20000800000 */
[----:B------:R-:W-:Y:S01]  /*7870*/  FMUL.FTZ R144, R146, R144 ;  /* 0x0000009092907220 */ /* 0x000fe20000410000 */
[----:B------:R-:W-:Y:S01]  /*7880*/  FSETP.GE.FTZ.AND P1, PT, R208, RZ, PT ;  /* 0x000000ffd000720b */ /* 0x000fe20003f36000 */
[----:B------:R-:W-:Y:S01]  /*7890*/  FMUL.FTZ R56, R162, R56 ;  /* 0x00000038a2387220 */ /* 0x000fe20000410000 */
[----:B------:R-:W-:Y:S01]  /*78a0*/  FSEL R60, R60, R143, P2 ;  /* 0x0000008f3c3c7208 */ /* 0x000fe20001000000 */
[----:B------:R-:W-:Y:S01]  /*78b0*/  FMUL.FTZ R57, R160, R57 ;  /* 0x00000039a0397220 */ /* 0x000fe20000410000 */
[----:B------:R-:W-:Y:S02]  /*78c0*/  FSETP.GE.FTZ.AND P2, PT, R207, RZ, PT ;  /* 0x000000ffcf00720b */ /* 0x000fe40003f56000 */
[-C--:B------:R-:W-:Y:S01]  /*78d0*/  FSEL R8, R8, R143.reuse, P4 ;  /* 0x0000008f08087208 */ /* 0x080fe20002000000 */
[----:B------:R-:W-:Y:S01]  /*78e0*/  FMUL.FTZ R60, R152, R60 ;  /* 0x0000003c983c7220 */ /* 0x000fe20000410000 */
[----:B------:R-:W-:Y:S01]  /*78f0*/  FSEL R45, R45, R143, P3 ;  /* 0x0000008f2d2d7208 */ /* 0x000fe20001800000 */
[----:B------:R-:W-:Y:S01]  /*7900*/  @P0 FADD.FTZ R143, -R143, R61 ;  /* 0x0000003d8f8f0221 */ /* 0x000fe20000010100 */
        /* <DEDUP_REMOVED lines=8> */
[-C--:B------:R-:W-:Y:S02]  /*7990*/  FSEL R6, R6, R0.reuse, P1 ;  /* 0x0000000006067208 */ /* 0x080fe40000800000 */
        /* <DEDUP_REMOVED lines=24> */
[-C--:B------:R-:W-:Y:S02]  /*7b20*/  FSEL R4, R4, R0.reuse, P0 ;  /* 0x0000000004047208 */ /* 0x080fe40000000000 */
[----:B------:R-:W-:Y:S02]  /*7b30*/  FSETP.GE.FTZ.AND P0, PT, R179, RZ, PT ;  /* 0x000000ffb300720b */ /* 0x000fe40003f16000 */
        /* <DEDUP_REMOVED lines=8> */
[----:B------:R-:W-:Y:S01]  /*7bc0*/  PLOP3.LUT P0, PT, PT, PT, UP2, 0x80, 0x0 ;  /* 0x000000000000781c */ /* 0x000fe20003f0f028 */
[----:B------:R-:W-:Y:S01]  /*7bd0*/  FMUL.FTZ R8, R181, R6 ;  /* 0x00000006b5087220 */ /* 0x000fe20000410000 */
[----:B------:R-:W-:Y:S01]  /*7be0*/  FSETP.GE.FTZ.AND P4, PT, R165, RZ, PT ;  /* 0x000000ffa500720b */ /* 0x000fe20003f96000 */
[----:B------:R-:W-:Y:S01]  /*7bf0*/  FADD.FTZ R6, -R0, R58 ;  /* 0x0000003a00067221 */ /* 0x000fe20000010100 */
[----:B------:R-:W-:Y:S01]  /*7c00*/  FSETP.GE.FTZ.AND P3, PT, R164, RZ, PT ;  /* 0x000000ffa400720b */ /* 0x000fe20003f76000 */
[----:B------:R-:W-:Y:S01]  /*7c10*/  FMUL.FTZ R7, R179, R7 ;  /* 0x00000007b3077220 */ /* 0x000fe20000410000 */
[----:B------:R-:W-:Y:S01]  /*7c20*/  FSETP.GE.FTZ.AND P2, PT, R159, RZ, PT ;  /* 0x000000ff9f00720b */ /* 0x000fe20003f56000 */
[----:B------:R-:W-:Y:S01]  /*7c30*/  IMAD.MOV.U32 R58, RZ, RZ, R224 ;  /* 0x000000ffff3a7224 */ /* 0x000fe200078e00e0 */
[-C--:B------:R-:W-:Y:S01]  /*7c40*/  FSEL R6, R6, R0.reuse, P4 ;  /* 0x0000000006067208 */ /* 0x080fe20002000000 */
[----:B------:R-:W-:Y:S01]  /*7c50*/  IMAD.MOV.U32 R59, RZ, RZ, R219 ;  /* 0x000000ffff3b7224 */ /* 0x000fe200078e00db */
[-C--:B------:R-:W-:Y:S02]  /*7c60*/  FSEL R5, R5, R0.reuse, P3 ;  /* 0x0000000005057208 */ /* 0x080fe40001800000 */
        /* <DEDUP_REMOVED lines=40> */
.L_x_446:
        /* <DEDUP_REMOVED lines=148> */
.L_x_447:
[----:B------:R-:W-:Y:S01]  /*8830*/  LDSM.16.M88.4 R16, [R131] ;  /* 0x000000008310783b */ /* 0x000fe20000000200 */
[----:B-1----:R-:W-:Y:S01]  /*8840*/  @P0 IADD3 R4, R228, -0x80, RZ ;  /* 0xffffff80e4040810 */ /* 0x002fe20007ffe0ff */
[----:B------:R-:W-:Y:S01]  /*8850*/  IMAD.U32 R57, RZ, RZ, UR24 ;  /* 0x00000018ff397e24 */ /* 0x000fe2000f8e00ff */
        /* <DEDUP_REMOVED lines=9> */
[----:B------:R-:W-:Y:S03]  /*88f0*/  @UP2 UMOV UR14, UR5 ;  /* 0x00000005000e2c82 */ /* 0x000fe60008000000 */
        /* <DEDUP_REMOVED lines=204> */
[----:B------:R-:W-:Y:S07]  /*95c0*/  @!UPT UIADD3 URZ, URZ, URZ, URZ ;  /* 0x0000003f3f3ff290 */ /* 0x000fee000fffe03f */
[----:B------:R-:W-:Y:S01]  /*95d0*/  BAR.SYNC.DEFER_BLOCKING 0x0 ;  /* 0x0000000000007b1d */ /* 0x000fe20000010000 */
[----:B------:R-:W-:Y:S01]  /*95e0*/  FMUL.FTZ R84, R84, c[0x0][0x2e0] ;  /* 0x0000b80054547a20 */ /* 0x000fe20000410000 */
[----:B------:R-:W-:Y:S01]  /*95f0*/  UISETP.NE.AND UP0, UPT, UR40, -0x1, UPT ;  /* 0xffffffff2800788c */ /* 0x000fe2000bf05270 */
[----:B------:R-:W-:-:S02]  /*9600*/  FMUL.FTZ R17, R85, c[0x0][0x2e0] ;  /* 0x0000b80055117a20 */ /* 0x000fc40000410000 */
[----:B------:R-:W-:Y:S01]  /*9610*/  FMUL.FTZ R86, R86, c[0x0][0x2e0] ;  /* 0x0000b80056567a20 */ /* 0x000fe20000410000 */
[----:B------:R-:W-:Y:S01]  /*9620*/  ULDC.64 UR14, c[0x0][0x3a0] ;  /* 0x0000e800000e7ab9 */ /* 0x000fe20000000a00 */
[----:B------:R-:W-:Y:S01]  /*9630*/  FMUL.FTZ R16, R87, c[0x0][0x2e0] ;  /* 0x0000b80057107a20 */ /* 0x000fe20000410000 */
[----:B------:R-:W-:Y:S01]  /*9640*/  F2FP.BF16.PACK_AB R17, R17, R84 ;  /* 0x000000541111723e */ /* 0x000fe200000010ff */
        /* <DEDUP_REMOVED lines=17> */
[----:B------:R1:W-:Y:S01]  /*9760*/  STS [R239], R17 ;  /* 0x00000011ef007388 */ /* 0x0003e20000000800 */
[----:B------:R-:W-:Y:S01]  /*9770*/  FMUL.FTZ R11, R93, c[0x0][0x2e0] ;  /* 0x0000b8005d0b7a20 */ /* 0x000fe20000410000 */
[----:B------:R-:W-:Y:S01]  /*9780*/  F2FP.BF16.PACK_AB R14, R14, R90 ;  /* 0x0000005a0e0e723e */ /* 0x000fe200000010ff */
[----:B------:R-:W-:Y:S01]  /*9790*/  FMUL.FTZ R94, R94, c[0x0][0x2e0] ;  /* 0x0000b8005e5e7a20 */ /* 0x000fe20000410000 */
[----:B------:R1:W-:Y:S01]  /*97a0*/  STS [R239+0x200], R16 ;  /* 0x00020010ef007388 */ /* 0x0003e20000000800 */
        /* <DEDUP_REMOVED lines=34> */
[----:B------:R-:W-:Y:S01]  /*99d0*/  @UP0 UMOV UR13, UR4 ;  /* 0x00000004000d0c82 */ /* 0x000fe20008000000 */
[----:B------:R1:W-:Y:S02]  /*99e0*/  STS [R240+0x2000], R5 ;  /* 0x00200005f0007388 */ /* 0x0003e40000000800 */
[----:B------:R-:W-:-:S02]  /*99f0*/  F2FP.BF16.PACK_AB R0, R0, R78 ;  /* 0x0000004e0000723e */ /* 0x000fc400000010ff */
        /* <DEDUP_REMOVED lines=19> */
.L_x_449:
        /* <DEDUP_REMOVED lines=18> */
.L_x_450:
        /* <DEDUP_REMOVED lines=43> */
.L_x_452:
[----:B--2---:R-:W-:Y:S05]  /*9f00*/  BSYNC B0 ;  /* 0x0000000000007941 */ /* 0x004fea0003800000 */
.L_x_451:
        /* <DEDUP_REMOVED lines=14> */
.L_x_454:
[----:B------:R-:W-:Y:S05]  /*9ff0*/  BSYNC B0 ;  /* 0x0000000000007941 */ /* 0x000fea0003800000 */
.L_x_453:
        /* <DEDUP_REMOVED lines=25> */
.L_x_456:
[----:B------:R-:W-:Y:S05]  /*a190*/  BSYNC B0 ;  /* 0x0000000000007941 */ /* 0x000fea0003800000 */
.L_x_455:
        /* <DEDUP_REMOVED lines=11> */
.L_x_429:
[----:B------:R-:W-:Y:S05]  /*a250*/  BSYNC B1 ;  /* 0x0000000000017941 */ /* 0x000fea0003800000 */
.L_x_415:
        /* <DEDUP_REMOVED lines=11> */
.L_x_457:
[----:B------:R-:W-:Y:S05]  /*a310*/  EXIT ;  /* 0x000000000000794d */ /* 0x000fea0003800000 */
.L_x_459:
        /* <DEDUP_REMOVED lines=14> */
.L_x_700:


//--------------------- .text._ZN5flash44flash_bwd_dq_dk_dv_loop_seqk_parallel_kernelI23Flash_bwd_kernel_traitsILi32ELi128ELi128ELi8ELi4ELi4ELi4ELb0ELb0EN7cutlass10bfloat16_tE19Flash_kernel_traitsILi32ELi128ELi128ELi8ES3_EELb0ELb1ELb0ELb0ELb0ELb0ELb1EEEvNS_16Flash_bwd_paramsE --------------------------
	.section	.text._ZN5flash44flash_bwd_dq_dk_dv_loop_seqk_parallel_kernelI23Flash_bwd_kernel_traitsILi32ELi128ELi128ELi8ELi4ELi4ELi4ELb0ELb0EN7cutlass10bfloat16_tE19Flash_kernel_traitsILi32ELi128ELi128ELi8ES3_EELb0ELb1ELb0ELb0ELb0ELb0ELb1EEEvNS_16Flash_bwd_paramsE,"ax",@progbits
	.sectioninfo	@"SHI_REGISTERS=255"
	.align	128
        .global         _ZN5flash44flash_bwd_dq_dk_dv_loop_seqk_parallel_kernelI23Flash_bwd_kernel_traitsILi32ELi128ELi128ELi8ELi4ELi4ELi4ELb0ELb0EN7cutlass10bfloat16_tE19Flash_kernel_traitsILi32ELi128ELi128ELi8ES3_EELb0ELb1ELb0ELb0ELb0ELb0ELb1EEEvNS_16Flash_bwd_paramsE
        .type           _ZN5flash44flash_bwd_dq_dk_dv_loop_seqk_parallel_kernelI23Flash_bwd_kernel_traitsILi32ELi128ELi128ELi8ELi4ELi4ELi4ELb0ELb0EN7cutlass10bfloat16_tE19Flash_kernel_traitsILi32ELi128ELi128ELi8ES3_EELb0ELb1ELb0ELb0ELb0ELb0ELb1EEEvNS_16Flash_bwd_paramsE,@function
        .size           _ZN5flash44flash_bwd_dq_dk_dv_loop_seqk_parallel_kernelI23Flash_bwd_kernel_traitsILi32ELi128ELi128ELi8ELi4ELi4ELi4ELb0ELb0EN7cutlass10bfloat16_tE19Flash_kernel_traitsILi32ELi128ELi128ELi8ES3_EELb0ELb1ELb0ELb0ELb0ELb0ELb1EEEvNS_16Flash_bwd_paramsE,(.L_x_701 - _ZN5flash44flash_bwd_dq_dk_dv_loop_seqk_parallel_kernelI23Flash_bwd_kernel_traitsILi32ELi128ELi128ELi8ELi4ELi4ELi4ELb0ELb0EN7cutlass10bfloat16_tE19Flash_kernel_traitsILi32ELi128ELi128ELi8ES3_EELb0ELb1ELb0ELb0ELb0ELb0ELb1EEEvNS_16Flash_bwd_paramsE)
        .other          _ZN5flash44flash_bwd_dq_dk_dv_loop_seqk_parallel_kernelI23Flash_bwd_kernel_traitsILi32ELi128ELi128ELi8ELi4ELi4ELi4ELb0ELb0EN7cutlass10bfloat16_tE19Flash_kernel_traitsILi32ELi128ELi128ELi8ES3_EELb0ELb1ELb0ELb0ELb0ELb0ELb1EEEvNS_16Flash_bwd_paramsE,@"STO_CUDA_ENTRY STV_DEFAULT"
_ZN5flash44flash_bwd_dq_dk_dv_loop_seqk_parallel_kernelI23Flash_bwd_kernel_traitsILi32ELi128ELi128ELi8ELi4ELi4ELi4ELb0ELb0EN7cutlass10bfloat16_tE19Flash_kernel_traitsILi32ELi128ELi128ELi8ES3_EELb0ELb1ELb0ELb0ELb0ELb0ELb1EEEvNS_16Flash_bwd_paramsE:
.text._ZN5flash44flash_bwd_dq_dk_dv_loop_seqk_parallel_kernelI23Flash_bwd_kernel_traitsILi32ELi128ELi128ELi8ELi4ELi4ELi4ELb0ELb0EN7cutlass10bfloat16_tE19Flash_kernel_traitsILi32ELi128ELi128ELi8ES3_EELb0ELb1ELb0ELb0ELb0ELb0ELb1EEEvNS_16Flash_bwd_paramsE:
        /* <DEDUP_REMOVED lines=268> */
.L_x_504:
        /* <DEDUP_REMOVED lines=54> */
.L_x_460:
        /* <DEDUP_REMOVED lines=59> */
.L_x_462:
        /* <DEDUP_REMOVED lines=18> */
.L_x_463:
        /* <DEDUP_REMOVED lines=84> */
.L_x_464:
[----:B------:R-:W2:Y:S02]  /*1e30*/  LDL R0, [R1+0x58] ;  /* 0x0000580001007983 */ /* 0x000ea40000100800 */
[----:B--2---:R1:W2:Y:S01]  /*1e40*/  R2UR UR4, R0 ;  /* 0x00000000000473c2 */ /* 0x0042a200000e0000 */
[----:B------:R-:W-:-:S07]  /*1e50*/  DEPBAR.LE SB1, 0x0, {2} ;  /* 0x000090040000791a */ /* 0x000fce0000000000 */
.L_x_465:
        /* <DEDUP_REMOVED lines=110> */
.L_x_467:
        /* <DEDUP_REMOVED lines=18> */
.L_x_468:
        /* <DEDUP_REMOVED lines=29> */
.L_x_470:
[----:B------:R-:W-:Y:S05]  /*2830*/  BSYNC B0 ;  /* 0x0000000000007941 */ /* 0x000fea0003800000 */
.L_x_469:
        /* <DEDUP_REMOVED lines=14> */
.L_x_472:
[----:B------:R-:W-:Y:S05]  /*2920*/  BSYNC B0 ;  /* 0x0000000000007941 */ /* 0x000fea0003800000 */
.L_x_471:
        /* <DEDUP_REMOVED lines=25> */
.L_x_474:
[----:B------:R-:W-:Y:S05]  /*2ac0*/  BSYNC B0 ;  /* 0x0000000000007941 */ /* 0x000fea0003800000 */
.L_x_473:
        /* <DEDUP_REMOVED lines=12> */
.L_x_466:
[----:B------:R-:W2:Y:S01]  /*2b90*/  LDL R8, [R1+0x20] ;  /* 0x0000200001087983 */ /* 0x000ea20000100800 */
[----:B------:R-:W-:Y:S01]  /*2ba0*/  PLOP3.LUT P0, PT, PT, PT, UP6, 0x80, 0x0 ;  /* 0x000000000000781c */ /* 0x000fe20003f0f068 */
[----:B------:R-:W-:Y:S01]  /*2bb0*/  ULEA.HI UR33, UR4, UR4, URZ, 0x1 ;  /* 0x0000000404217291 */ /* 0x000fe2000f8f083f */
[----:B------:R-:W-:Y:S03]  /*2bc0*/  BSSY B0, `(.L_x_476) ;  /* 0x0000015000007945 */ /* 0x000fe60003800000 */
[----:B------:R-:W-:-:S04]  /*2bd0*/  ULOP3.LUT UR33, UR33, 0xfffffffe, URZ, 0xc0, !UPT ;  /* 0xfffffffe21217892 */ /* 0x000fc8000f8ec03f */
[----:B------:R-:W-:-:S04]  /*2be0*/  UIADD3 UR33, UR4, -UR33, URZ ;  /* 0x8000002104217290 */ /* 0x000fc8000fffe03f */
[----:B------:R-:W-:Y:S02]  /*2bf0*/  UISETP.NE.AND UP0, UPT, UR33, 0x1, UPT ;  /* 0x000000012100788c */ /* 0x000fe4000bf05270 */
[----:B------:R-:W-:Y:S01]  /*2c00*/  UIMAD UR33, UR4, -0x80, UR14 ;  /* 0xffffff80042178a4 */ /* 0x000fe2000f8e020e */
[----:B------:R-:W-:Y:S05]  /*2c10*/  @P0 BAR.SYNC.DEFER_BLOCKING 0x0 ;  /* 0x0000000000000b1d */ /* 0x000fea0000010000 */
[----:B------:R-:W-:Y:S01]  /*2c20*/  ISETP.GE.AND P1, PT, R3, UR33, PT ;  /* 0x0000002103007c0c */ /* 0x000fe2000bf26270 */
[----:B--2---:R-:W-:-:S12]  /*2c30*/  IMAD.SHL.U32 R0, R8, 0x2, RZ ;  /* 0x0000000208007824 */ /* 0x004fd800078e00ff */
        /* <DEDUP_REMOVED lines=13> */
.L_x_477:
[----:B------:R-:W-:Y:S05]  /*2d10*/  BSYNC B0 ;  /* 0x0000000000007941 */ /* 0x000fea0003800000 */
.L_x_476:
        /* <DEDUP_REMOVED lines=16> */
.L_x_479:
[----:B------:R-:W-:Y:S05]  /*2e20*/  BSYNC B0 ;  /* 0x0000000000007941 */ /* 0x000fea0003800000 */
.L_x_478:
        /* <DEDUP_REMOVED lines=20> */
.L_x_481:
[----:B------:R-:W-:Y:S05]  /*2f70*/  BSYNC B0 ;  /* 0x0000000000007941 */ /* 0x000fea0003800000 */
.L_x_480:
        /* <DEDUP_REMOVED lines=20> */
.L_x_483:
[----:B------:R-:W-:Y:S05]  /*30c0*/  BSYNC B0 ;  /* 0x0000000000007941 */ /* 0x000fea0003800000 */
.L_x_482:
[----:B------:R-:W5:Y:S01]  /*30d0*/  LDL R18, [R1+0x2c] ;  /* 0x00002c0001127983 */ /* 0x000f620000100800 */
[----:B------:R-:W-:Y:S01]  /*30e0*/  ULDC.64 UR38, c[0x0][0x198] ;  /* 0x0000660000267ab9 */ /* 0x000fe20000000a00 */
[----:B------:R-:W-:Y:S01]  /*30f0*/  IMAD.U32 R13, RZ, RZ, UR8 ;  /* 0x00000008ff0d7e24 */ /* 0x000fe2000f8e00ff */
[----:B------:R-:W-:Y:S01]  /*3100*/  UIMAD UR38, UR37, UR38, URZ ;  /* 0x00000026252672a4 */ /* 0x000fe2000f8e023f */
[----:B------:R-:W-:Y:S02]  /*3110*/  IMAD.MOV.U32 R12, RZ, RZ, 0x7f800000 ;  /* 0x7f800000ff0c7424 */ /* 0x000fe400078e00ff */
[----:B-1----:R-:W-:Y:S01]  /*3120*/  IMAD.WIDE.U32 R6, R13, c[0x0][0x198], R218 ;  /* 0x000066000d067a25 */ /* 0x002fe200078e00da */
[----:B------:R-:W-:-:S03]  /*3130*/  UIMAD UR38, UR8, UR39, UR38 ;  /* 0x00000027082672a4 */ /* 0x000fc6000f8e0226 */
[----:B------:R-:W-:Y:S01]  /*3140*/  IMAD.MOV.U32 R19, RZ, RZ, 0x7f800000 ;  /* 0x7f800000ff137424 */ /* 0x000fe200078e00ff */
[----:B------:R-:W-:Y:S01]  /*3150*/  IADD3 R8, P1, R6, UR44, RZ ;  /* 0x0000002c06087c10 */ /* 0x000fe2000ff3e0ff */
[----:B------:R-:W-:Y:S02]  /*3160*/  IMAD.MOV.U32 R20, RZ, RZ, 0x7f800000 ;  /* 0x7f800000ff147424 */ /* 0x000fe400078e00ff */
[----:B------:R-:W-:Y:S02]  /*3170*/  IMAD.U32 R5, RZ, RZ, UR38 ;  /* 0x00000026ff057e24 */ /* 0x000fe4000f8e00ff */
[----:B------:R-:W-:-:S03]  /*3180*/  IMAD.MOV.U32 R21, RZ, RZ, 0x7f800000 ;  /* 0x7f800000ff157424 */ /* 0x000fc600078e00ff */
[----:B------:R-:W-:Y:S02]  /*3190*/  IADD3.X R9, R7, UR45, R5, P1, !PT ;  /* 0x0000002d07097c10 */ /* 0x000fe40008ffe405 */
[C---:B-----5:R-:W-:Y:S02]  /*31a0*/  IADD3 R5, R18.reuse, 0x48, RZ ;  /* 0x0000004812057810 */ /* 0x060fe40007ffe0ff */
[C---:B------:R-:W-:Y:S02]  /*31b0*/  IADD3 R6, R18.reuse, 0x8, RZ ;  /* 0x0000000812067810 */ /* 0x040fe40007ffe0ff */
[----:B------:R-:W-:Y:S02]  /*31c0*/  ISETP.GE.AND P2, PT, R5, UR33, PT ;  /* 0x0000002105007c0c */ /* 0x000fe4000bf46270 */
[----:B------:R-:W-:Y:S02]  /*31d0*/  IADD3 R7, R18, 0x40, RZ ;  /* 0x0000004012077810 */ /* 0x000fe40007ffe0ff */
[----:B------:R-:W-:-:S02]  /*31e0*/  ISETP.GE.AND P4, PT, R6, UR33, PT ;  /* 0x0000002106007c0c */ /* 0x000fc4000bf86270 */
[----:B------:R-:W-:Y:S01]  /*31f0*/  ISETP.GE.AND P3, PT, R7, UR33, PT ;  /* 0x0000002107007c0c */ /* 0x000fe2000bf66270 */
[C---:B------:R-:W-:Y:S01]  /*3200*/  IMAD.SHL.U32 R7, R18.reuse, 0x4, RZ ;  /* 0x0000000412077824 */ /* 0x040fe200078e00ff */
[----:B------:R-:W-:Y:S02]  /*3210*/  SHF.R.S32.HI R6, RZ, 0x1f, R5 ;  /* 0x0000001fff067819 */ /* 0x000fe40000011405 */
[----:B------:R-:W-:Y:S02]  /*3220*/  SHF.R.S32.HI R15, RZ, 0x1f, R18 ;  /* 0x0000001fff0f7819 */ /* 0x000fe40000011412 */
[----:B------:R-:W-:Y:S02]  /*3230*/  ISETP.GE.AND P5, PT, R18, UR33, PT ;  /* 0x0000002112007c0c */ /* 0x000fe4000bfa6270 */
[----:B------:R-:W-:-:S04]  /*3240*/  @!P2 LEA R10, P1, R5, UR10, 0x2 ;  /* 0x0000000a050aac11 */ /* 0x000fc8000f8210ff */
[----:B------:R-:W-:Y:S02]  /*3250*/  @!P2 LEA.HI.X R11, R5, UR9, R6, 0x2, P1 ;  /* 0x00000009050bac11 */ /* 0x000fe400088f1406 */
[----:B------:R-:W-:Y:S02]  /*3260*/  IADD3 R6, P1, R7, UR10, RZ ;  /* 0x0000000a07067c10 */ /* 0x000fe4000ff3e0ff */
[----:B------:R-:W-:Y:S01]  /*3270*/  SHF.L.U64.HI R5, R18, 0x2, R15 ;  /* 0x0000000212057819 */ /* 0x000fe2000001020f */
[----:B------:R-:W5:Y:S03]  /*3280*/  @!P2 LDG.E R12, [R10.64] ;  /* 0x000000220a0ca981 */ /* 0x000f66000c1e1900 */
[----:B------:R-:W-:-:S05]  /*3290*/  IADD3.X R7, R5, UR9, RZ, P1, !PT ;  /* 0x0000000905077c10 */ /* 0x000fca0008ffe4ff */
[----:B--2---:R1:W2:Y:S04]  /*32a0*/  @!P3 LDG.E R19, [R6.64+0x100] ;  /* 0x000100220613b981 */ /* 0x0042a8000c1e1900 */
[----:B---3--:R1:W3:Y:S04]  /*32b0*/  @!P4 LDG.E R20, [R6.64+0x20] ;  /* 0x000020220614c981 */ /* 0x0082e8000c1e1900 */
[----:B----4-:R1:W4:Y:S01]  /*32c0*/  @!P5 LDG.E R21, [R6.64] ;  /* 0x000000220615d981 */ /* 0x010322000c1e1900 */
[----:B------:R-:W-:-:S06]  /*32d0*/  UIMAD UR33, UR11, -0x80, UR5 ;  /* 0xffffff800b2178a4 */ /* 0x000fcc000f8e0205 */
[----:B------:R-:W-:Y:S01]  /*32e0*/  ISETP.GE.AND P3, PT, R3, UR33, PT ;  /* 0x0000002103007c0c */ /* 0x000fe2000bf66270 */
[----:B------:R-:W-:-:S12]  /*32f0*/  IMAD R5, R14, c[0x0][0x1b0], RZ ;  /* 0x00006c000e057a24 */ /* 0x000fd800078e02ff */
[----:B------:R-:W-:Y:S04]  /*3300*/  @P3 STS [R0+0x6000], RZ ;  /* 0x006000ff00003388 */ /* 0x000fe80000000800 */
[----:B------:R-:W-:Y:S04]  /*3310*/  @P3 STS [R0+0x6004], RZ ;  /* 0x006004ff00003388 */ /* 0x000fe80000000800 */
[----:B------:R-:W-:Y:S01]  /*3320*/  @P3 STS.64 [R0+0x6008], RZ ;  /* 0x006008ff00003388 */ /* 0x000fe20000000a00 */
[C---:B------:R-:W-:Y:S01]  /*3330*/  IMAD R5, R4.reuse, c[0x0][0x1b4], R5 ;  /* 0x00006d0004057a24 */ /* 0x040fe200078e0205 */
[----:B------:R-:W-:Y:S01]  /*3340*/  BSSY B0, `(.L_x_484) ;  /* 0x0000019000007945 */ /* 0x000fe20003800000 */
[----:B-1----:R-:W-:Y:S01]  /*3350*/  IMAD.WIDE.U32 R6, R4, c[0x0][0x1b0], R8 ;  /* 0x00006c0004067a25 */ /* 0x002fe200078e0008 */
[----:B-----5:R1:W-:Y:S04]  /*3360*/  STL [R1+0x4], R12 ;  /* 0x0000040c01007387 */ /* 0x0203e80000100800 */
[----:B--2---:R2:W-:Y:S04]  /*3370*/  STL [R1], R19 ;  /* 0x0000001301007387 */ /* 0x0045e80000100800 */
[----:B---3--:R2:W-:Y:S04]  /*3380*/  STL [R1+0xc], R20 ;  /* 0x00000c1401007387 */ /* 0x0085e80000100800 */
[----:B----4-:R2:W-:Y:S01]  /*3390*/  STL [R1+0x8], R21 ;  /* 0x0000081501007387 */ /* 0x0105e20000100800 */
[----:B-1----:R-:W-:Y:S01]  /*33a0*/  IMAD.IADD R12, R7, 0x1, R5 ;  /* 0x00000001070c7824 */ /* 0x002fe200078e0205 */
        /* <DEDUP_REMOVED lines=18> */
.L_x_485:
[----:B------:R-:W-:Y:S05]  /*34d0*/  BSYNC B0 ;  /* 0x0000000000007941 */ /* 0x000fea0003800000 */
.L_x_484:
        /* <DEDUP_REMOVED lines=20> */
.L_x_487:
[----:B------:R-:W-:Y:S05]  /*3620*/  BSYNC B0 ;  /* 0x0000000000007941 */ /* 0x000fea0003800000 */
.L_x_486:
[----:B------:R-:W-:Y:S01]  /*3630*/  ULDC.64 UR38, c[0x0][0x1a0] ;  /* 0x0000680000267ab9 */ /* 0x000fe20000000a00 */
[----:B---3--:R-:W-:Y:S01]  /*3640*/  IMAD.WIDE.U32 R6, R13, c[0x0][0x1a0], R218 ;  /* 0x000068000d067a25 */ /* 0x008fe200078e00da */
        /* <DEDUP_REMOVED lines=31> */
.L_x_489:
[----:B------:R-:W-:Y:S05]  /*3840*/  BSYNC B0 ;  /* 0x0000000000007941 */ /* 0x000fea0003800000 */
.L_x_488:
        /* <DEDUP_REMOVED lines=19> */
.L_x_491:
[----:B------:R-:W-:Y:S05]  /*3980*/  BSYNC B0 ;  /* 0x0000000000007941 */ /* 0x000fea0003800000 */
.L_x_490:
[----:B-1-34-:R-:W-:Y:S01]  /*3990*/  IMAD.U32 R0, RZ, RZ, UR14 ;  /* 0x0000000eff007e24 */ /* 0x01afe2000f8e00ff */
[C---:B------:R-:W-:Y:S01]  /*39a0*/  IADD3 R3, R18.reuse, 0x1, RZ ;  /* 0x0000000112037810 */ /* 0x040fe20007ffe0ff */
[----:B------:R-:W0:Y:S01]  /*39b0*/  LDGDEPBAR ;  /* 0x00000000000079af */ /* 0x000e220000000000 */
[----:B------:R-:W-:Y:S01]  /*39c0*/  SHF.L.U64.HI R5, R18, 0x2, R15 ;  /* 0x0000000212057819 */ /* 0x000fe2000001020f */
[C---:B------:R-:W-:Y:S01]  /*39d0*/  IMAD.SHL.U32 R122, R130.reuse, 0x2, RZ ;  /* 0x00000002827a7824 */ /* 0x040fe200078e00ff */
[----:B------:R-:W-:Y:S01]  /*39e0*/  IADD3 R4, R3, UR5, -R0 ;  /* 0x0000000503047c10 */ /* 0x000fe2000fffe800 */
[----:B------:R-:W-:Y:S01]  /*39f0*/  UIADD3 UR33, UR14, 0x80, UR8 ;  /* 0x000000800e217890 */ /* 0x000fe2000fffe008 */
[----:B------:R-:W-:Y:S01]  /*3a00*/  IADD3 R3, R130, 0x1000, RZ ;  /* 0x0000100082037810 */ /* 0x000fe20007ffe0ff */
[----:B------:R-:W-:Y:S01]  /*3a10*/  IMAD.MOV.U32 R196, RZ, RZ, R134 ;  /* 0x000000ffffc47224 */ /* 0x000fe200078e0086 */
        /* <DEDUP_REMOVED lines=27> */
[----:B-1----:R-:W-:-:S05]  /*3bd0*/  IMAD.SHL.U32 R4, R18, 0x4, RZ ;  /* 0x0000000412047824 */ /* 0x002fca00078e00ff */
[----:B------:R3:W-:Y:S04]  /*3be0*/  STL [R1+0x14], R4 ;  /* 0x0000140401007387 */ /* 0x0007e80000100800 */
[----:B------:R3:W-:Y:S02]  /*3bf0*/  STL [R1+0x10], R0 ;  /* 0x0000100001007387 */ /* 0x0007e40000100800 */
.L_x_494:
[----:B---3--:R-:W3:Y:S01]  /*3c00*/  LDL R0, [R1+0x1c] ;  /* 0x00001c0001007983 */ /* 0x008ee20000100800 */
        /* <DEDUP_REMOVED lines=34> */
[----:B-1----:R-:W3:Y:S04]  /*3e30*/  LDL R68, [R1+0x24] ;  /* 0x0000240001447983 */ /* 0x002ee80000100800 */
[----:B----4-:R-:W4:Y:S04]  /*3e40*/  LDL R3, [R1+0x8] ;  /* 0x0000080001037983 */ /* 0x010f280000100800 */
[----:B--2---:R-:W2:Y:S01]  /*3e50*/  LDL R2, [R1+0xc] ;  /* 0x00000c0001027983 */ /* 0x004ea20000100800 */
[----:B------:R-:W-:Y:S04]  /*3e60*/  DEPBAR.LE SB0, 0x0 ;  /* 0x000080000000791a */ /* 0x000fe80000000000 */
[----:B------:R-:W-:Y:S08]  /*3e70*/  BAR.SYNC.DEFER_BLOCKING 0x0 ;  /* 0x0000000000007b1d */ /* 0x000ff00000010000 */
[----:B------:R-:W-:Y:S08]  /*3e80*/  LDSM.16.M88.4 R64, [R118] ;  /* 0x000000007640783b */ /* 0x000ff00000000200 */
[----:B------:R-:W1:Y:S08]  /*3e90*/  LDSM.16.M88.4 R16, [R117+0x6000] ;  /* 0x006000007510783b */ /* 0x000e700000000200 */
[----:B------:R-:W1:Y:S08]  /*3ea0*/  LDSM.16.M88.4 R60, [R118+0x1000] ;  /* 0x00100000763c783b */ /* 0x000e700000000200 */
[----:B------:R-:W1:Y:S08]  /*3eb0*/  LDSM.16.M88.4 R32, [R117+0x6400] ;  /* 0x006400007520783b */ /* 0x000e700000000200 */
[----:B------:R-:W1:Y:S08]  /*3ec0*/  LDSM.16.M88.4 R48, [R117+0x6800] ;  /* 0x006800007530783b */ /* 0x000e700000000200 */
[----:B------:R-:W3:Y:S01]  /*3ed0*/  LDSM.16.M88.4 R100, [R117+0x6c00] ;  /* 0x006c00007564783b */ /* 0x000ee20000000200 */
[-C--:B-1----:R-:W-:Y:S07]  /*3ee0*/  HMMA.16816.F32.BF16 R4, R64, R16.reuse, RZ ;  /* 0x000000104004723c */ /* 0x082fee00000418ff */
[----:B------:R-:W-:Y:S01]  /*3ef0*/  LDSM.16.M88.4 R104, [R112] ;  /* 0x000000007068783b */ /* 0x000fe20000000200 */
[C---:B------:R-:W-:Y:S07]  /*3f00*/  HMMA.16816.F32.BF16 R8, R60.reuse, R16, RZ ;  /* 0x000000103c08723c */ /* 0x040fee00000418ff */
[----:B------:R-:W1:Y:S01]  /*3f10*/  LDSM.16.M88.4 R108, [R116+0x6000] ;  /* 0x00600000746c783b */ /* 0x000e620000000200 */
[-C--:B------:R-:W-:Y:S07]  /*3f20*/  HMMA.16816.F32.BF16 R12, R60, R18.reuse, RZ ;  /* 0x000000123c0c723c */ /* 0x080fee00000418ff */
[----:B------:R-:W1:Y:S01]  /*3f30*/  LDSM.16.M88.4 R112, [R112+0x1000] ;  /* 0x001000007070783b */ /* 0x000e620000000200 */
        /* <DEDUP_REMOVED lines=9> */
[-C--:B---3--:R-:W-:Y:S01]  /*3fd0*/  HMMA.16816.F32.BF16 R52, R64, R100.reuse, RZ ;  /* 0x000000644034723c */ /* 0x088fe200000418ff */
[----:B------:R-:W-:Y:S03]  /*3fe0*/  @!P0 IADD3 R131, R0, UR8, RZ ;  /* 0x0000000800838c10 */ /* 0x000fe6000fffe0ff */
[----:B------:R-:W-:Y:S04]  /*3ff0*/  MOV R0, UR11 ;  /* 0x0000000b00007c02 */ /* 0x000fe80008000f00 */
[C---:B------:R-:W-:Y:S08]  /*4000*/  HMMA.16816.F32.BF16 R56, R60.reuse, R100, RZ ;  /* 0x000000643c38723c */ /* 0x040ff000000418ff */
[-C--:B------:R-:W-:Y:S08]  /*4010*/  HMMA.16816.F32.BF16 R60, R60, R102.reuse, RZ ;  /* 0x000000663c3c723c */ /* 0x080ff000000418ff */
[----:B------:R-:W-:Y:S08]  /*4020*/  HMMA.16816.F32.BF16 R64, R64, R102, RZ ;  /* 0x000000664040723c */ /* 0x000ff000000418ff */
[-C--:B-1----:R-:W-:Y:S08]  /*4030*/  HMMA.16816.F32.BF16 R4, R104, R108.reuse, R4 ;  /* 0x0000006c6804723c */ /* 0x082ff00000041804 */
[C---:B------:R-:W-:Y:S08]  /*4040*/  HMMA.16816.F32.BF16 R8, R112.reuse, R108, R8 ;  /* 0x0000006c7008723c */ /* 0x040ff00000041808 */
[-C--:B------:R-:W-:Y:S08]  /*4050*/  HMMA.16816.F32.BF16 R12, R112, R110.reuse, R12 ;  /* 0x0000006e700c723c */ /* 0x080ff0000004180c */
[C---:B------:R-:W-:Y:S04]  /*4060*/  HMMA.16816.F32.BF16 R16, R104.reuse, R110, R16 ;  /* 0x0000006e6810723c */ /* 0x040fe80000041810 */
[----:B------:R-:W-:Y:S02]  /*4070*/  FMUL.FTZ R4, R4, c[0x0][0x2ec] ;  /* 0x0000bb0004047a20 */ /* 0x000fe40000410000 */
[----:B------:R-:W-:Y:S02]  /*4080*/  FMUL.FTZ R5, R5, c[0x0][0x2ec] ;  /* 0x0000bb0005057a20 */ /* 0x000fe40000410000 */
[----:B------:R-:W1:Y:S01]  /*4090*/  MUFU.TANH R145, R4 ;  /* 0x0000000400917308 */ /* 0x000e620000002400 */
[----:B------:R-:W-:Y:S03]  /*40a0*/  FMUL.FTZ R8, R8, c[0x0][0x2ec] ;  /* 0x0000bb0008087a20 */ /* 0x000fe60000410000 */
[----:B------:R-:W-:Y:S02]  /*40b0*/  FMUL.FTZ R6, R6, c[0x0][0x2ec] ;  /* 0x0000bb0006067a20 */ /* 0x000fe40000410000 */
[----:B------:R-:W-:Y:S02]  /*40c0*/  FMUL.FTZ R7, R7, c[0x0][0x2ec] ;  /* 0x0000bb0007077a20 */ /* 0x000fe40000410000 */
[----:B------:R-:W-:Y:S02]  /*40d0*/  FMUL.FTZ R13, R13, c[0x0][0x2ec] ;  /* 0x0000bb000d0d7a20 */ /* 0x000fe40000410000 */
[----:B------:R1:W-:Y:S01]  /*40e0*/  MUFU.TANH R247, R8 ;  /* 0x0000000800f77308 */ /* 0x0003e20000002400 */
        /* <DEDUP_REMOVED lines=9> */
[----:B------:R-:W-:Y:S02]  /*4180*/  FMUL.FTZ R19, R19, c[0x0][0x2ec] ;  /* 0x0000bb0013137a20 */ /* 0x000fe40000410000 */
[----:B------:R-:W-:Y:S01]  /*4190*/  FMUL.FTZ R18, R18, c[0x0][0x2ec] ;  /* 0x0000bb0012127a20 */ /* 0x000fe20000410000 */
[----:B------:R3:W-:Y:S01]  /*41a0*/  MUFU.TANH R74, R15 ;  /* 0x0000000f004a7308 */ /* 0x0007e20000002400 */
[----:B-1----:R-:W-:Y:S09]  /*41b0*/  MOV R8, R145 ;  /* 0x0000009100087202 */ /* 0x002ff20000000f00 */
[----:B------:R1:W-:Y:S10]  /*41c0*/  MUFU.TANH R143, R16 ;  /* 0x00000010008f7308 */ /* 0x0003f40000002400 */
[----:B------:R-:W2:Y:S01]  /*41d0*/  MUFU.TANH R144, R5 ;  /* 0x0000000500907308 */ /* 0x000ea20000002400 */
[----:B------:R-:W-:Y:S02]  /*41e0*/  @!P0 LEA R0, R0, R68, 0x7 ;  /* 0x0000004400008211 */ /* 0x000fe400078e38ff */
[----:B---3--:R-:W-:Y:S01]  /*41f0*/  @!P0 IMNMX R15, R131, UR5, PT ;  /* 0x00000005830f8c17 */ /* 0x008fe2000b800200 */
[C---:B----4-:R-:W-:Y:S01]  /*4200*/  FMUL.FTZ R13, R3.reuse, 1.4426950216293334961 ;  /* 0x3fb8aa3b030d7820 */ /* 0x050fe20000410000 */
[----:B------:R-:W-:Y:S05]  /*4210*/  FSETP.NEU.FTZ.AND P1, PT, R3, -INF , PT ;  /* 0xff8000000300780b */ /* 0x000fea0003f3d000 */
[----:B------:R3:W-:Y:S01]  /*4220*/  MUFU.TANH R245, R9 ;  /* 0x0000000900f57308 */ /* 0x0007e20000002400 */
[----:B------:R-:W4:Y:S01]  /*4230*/  LDL R3, [R1] ;  /* 0x0000000001037983 */ /* 0x000f220000100800 */
[----:B------:R-:W-:Y:S02]  /*4240*/  FSEL R13, R13, RZ, P1 ;  /* 0x000000ff0d0d7208 */ /* 0x000fe40000800000 */
[CC--:B------:R-:W-:Y:S02]  /*4250*/  @!P0 ISETP.GE.AND P2, PT, R0.reuse, R15.reuse, PT ;  /* 0x0000000f0000820c */ /* 0x0c0fe40003f46270 */
[----:B-1----:R-:W-:Y:S02]  /*4260*/  @!P0 IADD3 R16, R0, 0x1, RZ ;  /* 0x0000000100108810 */ /* 0x002fe40007ffe0ff */
[----:B------:R-:W-:Y:S02]  /*4270*/  @!P0 FSEL R8, R145, -INF , !P2 ;  /* 0xff80000091088808 */ /* 0x000fe40005000000 */
[----:B------:R1:W-:Y:S01]  /*4280*/  MUFU.TANH R243, R12 ;  /* 0x0000000c00f37308 */ /* 0x0003e20000002400 */
[----:B------:R-:W-:Y:S09]  /*4290*/  @!P0 ISETP.GE.AND P1, PT, R16, R15, PT ;  /* 0x0000000f1000820c */ /* 0x000ff20003f26270 */
[----:B------:R-:W1:Y:S01]  /*42a0*/  MUFU.TANH R222, R6 ;  /* 0x0000000600de7308 */ /* 0x000e620000002400 */
[--C-:B---3--:R-:W-:Y:S01]  /*42b0*/  FFMA.FTZ R9, R8, c[0x0][0x23c], -R13.reuse ;  /* 0x00008f0008097a23 */ /* 0x108fe2000001080d */
[----:B--2---:R-:W-:Y:S02]  /*42c0*/  MOV R8, R144 ;  /* 0x0000009000087202 */ /* 0x004fe40000000f00 */
[----:B------:R-:W-:Y:S02]  /*42d0*/  @!P0 FSEL R8, R144, -INF , !P1 ;  /* 0xff80000090088808 */ /* 0x000fe40004800000 */
[C---:B------:R-:W-:Y:S04]  /*42e0*/  FSETP.NEU.FTZ.AND P1, PT, R2.reuse, -INF , PT ;  /* 0xff8000000200780b */ /* 0x040fe80003f3d000 */
[----:B------:R2:W3:Y:S01]  /*42f0*/  MUFU.TANH R221, R7 ;  /* 0x0000000700dd7308 */ /* 0x0004e20000002400 */
[----:B-1----:R-:W-:Y:S02]  /*4300*/  FMUL.FTZ R12, R2, 1.4426950216293334961 ;  /* 0x3fb8aa3b020c7820 */ /* 0x002fe40000410000 */
[----:B------:R-:W4:Y:S03]  /*4310*/  LDL R2, [R1+0x4] ;  /* 0x0000040001027983 */ /* 0x000f260000100800 */
[----:B------:R-:W-:Y:S04]  /*4320*/  FSEL R12, R12, RZ, P1 ;  /* 0x000000ff0c0c7208 */ /* 0x000fe80000800000 */
[----:B------:R1:W-:Y:S10]  /*4330*/  MUFU.TANH R75, R14 ;  /* 0x0000000e004b7308 */ /* 0x0003f40000002400 */
        /* <DEDUP_REMOVED lines=8> */
[----:B---3--:R-:W-:Y:S05]  /*43c0*/  @!P0 IADD3 R11, R131, 0x40, RZ ;  /* 0x00000040830b8810 */ /* 0x008fea0007ffe0ff */
[----:B------:R3:W3:Y:S01]  /*43d0*/  MUFU.TANH R142, R17 ;  /* 0x00000011008e7308 */ /* 0x0006e20000002400 */
[----:B------:R-:W-:Y:S09]  /*43e0*/  @!P0 IMNMX R11, R11, UR5, PT ;  /* 0x000000050b0b8c17 */ /* 0x000ff2000b800200 */
[----:B------:R3:W3:Y:S01]  /*43f0*/  MUFU.TANH R216, R18 ;  /* 0x0000001200d87308 */ /* 0x0006e20000002400 */
[-C--:B--2---:R-:W-:Y:S03]  /*4400*/  HMMA.16816.F32.BF16 R20, R104, R4.reuse, R20 ;  /* 0x000000046814723c */ /* 0x084fe60000041814 */
[----:B-1----:R-:W-:Y:S06]  /*4410*/  @!P0 IADD3 R10, R131, 0x48, RZ ;  /* 0x00000048830a8810 */ /* 0x002fec0007ffe0ff */
[----:B------:R-:W1:Y:S03]  /*4420*/  MUFU.TANH R215, R19 ;  /* 0x0000001300d77308 */ /* 0x000e660000002400 */
[----:B------:R-:W-:Y:S01]  /*4430*/  @!P0 IMNMX R10, R10, UR5, PT ;  /* 0x000000050a0a8c17 */ /* 0x000fe2000b800200 */
[C---:B------:R-:W-:Y:S04]  /*4440*/  HMMA.16816.F32.BF16 R24, R112.reuse, R4, R24 ;  /* 0x000000047018723c */ /* 0x040fe80000041818 */
[----:B---3--:R-:W-:Y:S03]  /*4450*/  @!P0 IADD3 R17, R0, 0x9, RZ ;  /* 0x0000000900118810 */ /* 0x008fe60007ffe0ff */
[----:B------:R-:W-:Y:S01]  /*4460*/  FFMA.FTZ R5, R8, c[0x0][0x23c], -R13 ;  /* 0x00008f0008057a23 */ /* 0x000fe2000001080d */
[-C--:B------:R-:W-:Y:S03]  /*4470*/  HMMA.16816.F32.BF16 R28, R112, R6.reuse, R28 ;  /* 0x00000006701c723c */ /* 0x080fe6000004181c */
[----:B------:R2:W-:Y:S01]  /*4480*/  MUFU.EX2 R233, R5 ;  /* 0x0000000500e97308 */ /* 0x0005e20000000800 */
[----:B------:R-:W-:Y:S02]  /*4490*/  MOV R4, R222 ;  /* 0x000000de00047202 */ /* 0x000fe40000000f00 */
[----:B------:R-:W-:Y:S02]  /*44a0*/  @!P0 FSEL R4, R222, -INF , !P2 ;  /* 0xff800000de048808 */ /* 0x000fe40005000000 */
[----:B------:R-:W-:Y:S01]  /*44b0*/  @!P0 ISETP.GE.AND P2, PT, R0, R11, PT ;  /* 0x0000000b0000820c */ /* 0x000fe20003f46270 */
[C---:B------:R-:W-:Y:S04]  /*44c0*/  HMMA.16816.F32.BF16 R32, R104.reuse, R6, R32 ;  /* 0x000000066820723c */ /* 0x040fe80000041820 */
[----:B------:R-:W-:Y:S01]  /*44d0*/  MOV R18, R143 ;  /* 0x0000008f00127202 */ /* 0x000fe20000000f00 */
[----:B------:R-:W-:Y:S02]  /*44e0*/  FMUL.FTZ R20, R20, c[0x0][0x2ec] ;  /* 0x0000bb0014147a20 */ /* 0x000fe40000410000 */
[----:B------:R-:W-:Y:S02]  /*44f0*/  FMUL.FTZ R21, R21, c[0x0][0x2ec] ;  /* 0x0000bb0015157a20 */ /* 0x000fe40000410000 */
[----:B------:R3:W1:Y:S03]  /*4500*/  MUFU.TANH R141, R20 ;  /* 0x00000014008d7308 */ /* 0x0006660000002400 */
[----:B------:R-:W-:Y:S02]  /*4510*/  FMUL.FTZ R26, R26, c[0x0][0x2ec] ;  /* 0x0000bb001a1a7a20 */ /* 0x000fe40000410000 */
[----:B------:R-:W-:Y:S02]  /*4520*/  FMUL.FTZ R27, R27, c[0x0][0x2ec] ;  /* 0x0000bb001b1b7a20 */ /* 0x000fe40000410000 */
[----:B------:R-:W-:Y:S02]  /*4530*/  FMUL.FTZ R22, R22, c[0x0][0x2ec] ;  /* 0x0000bb0016167a20 */ /* 0x000fe40000410000 */
[--C-:B--2---:R-:W-:Y:S01]  /*4540*/  FFMA.FTZ R5, R4, c[0x0][0x23c], -R12.reuse ;  /* 0x00008f0004057a23 */ /* 0x104fe2000001080c */
[----:B------:R-:W-:Y:S01]  /*4550*/  MUFU.TANH R69, R26 ;  /* 0x0000001a00457308 */ /* 0x000fe20000002400 */
[----:B------:R-:W-:Y:S01]  /*4560*/  MOV R4, R221 ;  /* 0x000000dd00047202 */ /* 0x000fe20000000f00 */
[----:B------:R-:W-:Y:S01]  /*4570*/  FMUL.FTZ R23, R23, c[0x0][0x2ec] ;  /* 0x0000bb0017177a20 */ /* 0x000fe20000410000 */
[----:B------:R-:W-:Y:S01]  /*4580*/  @!P0 FSEL R4, R221, -INF , !P1 ;  /* 0xff800000dd048808 */ /* 0x000fe20004800000 */
[----:B------:R-:W-:Y:S02]  /*4590*/  FMUL.FTZ R24, R24, c[0x0][0x2ec] ;  /* 0x0000bb0018187a20 */ /* 0x000fe40000410000 */
[----:B------:R-:W-:Y:S02]  /*45a0*/  FMUL.FTZ R32, R32, c[0x0][0x2ec] ;  /* 0x0000bb0020207a20 */ /* 0x000fe40000410000 */
[----:B------:R-:W-:Y:S02]  /*45b0*/  FFMA.FTZ R4, R4, c[0x0][0x23c], -R12 ;  /* 0x00008f0004047a23 */ /* 0x000fe4000001080c */
[----:B------:R2:W1:Y:S01]  /*45c0*/  MUFU.TANH R140, R21 ;  /* 0x00000015008c7308 */ /* 0x0004620000002400 */
[----:B------:R-:W-:Y:S02]  /*45d0*/  FMUL.FTZ R33, R33, c[0x0][0x2ec] ;  /* 0x0000bb0021217a20 */ /* 0x000fe40000410000 */
[----:B------:R-:W-:Y:S01]  /*45e0*/  FMUL.FTZ R34, R34, c[0x0][0x2ec] ;  /* 0x0000bb0022227a20 */ /* 0x000fe20000410000 */
[----:B---3--:R-:W3:Y:S01]  /*45f0*/  LDL R20, [R1+0x18] ;  /* 0x0000180001147983 */ /* 0x008ee20000100800 */
[----:B------:R-:W-:Y:S02]  /*4600*/  FMUL.FTZ R35, R35, c[0x0][0x2ec] ;  /* 0x0000bb0023237a20 */ /* 0x000fe40000410000 */
[----:B------:R-:W-:Y:S02]  /*4610*/  FMUL.FTZ R25, R25, c[0x0][0x2ec] ;  /* 0x0000bb0019197a20 */ /* 0x000fe40000410000 */
[----:B------:R-:W-:Y:S01]  /*4620*/  FMUL.FTZ R28, R28, c[0x0][0x2ec] ;  /* 0x0000bb001c1c7a20 */ /* 0x000fe20000410000 */
[----:B------:R1:W-:Y:S01]  /*4630*/  MUFU.EX2 R89, R4 ;  /* 0x0000000400597308 */ /* 0x0003e20000000800 */
[----:B------:R-:W-:Y:S02]  /*4640*/  FMUL.FTZ R29, R29, c[0x0][0x2ec] ;  /* 0x0000bb001d1d7a20 */ /* 0x000fe40000410000 */
[----:B------:R-:W-:Y:S02]  /*4650*/  FMUL.FTZ R30, R30, c[0x0][0x2ec] ;  /* 0x0000bb001e1e7a20 */ /* 0x000fe40000410000 */
[----:B------:R-:W-:Y:S05]  /*4660*/  FMUL.FTZ R31, R31, c[0x0][0x2ec] ;  /* 0x0000bb001f1f7a20 */ /* 0x000fea0000410000 */
[----:B------:R4:W-:Y:S01]  /*4670*/  MUFU.EX2 R90, R5 ;  /* 0x00000005005a7308 */ /* 0x0009e20000000800 */
[----:B--2---:R-:W2:Y:S09]  /*4680*/  LDL R21, [R1+0x14] ;  /* 0x0000140001157983 */ /* 0x004eb20000100800 */
[----:B------:R-:W2:Y:S01]  /*4690*/  MUFU.TANH R214, R22 ;  /* 0x0000001600d67308 */ /* 0x000ea20000002400 */
[----:B-1----:R-:W-:Y:S02]  /*46a0*/  MOV R4, R247 ;  /* 0x000000f700047202 */ /* 0x002fe40000000f00 */
[----:B------:R-:W-:Y:S02]  /*46b0*/  @!P0 FSEL R4, R247, -INF , !P2 ;  /* 0xff800000f7048808 */ /* 0x000fe40005000000 */
[-C--:B------:R-:W-:Y:S05]  /*46c0*/  @!P0 ISETP.GE.AND P2, PT, R0, R10.reuse, PT ;  /* 0x0000000a0000820c */ /* 0x080fea0003f46270 */
[----:B------:R-:W-:Y:S10]  /*46d0*/  MUFU.TANH R210, R23 ;  /* 0x0000001700d27308 */ /* 0x000ff40000002400 */
[----:B------:R-:W-:Y:S10]  /*46e0*/  MUFU.TANH R234, R24 ;  /* 0x0000001800ea7308 */ /* 0x000ff40000002400 */
        /* <DEDUP_REMOVED lines=10> */
[C---:B----4-:R-:W-:Y:S01]  /*4790*/  FMUL.FTZ R9, R3.reuse, 1.4426950216293334961 ;  /* 0x3fb8aa3b03097820 */ /* 0x050fe20000410000 */
[----:B------:R-:W-:Y:S04]  /*47a0*/  FSETP.NEU.FTZ.AND P1, PT, R3, -INF , PT ;  /* 0xff8000000300780b */ /* 0x000fe80003f3d000 */
        /* <DEDUP_REMOVED lines=10> */
[----:B----4-:R-:W-:Y:S02]  /*4850*/  MOV R5, R77 ;  /* 0x0000004d00057202 */ /* 0x010fe40000000f00 */
[----:B------:R-:W-:Y:S02]  /*4860*/  FSEL R8, R8, RZ, P1 ;  /* 0x000000ff08087208 */ /* 0x000fe40000800000 */
[----:B------:R-:W-:Y:S02]  /*4870*/  @!P0 ISETP.GE.AND P1, PT, R16, R10, PT ;  /* 0x0000000a1000820c */ /* 0x000fe40003f26270 */
[----:B------:R-:W-:Y:S02]  /*4880*/  @!P0 FSEL R5, R77, -INF , !P2 ;  /* 0xff8000004d058808 */ /* 0x000fe40005000000 */
[----:B------:R-:W-:Y:S02]  /*4890*/  @!P0 IADD3 R16, R0, 0x8, RZ ;  /* 0x0000000800108810 */ /* 0x000fe40007ffe0ff */
[----:B-1----:R-:W-:Y:S01]  /*48a0*/  MOV R4, R76 ;  /* 0x0000004c00047202 */ /* 0x002fe20000000f00 */
[--C-:B------:R-:W-:Y:S01]  /*48b0*/  FFMA.FTZ R5, R5, c[0x0][0x23c], -R8.reuse ;  /* 0x00008f0005057a23 */ /* 0x100fe20000010808 */
[----:B------:R-:W-:Y:S02]  /*48c0*/  @!P0 FSEL R4, R76, -INF , !P1 ;  /* 0xff8000004c048808 */ /* 0x000fe40004800000 */
[----:B------:R-:W-:Y:S01]  /*48d0*/  @!P0 ISETP.GE.AND P1, PT, R16, R11, PT ;  /* 0x0000000b1000820c */ /* 0x000fe20003f26270 */
[----:B------:R-:W-:Y:S02]  /*48e0*/  MUFU.EX2 R81, R5 ;  /* 0x0000000500517308 */ /* 0x000fe40000000800 */
[--C-:B------:R-:W-:Y:S08]  /*48f0*/  FFMA.FTZ R4, R4, c[0x0][0x23c], -R8.reuse ;  /* 0x00008f0004047a23 */ /* 0x100ff00000010808 */
[----:B------:R1:W-:Y:S02]  /*4900*/  MUFU.EX2 R80, R4 ;  /* 0x0000000400507308 */ /* 0x0003e40000000800 */
[----:B-1----:R-:W-:Y:S02]  /*4910*/  MOV R4, R243 ;  /* 0x000000f300047202 */ /* 0x002fe40000000f00 */
[----:B------:R-:W-:Y:S02]  /*4920*/  @!P0 FSEL R4, R243, -INF , !P1 ;  /* 0xff800000f3048808 */ /* 0x000fe40004800000 */
[----:B------:R-:W-:Y:S03]  /*4930*/  @!P0 ISETP.GE.AND P1, PT, R17, R11, PT ;  /* 0x0000000b1100820c */ /* 0x000fe60003f26270 */
[--C-:B------:R-:W-:Y:S01]  /*4940*/  FFMA.FTZ R5, R4, c[0x0][0x23c], -R9.reuse ;  /* 0x00008f0004057a23 */ /* 0x100fe20000010809 */
        /* <DEDUP_REMOVED lines=16> */
[C---:B------:R-:W-:Y:S03]  /*4a50*/  @!P0 ISETP.GE.AND P1, PT, R17.reuse, R15, PT ;  /* 0x0000000f1100820c */ /* 0x040fe60003f26270 */
        /* <DEDUP_REMOVED lines=18> */
[C---:B----4-:R-:W-:Y:S02]  /*4b80*/  @!P0 IADD3 R17, R0.reuse, 0x11, RZ ;  /* 0x0000001100118810 */ /* 0x050fe40007ffe0ff */
[----:B--2---:R-:W-:Y:S04]  /*4b90*/  @!P0 IADD3 R16, R0, 0x10, RZ ;  /* 0x0000001000108810 */ /* 0x004fe80007ffe0ff */
[----:B------:R-:W-:Y:S01]  /*4ba0*/  @!P0 ISETP.GE.AND P1, PT, R16, R15, PT ;  /* 0x0000000f1000820c */ /* 0x000fe20003f26270 */
[-C--:B-1----:R-:W-:Y:S03]  /*4bb0*/  HMMA.16816.F32.BF16 R36, R104, R4.reuse, R36 ;  /* 0x000000046824723c */ /* 0x082fe60000041824 */
[----:B------:R-:W-:Y:S02]  /*4bc0*/  MOV R18, R141 ;  /* 0x0000008d00127202 */ /* 0x000fe40000000f00 */
[----:B------:R-:W-:Y:S02]  /*4bd0*/  @!P0 FSEL R18, R141, -INF , !P1 ;  /* 0xff8000008d128808 */ /* 0x000fe40004800000 */
[----:B------:R-:W-:Y:S01]  /*4be0*/  @!P0 ISETP.GE.AND P1, PT, R17, R15, PT ;  /* 0x0000000f1100820c */ /* 0x000fe20003f26270 */
[C---:B------:R-:W-:Y:S04]  /*4bf0*/  HMMA.16816.F32.BF16 R40, R112.reuse, R4, R40 ;  /* 0x000000047028723c */ /* 0x040fe80000041828 */
[--C-:B------:R-:W-:Y:S01]  /*4c00*/  FFMA.FTZ R19, R18, c[0x0][0x23c], -R13.reuse ;  /* 0x00008f0012137a23 */ /* 0x100fe2000001080d */
[----:B------:R-:W-:Y:S02]  /*4c10*/  MOV R18, R140 ;  /* 0x0000008c00127202 */ /* 0x000fe40000000f00 */
[----:B------:R-:W-:Y:S01]  /*4c20*/  @!P0 FSEL R18, R140, -INF , !P1 ;  /* 0xff8000008c128808 */ /* 0x000fe20004800000 */
[----:B------:R-:W-:Y:S01]  /*4c30*/  MUFU.EX2 R194, R19 ;  /* 0x0000001300c27308 */ /* 0x000fe20000000800 */
[-C--:B------:R-:W-:Y:S03]  /*4c40*/  HMMA.16816.F32.BF16 R44, R112, R6.reuse, R44 ;  /* 0x00000006702c723c */ /* 0x080fe6000004182c */
[----:B------:R-:W-:Y:S01]  /*4c50*/  FFMA.FTZ R5, R18, c[0x0][0x23c], -R13 ;  /* 0x00008f0012057a23 */ /* 0x000fe2000001080d */
[----:B------:R-:W-:Y:S02]  /*4c60*/  @!P0 ISETP.GE.AND P1, PT, R16, R14, PT ;  /* 0x0000000e1000820c */ /* 0x000fe40003f26270 */
[----:B------:R-:W-:Y:S01]  /*4c70*/  MOV R4, R214 ;  /* 0x000000d600047202 */ /* 0x000fe20000000f00 */
[----:B------:R-:W-:Y:S01]  /*4c80*/  FMUL.FTZ R36, R36, c[0x0][0x2ec] ;  /* 0x0000bb0024247a20 */ /* 0x000fe20000410000 */
[----:B------:R-:W-:Y:S01]  /*4c90*/  @!P0 FSEL R4, R214, -INF , !P1 ;  /* 0xff800000d6048808 */ /* 0x000fe20004800000 */
[----:B------:R-:W-:Y:S01]  /*4ca0*/  FMUL.FTZ R37, R37, c[0x0][0x2ec] ;  /* 0x0000bb0025257a20 */ /* 0x000fe20000410000 */
[----:B------:R1:W-:Y:S01]  /*4cb0*/  MUFU.EX2 R193, R5 ;  /* 0x0000000500c17308 */ /* 0x0003e20000000800 */
[----:B------:R-:W-:Y:S01]  /*4cc0*/  @!P0 ISETP.GE.AND P1, PT, R17, R14, PT ;  /* 0x0000000e1100820c */ /* 0x000fe20003f26270 */
[----:B------:R-:W-:Y:S01]  /*4cd0*/  FMUL.FTZ R38, R38, c[0x0][0x2ec] ;  /* 0x0000bb0026267a20 */ /* 0x000fe20000410000 */
[C---:B------:R-:W-:Y:S04]  /*4ce0*/  HMMA.16816.F32.BF16 R48, R104.reuse, R6, R48 ;  /* 0x000000066830723c */ /* 0x040fe80000041830 */
[----:B------:R-:W-:Y:S01]  /*4cf0*/  FMUL.FTZ R39, R39, c[0x0][0x2ec] ;  /* 0x0000bb0027277a20 */ /* 0x000fe20000410000 */
[----:B------:R-:W-:Y:S01]  /*4d00*/  MOV R18, R175 ;  /* 0x000000af00127202 */ /* 0x000fe20000000f00 */
[----:B------:R-:W-:Y:S01]  /*4d10*/  FMUL.FTZ R40, R40, c[0x0][0x2ec] ;  /* 0x0000bb0028287a20 */ /* 0x000fe20000410000 */
[----:B------:R-:W-:Y:S01]  /*4d20*/  MUFU.TANH R136, R37 ;  /* 0x0000002500887308 */ /* 0x000fe20000002400 */
[----:B------:R-:W-:Y:S04]  /*4d30*/  FMUL.FTZ R41, R41, c[0x0][0x2ec] ;  /* 0x0000bb0029297a20 */ /* 0x000fe80000410000 */
[----:B------:R-:W-:Y:S02]  /*4d40*/  FMUL.FTZ R42, R42, c[0x0][0x2ec] ;  /* 0x0000bb002a2a7a20 */ /* 0x000fe40000410000 */
[----:B------:R-:W-:Y:S02]  /*4d50*/  FMUL.FTZ R43, R43, c[0x0][0x2ec] ;  /* 0x0000bb002b2b7a20 */ /* 0x000fe40000410000 */
[----:B------:R-:W-:Y:S01]  /*4d60*/  FMUL.FTZ R44, R44, c[0x0][0x2ec] ;  /* 0x0000bb002c2c7a20 */ /* 0x000fe20000410000 */
[----:B------:R-:W2:Y:S01]  /*4d70*/  MUFU.TANH R137, R36 ;  /* 0x0000002400897308 */ /* 0x000ea20000002400 */
[----:B------:R-:W-:Y:S02]  /*4d80*/  FMUL.FTZ R45, R45, c[0x0][0x2ec] ;  /* 0x0000bb002d2d7a20 */ /* 0x000fe40000410000 */
[----:B------:R-:W-:Y:S02]  /*4d90*/  FMUL.FTZ R46, R46, c[0x0][0x2ec] ;  /* 0x0000bb002e2e7a20 */ /* 0x000fe40000410000 */
[--C-:B-1----:R-:W-:Y:S01]  /*4da0*/  FFMA.FTZ R5, R4, c[0x0][0x23c], -R12.reuse ;  /* 0x00008f0004057a23 */ /* 0x102fe2000001080c */
[----:B------:R-:W-:Y:S01]  /*4db0*/  MOV R4, R210 ;  /* 0x000000d200047202 */ /* 0x000fe20000000f00 */
[----:B------:R-:W-:Y:S01]  /*4dc0*/  FMUL.FTZ R47, R47, c[0x0][0x2ec] ;  /* 0x0000bb002f2f7a20 */ /* 0x000fe20000410000 */
[----:B------:R-:W-:Y:S01]  /*4dd0*/  @!P0 FSEL R4, R210, -INF , !P1 ;  /* 0xff800000d2048808 */ /* 0x000fe20004800000 */
[----:B------:R-:W-:Y:S01]  /*4de0*/  FMUL.FTZ R48, R48, c[0x0][0x2ec] ;  /* 0x0000bb0030307a20 */ /* 0x000fe20000410000 */
[----:B------:R-:W-:Y:S01]  /*4df0*/  MUFU.EX2 R231, R5 ;  /* 0x0000000500e77308 */ /* 0x000fe20000000800 */
[----:B------:R-:W-:Y:S01]  /*4e00*/  FMUL.FTZ R49, R49, c[0x0][0x2ec] ;  /* 0x0000bb0031317a20 */ /* 0x000fe20000410000 */
[-C--:B------:R-:W-:Y:S01]  /*4e10*/  @!P0 ISETP.GE.AND P1, PT, R16, R11.reuse, PT ;  /* 0x0000000b1000820c */ /* 0x080fe20003f26270 */
[----:B------:R-:W-:Y:S02]  /*4e20*/  FFMA.FTZ R4, R4, c[0x0][0x23c], -R12 ;  /* 0x00008f0004047a23 */ /* 0x000fe4000001080c */
[----:B------:R-:W-:Y:S02]  /*4e30*/  FMUL.FTZ R50, R50, c[0x0][0x2ec] ;  /* 0x0000bb0032327a20 */ /* 0x000fe40000410000 */
[----:B------:R-:W-:Y:S03]  /*4e40*/  FMUL.FTZ R51, R51, c[0x0][0x2ec] ;  /* 0x0000bb0033337a20 */ /* 0x000fe60000410000 */
[----:B------:R1:W-:Y:S10]  /*4e50*/  MUFU.EX2 R230, R4 ;  /* 0x0000000400e67308 */ /* 0x0003f40000000800 */
[----:B------:R-:W4:Y:S10]  /*4e60*/  MUFU.TANH R190, R38 ;  /* 0x0000002600be7308 */ /* 0x000f340000002400 */
        /* <DEDUP_REMOVED lines=8> */
[-C--:B------:R-:W-:Y:S02]  /*4ef0*/  @!P0 ISETP.GE.AND P1, PT, R16, R10.reuse, PT ;  /* 0x0000000a1000820c */ /* 0x080fe40003f26270 */
        /* <DEDUP_REMOVED lines=26> */
[-C--:B------:R-:W-:Y:S04]  /*50a0*/  @!P0 ISETP.GE.AND P1, PT, R16, R10.reuse, PT ;  /* 0x0000000a1000820c */ /* 0x080fe80003f26270 */
        /* <DEDUP_REMOVED lines=43> */
[-C--:B-1----:R-:W-:Y:S03]  /*5360*/  HMMA.16816.F32.BF16 R52, R104, R4.reuse, R52 ;  /* 0x000000046834723c */ /* 0x082fe60000041834 */
[C---:B------:R-:W-:Y:S01]  /*5370*/  @!P0 ISETP.GE.AND P1, PT, R17.reuse, R15, PT ;  /* 0x0000000f1100820c */ /* 0x040fe20003f26270 */
[--C-:B--2---:R-:W-:Y:S01]  /*5380*/  FFMA.FTZ R19, R18, c[0x0][0x23c], -R13.reuse ;  /* 0x00008f0012137a23 */ /* 0x104fe2000001080d */
[----:B------:R-:W-:Y:S02]  /*5390*/  MOV R18, R136 ;  /* 0x0000008800127202 */ /* 0x000fe40000000f00 */
[----:B------:R-:W-:Y:S01]  /*53a0*/  @!P0 FSEL R18, R136, -INF , !P1 ;  /* 0xff80000088128808 */ /* 0x000fe20004800000 */
[C---:B------:R-:W-:Y:S01]  /*53b0*/  HMMA.16816.F32.BF16 R56, R112.reuse, R4, R56 ;  /* 0x000000047038723c */ /* 0x040fe20000041838 */
[----:B------:R-:W-:Y:S03]  /*53c0*/  MUFU.EX2 R177, R19 ;  /* 0x0000001300b17308 */ /* 0x000fe60000000800 */
[----:B------:R-:W-:Y:S03]  /*53d0*/  @!P0 ISETP.GE.AND P1, PT, R16, R14, PT ;  /* 0x0000000e1000820c */ /* 0x000fe60003f26270 */
[----:B------:R-:W-:Y:S01]  /*53e0*/  FFMA.FTZ R5, R18, c[0x0][0x23c], -R13 ;  /* 0x00008f0012057a23 */ /* 0x000fe2000001080d */
[----:B------:R-:W-:Y:S01]  /*53f0*/  MOV R4, R190 ;  /* 0x000000be00047202 */ /* 0x000fe20000000f00 */
[-C--:B------:R-:W-:Y:S02]  /*5400*/  HMMA.16816.F32.BF16 R60, R112, R6.reuse, R60 ;  /* 0x00000006703c723c */ /* 0x080fe4000004183c */
[----:B------:R1:W-:Y:S01]  /*5410*/  MUFU.EX2 R138, R5 ;  /* 0x00000005008a7308 */ /* 0x0003e20000000800 */
[----:B------:R-:W-:Y:S02]  /*5420*/  @!P0 FSEL R4, R190, -INF , !P1 ;  /* 0xff800000be048808 */ /* 0x000fe40004800000 */
[----:B------:R-:W-:Y:S02]  /*5430*/  @!P0 ISETP.GE.AND P1, PT, R17, R14, PT ;  /* 0x0000000e1100820c */ /* 0x000fe40003f26270 */
[----:B------:R-:W-:Y:S01]  /*5440*/  FMUL.FTZ R52, R52, c[0x0][0x2ec] ;  /* 0x0000bb0034347a20 */ /* 0x000fe20000410000 */
[----:B------:R-:W-:Y:S04]  /*5450*/  HMMA.16816.F32.BF16 R64, R104, R6, R64 ;  /* 0x000000066840723c */ /* 0x000fe80000041840 */
[----:B------:R-:W-:Y:S01]  /*5460*/  FMUL.FTZ R53, R53, c[0x0][0x2ec] ;  /* 0x0000bb0035357a20 */ /* 0x000fe20000410000 */
[----:B------:R-:W2:Y:S01]  /*5470*/  MUFU.TANH R162, R52 ;  /* 0x0000003400a27308 */ /* 0x000ea20000002400 */
[----:B------:R-:W-:Y:S01]  /*5480*/  FMUL.FTZ R54, R54, c[0x0][0x2ec] ;  /* 0x0000bb0036367a20 */ /* 0x000fe20000410000 */
[----:B---3--:R-:W-:Y:S01]  /*5490*/  MOV R6, R228 ;  /* 0x000000e400067202 */ /* 0x008fe20000000f00 */
[----:B------:R-:W-:Y:S04]  /*54a0*/  FMUL.FTZ R55, R55, c[0x0][0x2ec] ;  /* 0x0000bb0037377a20 */ /* 0x000fe80000410000 */
[----:B------:R-:W-:Y:S02]  /*54b0*/  FMUL.FTZ R56, R56, c[0x0][0x2ec] ;  /* 0x0000bb0038387a20 */ /* 0x000fe40000410000 */
[----:B------:R-:W-:Y:S01]  /*54c0*/  FMUL.FTZ R57, R57, c[0x0][0x2ec] ;  /* 0x0000bb0039397a20 */ /* 0x000fe20000410000 */
[----:B------:R-:W3:Y:S01]  /*54d0*/  MUFU.TANH R160, R53 ;  /* 0x0000003500a07308 */ /* 0x000ee20000002400 */
        /* <DEDUP_REMOVED lines=11> */
[----:B------:R-:W-:Y:S02]  /*5590*/  FMUL.FTZ R64, R64, c[0x0][0x2ec] ;  /* 0x0000bb0040407a20 */ /* 0x000fe40000410000 */
[----:B------:R-:W-:Y:S02]  /*55a0*/  FMUL.FTZ R65, R65, c[0x0][0x2ec] ;  /* 0x0000bb0041417a20 */ /* 0x000fe40000410000 */
[----:B------:R-:W-:Y:S01]  /*55b0*/  FMUL.FTZ R66, R66, c[0x0][0x2ec] ;  /* 0x0000bb0042427a20 */ /* 0x000fe20000410000 */
[----:B------:R1:W-:Y:S01]  /*55c0*/  MUFU.EX2 R195, R4 ;  /* 0x0000000400c37308 */ /* 0x0003e20000000800 */
[----:B------:R-:W-:Y:S02]  /*55d0*/  FMUL.FTZ R67, R67, c[0x0][0x2ec] ;  /* 0x0000bb0043437a20 */ /* 0x000fe40000410000 */
[----:B------:R-:W-:Y:S07]  /*55e0*/  FMUL.FTZ R63, R63, c[0x0][0x2ec] ;  /* 0x0000bb003f3f7a20 */ /* 0x000fee0000410000 */
[----:B------:R-:W2:Y:S10]  /*55f0*/  MUFU.TANH R174, R54 ;  /* 0x0000003600ae7308 */ /* 0x000eb40000002400 */
        /* <DEDUP_REMOVED lines=9> */
[----:B------:R-:W-:Y:S02]  /*5690*/  MOV R16, R199 ;  /* 0x000000c700107202 */ /* 0x000fe40000000f00 */
[----:B------:R1:W-:Y:S10]  /*56a0*/  MUFU.EX2 R237, R5 ;  /* 0x0000000500ed7308 */ /* 0x0003f40000000800 */
[----:B------:R-:W-:Y:S10]  /*56b0*/  MUFU.TANH R185, R61 ;  /* 0x0000003d00b97308 */ /* 0x000ff40000002400 */
[----:B------:R-:W-:Y:S01]  /*56c0*/  MUFU.TANH R201, R62 ;  /* 0x0000003e00c97308 */ /* 0x000fe20000002400 */
[--C-:B-1----:R-:W-:Y:S01]  /*56d0*/  FFMA.FTZ R5, R4, c[0x0][0x23c], -R9.reuse ;  /* 0x00008f0004057a23 */ /* 0x102fe20000010809 */
        /* <DEDUP_REMOVED lines=8> */
[----:B------:R-:W-:Y:S06]  /*5760*/  @!P0 FSEL R4, R235, -INF , !P1 ;  /* 0xff800000eb048808 */ /* 0x000fec0004800000 */
[----:B------:R1:W-:Y:S01]  /*5770*/  MUFU.EX2 R3, R5 ;  /* 0x0000000500037308 */ /* 0x0003e20000000800 */
[--C-:B------:R-:W-:Y:S09]  /*5780*/  FFMA.FTZ R4, R4, c[0x0][0x23c], -R8.reuse ;  /* 0x00008f0004047a23 */ /* 0x100ff20000010808 */
[----:B------:R2:W-:Y:S10]  /*5790*/  MUFU.EX2 R2, R4 ;  /* 0x0000000400027308 */ /* 0x0005f40000000800 */
[----:B------:R-:W3:Y:S01]  /*57a0*/  MUFU.TANH R189, R56 ;  /* 0x0000003800bd7308 */ /* 0x000ee20000002400 */
[C---:B-1----:R-:W-:Y:S04]  /*57b0*/  @!P0 IADD3 R5, R0.reuse, 0x28, RZ ;  /* 0x0000002800058810 */ /* 0x042fe80007ffe0ff */
[-C--:B------:R-:W-:Y:S05]  /*57c0*/  @!P0 ISETP.GE.AND P1, PT, R5, R11.reuse, PT ;  /* 0x0000000b0500820c */ /* 0x080fea0003f26270 */
[----:B------:R-:W1:Y:S01]  /*57d0*/  MUFU.TANH R187, R57 ;  /* 0x0000003900bb7308 */ /* 0x000e620000002400 */
[----:B------:R-:W-:Y:S02]  /*57e0*/  @!P0 FSEL R16, R199, -INF , !P1 ;  /* 0xff800000c7108808 */ /* 0x000fe40004800000 */
[----:B--2---:R-:W-:Y:S03]  /*57f0*/  @!P0 IADD3 R4, R0, 0x29, RZ ;  /* 0x0000002900048810 */ /* 0x004fe60007ffe0ff */
[--C-:B------:R-:W-:Y:S01]  /*5800*/  FFMA.FTZ R17, R16, c[0x0][0x23c], -R9.reuse ;  /* 0x00008f0010117a23 */ /* 0x100fe20000010809 */
[----:B------:R-:W-:Y:S02]  /*5810*/  @!P0 ISETP.GE.AND P1, PT, R4, R11, PT ;  /* 0x0000000b0400820c */ /* 0x000fe40003f26270 */
[----:B------:R-:W-:Y:S01]  /*5820*/  MOV R16, R198 ;  /* 0x000000c600107202 */ /* 0x000fe20000000f00 */
[----:B------:R-:W2:Y:S01]  /*5830*/  MUFU.TANH R213, R58 ;  /* 0x0000003a00d57308 */ /* 0x000ea20000002400 */
[----:B------:R-:W-:Y:S02]  /*5840*/  @!P0 FSEL R16, R198, -INF , !P1 ;  /* 0xff800000c6108808 */ /* 0x000fe40004800000 */
[-C--:B------:R-:W-:Y:S03]  /*5850*/  @!P0 ISETP.GE.AND P1, PT, R5, R10.reuse, PT ;  /* 0x0000000a0500820c */ /* 0x080fe60003f26270 */
[----:B------:R-:W-:Y:S01]  /*5860*/  FFMA.FTZ R7, R16, c[0x0][0x23c], -R9 ;  /* 0x00008f0010077a23 */ /* 0x000fe20000010809 */
[----:B------:R-:W-:Y:S02]  /*5870*/  @!P0 FSEL R6, R228, -INF , !P1 ;  /* 0xff800000e4068808 */ /* 0x000fe40004800000 */
[----:B------:R-:W-:Y:S01]  /*5880*/  @!P0 ISETP.GE.AND P1, PT, R4, R10, PT ;  /* 0x0000000a0400820c */ /* 0x000fe20003f26270 */
[----:B------:R1:W-:Y:S10]  /*5890*/  MUFU.EX2 R220, R7 ;  /* 0x0000000700dc7308 */ /* 0x0003f40000000800 */
[----:B------:R-:W-:Y:S10]  /*58a0*/  MUFU.TANH R165, R66 ;  /* 0x0000004200a57308 */ /* 0x000ff40000002400 */
[----:B------:R-:W-:Y:S01]  /*58b0*/  MUFU.TANH R164, R67 ;  /* 0x0000004300a47308 */ /* 0x000fe20000002400 */
[--C-:B-1----:R-:W-:Y:S01]  /*58c0*/  FFMA.FTZ R7, R6, c[0x0][0x23c], -R8.reuse ;  /* 0x00008f0006077a23 */ /* 0x102fe20000010808 */
[----:B----4-:R-:W-:Y:S02]  /*58d0*/  MOV R6, R227 ;  /* 0x000000e300067202 */ /* 0x010fe40000000f00 */
[----:B------:R-:W-:Y:S02]  /*58e0*/  @!P0 FSEL R6, R227, -INF , !P1 ;  /* 0xff800000e3068808 */ /* 0x000fe40004800000 */
[-C--:B------:R-:W-:Y:S04]  /*58f0*/  @!P0 ISETP.GE.AND P1, PT, R5, R15.reuse, PT ;  /* 0x0000000f0500820c */ /* 0x080fe80003f26270 */
[----:B------:R-:W-:Y:S01]  /*5900*/  MUFU.TANH R200, R63 ;  /* 0x0000003f00c87308 */ /* 0x000fe20000002400 */
[----:B------:R-:W-:Y:S09]  /*5910*/  FFMA.FTZ R6, R6, c[0x0][0x23c], -R8 ;  /* 0x00008f0006067a23 */ /* 0x000ff20000010808 */
[----:B------:R1:W-:Y:S10]  /*5920*/  MUFU.EX2 R250, R6 ;  /* 0x0000000600fa7308 */ /* 0x0003f40000000800 */
[----:B------:R4:W-:Y:S10]  /*5930*/  MUFU.EX2 R252, R7 ;  /* 0x0000000700fc7308 */ /* 0x0009f40000000800 */
[----:B------:R-:W2:Y:S01]  /*5940*/  MUFU.TANH R212, R59 ;  /* 0x0000003b00d47308 */ /* 0x000ea20000002400 */
[----:B-1----:R-:W-:Y:S02]  /*5950*/  MOV R6, R168 ;  /* 0x000000a800067202 */ /* 0x002fe40000000f00 */
[----:B------:R-:W-:Y:S02]  /*5960*/  @!P0 FSEL R6, R168, -INF , !P1 ;  /* 0xff800000a8068808 */ /* 0x000fe40004800000 */
[----:B------:R-:W-:Y:S05]  /*5970*/  @!P0 ISETP.GE.AND P1, PT, R4, R15, PT ;  /* 0x0000000f0400820c */ /* 0x000fea0003f26270 */
[----:B------:R-:W-:Y:S01]  /*5980*/  MUFU.EX2 R223, R17 ;  /* 0x0000001100df7308 */ /* 0x000fe20000000800 */
[--C-:B----4-:R-:W-:Y:S01]  /*5990*/  FFMA.FTZ R7, R6, c[0x0][0x23c], -R13.reuse ;  /* 0x00008f0006077a23 */ /* 0x110fe2000001080d */
[----:B------:R-:W-:Y:S02]  /*59a0*/  MOV R6, R167 ;  /* 0x000000a700067202 */ /* 0x000fe40000000f00 */
[----:B------:R-:W-:Y:S02]  /*59b0*/  @!P0 FSEL R6, R167, -INF , !P1 ;  /* 0xff800000a7068808 */ /* 0x000fe40004800000 */
[----:B------:R-:W-:Y:S04]  /*59c0*/  @!P0 ISETP.GE.AND P1, PT, R5, R14, PT ;  /* 0x0000000e0500820c */ /* 0x000fe80003f26270 */
[----:B------:R1:W-:Y:S01]  /*59d0*/  MUFU.EX2 R166, R7 ;  /* 0x0000000700a67308 */ /* 0x0003e20000000800 */
[----:B------:R-:W-:Y:S01]  /*59e0*/  MOV R5, R178 ;  /* 0x000000b200057202 */ /* 0x000fe20000000f00 */
[--C-:B------:R-:W-:Y:S01]  /*59f0*/  FFMA.FTZ R6, R6, c[0x0][0x23c], -R13.reuse ;  /* 0x00008f0006067a23 */ /* 0x100fe2000001080d */
[----:B------:R-:W-:Y:S02]  /*5a00*/  @!P0 FSEL R5, R178, -INF , !P1 ;  /* 0xff800000b2058808 */ /* 0x000fe40004800000 */
[----:B------:R-:W-:Y:S02]  /*5a10*/  @!P0 ISETP.GE.AND P1, PT, R4, R14, PT ;  /* 0x0000000e0400820c */ /* 0x000fe40003f26270 */
[----:B------:R-:W-:Y:S02]  /*5a20*/  MOV R4, R176 ;  /* 0x000000b000047202 */ /* 0x000fe40000000f00 */
[----:B------:R-:W-:Y:S01]  /*5a30*/  @!P0 FSEL R4, R176, -INF , !P1 ;  /* 0xff800000b0048808 */ /* 0x000fe20004800000 */
[----:B------:R4:W2:Y:S04]  /*5a40*/  MUFU.EX2 R163, R6 ;  /* 0x0000000600a37308 */ /* 0x0008a80000000800 */
[--C-:B-1----:R-:W-:Y:S01]  /*5a50*/  FFMA.FTZ R7, R4, c[0x0][0x23c], -R12.reuse ;  /* 0x00008f0004077a23 */ /* 0x102fe2000001080c */
[C---:B------:R-:W-:Y:S05]  /*5a60*/  @!P0 IADD3 R4, R0.reuse, 0x31, RZ ;  /* 0x0000003100048810 */ /* 0x040fea0007ffe0ff */
[----:B------:R-:W-:Y:S01]  /*5a70*/  MUFU.EX2 R182, R7 ;  /* 0x0000000700b67308 */ /* 0x000fe20000000800 */
[--C-:B----4-:R-:W-:Y:S01]  /*5a80*/  FFMA.FTZ R6, R5, c[0x0][0x23c], -R12.reuse ;  /* 0x00008f0005067a23 */ /* 0x110fe2000001080c */
[----:B------:R-:W-:Y:S08]  /*5a90*/  @!P0 IADD3 R5, R0, 0x30, RZ ;  /* 0x0000003000058810 */ /* 0x000ff00007ffe0ff */
[----:B------:R1:W2:Y:S01]  /*5aa0*/  MUFU.EX2 R183, R6 ;  /* 0x0000000600b77308 */ /* 0x0002a20000000800 */
[CC--:B------:R-:W-:Y:S02]  /*5ab0*/  @!P0 ISETP.GE.AND P1, PT, R5.reuse, R15.reuse, PT ;  /* 0x0000000f0500820c */ /* 0x0c0fe40003f26270 */
[----:B-1----:R-:W-:Y:S02]  /*5ac0*/  MOV R6, R162 ;  /* 0x000000a200067202 */ /* 0x002fe40000000f00 */
[----:B------:R-:W-:Y:S02]  /*5ad0*/  @!P0 FSEL R6, R162, -INF , !P1 ;  /* 0xff800000a2068808 */ /* 0x000fe40004800000 */
[----:B------:R-:W-:Y:S03]  /*5ae0*/  @!P0 ISETP.GE.AND P1, PT, R4, R15, PT ;  /* 0x0000000f0400820c */ /* 0x000fe60003f26270 */
[--C-:B------:R-:W-:Y:S01]  /*5af0*/  FFMA.FTZ R7, R6, c[0x0][0x23c], -R13.reuse ;  /* 0x00008f0006077a23 */ /* 0x100fe2000001080d */
[----:B---3--:R-:W-:Y:S02]  /*5b00*/  MOV R6, R160 ;  /* 0x000000a000067202 */ /* 0x008fe40000000f00 */
        /* <DEDUP_REMOVED lines=14> */
[----:B------:R-:W-:Y:S02]  /*5bf0*/  MOV R6, R189 ;  /* 0x000000bd00067202 */ /* 0x000fe40000000f00 */
[----:B------:R-:W-:Y:S05]  /*5c00*/  @!P0 FSEL R6, R189, -INF , !P1 ;  /* 0xff800000bd068808 */ /* 0x000fea0004800000 */
[----:B------:R1:W3:Y:S01]  /*5c10*/  MUFU.EX2 R180, R7 ;  /* 0x0000000700b47308 */ /* 0x0002e20000000800 */
[----:B------:R-:W-:Y:S01]  /*5c20*/  @!P0 ISETP.GE.AND P1, PT, R4, R11, PT ;  /* 0x0000000b0400820c */ /* 0x000fe20003f26270 */
[--C-:B-1----:R-:W-:Y:S01]  /*5c30*/  FFMA.FTZ R7, R6, c[0x0][0x23c], -R9.reuse ;  /* 0x00008f0006077a23 */ /* 0x102fe20000010809 */
[----:B------:R-:W-:Y:S02]  /*5c40*/  MOV R6, R187 ;  /* 0x000000bb00067202 */ /* 0x000fe40000000f00 */
[----:B------:R-:W-:Y:S05]  /*5c50*/  @!P0 FSEL R6, R187, -INF , !P1 ;  /* 0xff800000bb068808 */ /* 0x000fea0004800000 */
[----:B------:R1:W-:Y:S01]  /*5c60*/  MUFU.EX2 R217, R7 ;  /* 0x0000000700d97308 */ /* 0x0003e20000000800 */
[-C--:B------:R-:W-:Y:S02]  /*5c70*/  @!P0 ISETP.GE.AND P1, PT, R5, R10.reuse, PT ;  /* 0x0000000a0500820c */ /* 0x080fe40003f26270 */
[----:B--2---:R-:W-:Y:S01]  /*5c80*/  MOV R5, R213 ;  /* 0x000000d500057202 */ /* 0x004fe20000000f00 */
[--C-:B------:R-:W-:Y:S01]  /*5c90*/  FFMA.FTZ R6, R6, c[0x0][0x23c], -R9.reuse ;  /* 0x00008f0006067a23 */ /* 0x100fe20000010809 */
[----:B------:R-:W-:Y:S02]  /*5ca0*/  @!P0 FSEL R5, R213, -INF , !P1 ;  /* 0xff800000d5058808 */ /* 0x000fe40004800000 */
[----:B------:R-:W-:Y:S02]  /*5cb0*/  @!P0 ISETP.GE.AND P1, PT, R4, R10, PT ;  /* 0x0000000a0400820c */ /* 0x000fe40003f26270 */
[C---:B------:R-:W-:Y:S01]  /*5cc0*/  @!P0 IADD3 R4, R0.reuse, 0x38, RZ ;  /* 0x0000003800048810 */ /* 0x040fe20007ffe0ff */
[----:B------:R2:W-:Y:S01]  /*5cd0*/  MUFU.EX2 R211, R6 ;  /* 0x0000000600d37308 */ /* 0x0005e20000000800 */
[----:B------:R-:W-:Y:S02]  /*5ce0*/  @!P0 IADD3 R0, R0, 0x39, RZ ;  /* 0x0000003900008810 */ /* 0x000fe40007ffe0ff */
[CC--:B------:R-:W-:Y:S02]  /*5cf0*/  @!P0 ISETP.GE.AND P6, PT, R4.reuse, R15.reuse, PT ;  /* 0x0000000f0400820c */ /* 0x0c0fe40003fc6270 */
[-C--:B------:R-:W-:Y:S02]  /*5d00*/  @!P0 ISETP.GE.AND P4, PT, R4, R14.reuse, PT ;  /* 0x0000000e0400820c */ /* 0x080fe40003f86270 */
[C---:B------:R-:W-:Y:S02]  /*5d10*/  @!P0 ISETP.GE.AND P5, PT, R0.reuse, R15, PT ;  /* 0x0000000f0000820c */ /* 0x040fe40003fa6270 */
[C---:B------:R-:W-:Y:S02]  /*5d20*/  @!P0 ISETP.GE.AND P3, PT, R0.reuse, R14, PT ;  /* 0x0000000e0000820c */ /* 0x040fe40003f66270 */
[----:B------:R-:W-:Y:S02]  /*5d30*/  @!P0 ISETP.GE.AND P2, PT, R0, R10, PT ;  /* 0x0000000a0000820c */ /* 0x000fe40003f46270 */
[----:B-1----:R-:W-:Y:S02]  /*5d40*/  MOV R7, R115 ;  /* 0x0000007300077202 */ /* 0x002fe40000000f00 */
[----:B------:R-:W-:Y:S01]  /*5d50*/  @!P0 FSEL R7, R115, -INF , !P5 ;  /* 0xff80000073078808 */ /* 0x000fe20006800000 */
[--C-:B--2---:R-:W-:Y:S01]  /*5d60*/  FFMA.FTZ R6, R5, c[0x0][0x23c], -R8.reuse ;  /* 0x00008f0005067a23 */ /* 0x104fe20000010808 */
[----:B------:R-:W-:Y:S02]  /*5d70*/  MOV R5, R212 ;  /* 0x000000d400057202 */ /* 0x000fe40000000f00 */
[----:B------:R-:W-:Y:S01]  /*5d80*/  @!P0 FSEL R5, R212, -INF , !P1 ;  /* 0xff800000d4058808 */ /* 0x000fe20004800000 */
[----:B------:R1:W-:Y:S01]  /*5d90*/  MUFU.EX2 R246, R6 ;  /* 0x0000000600f67308 */ /* 0x0003e20000000800 */
[-C--:B------:R-:W-:Y:S03]  /*5da0*/  @!P0 ISETP.GE.AND P1, PT, R4, R11.reuse, PT ;  /* 0x0000000b0400820c */ /* 0x080fe60003f26270 */
[--C-:B------:R-:W-:Y:S06]  /*5db0*/  FFMA.FTZ R5, R5, c[0x0][0x23c], -R8.reuse ;  /* 0x00008f0005057a23 */ /* 0x100fec0000010808 */
[----:B------:R2:W-:Y:S01]  /*5dc0*/  MUFU.EX2 R244, R5 ;  /* 0x0000000500f47308 */ /* 0x0005e20000000800 */
[----:B-1----:R-:W-:Y:S02]  /*5dd0*/  MOV R6, R186 ;  /* 0x000000ba00067202 */ /* 0x002fe40000000f00 */
[----:B------:R-:W-:Y:S02]  /*5de0*/  @!P0 FSEL R6, R186, -INF , !P1 ;  /* 0xff800000ba068808 */ /* 0x000fe40004800000 */
[----:B------:R-:W-:Y:S02]  /*5df0*/  @!P0 ISETP.GE.AND P1, PT, R0, R11, PT ;  /* 0x0000000b0000820c */ /* 0x000fe40003f26270 */
[----:B------:R-:W-:Y:S01]  /*5e00*/  F2FP.BF16.PACK_AB R0, R89, R90 ;  /* 0x0000005a5900723e */ /* 0x000fe200000010ff */
[--C-:B------:R-:W-:Y:S01]  /*5e10*/  FFMA.FTZ R6, R6, c[0x0][0x23c], -R9.reuse ;  /* 0x00008f0006067a23 */ /* 0x100fe20000010809 */
[----:B--2---:R-:W-:Y:S03]  /*5e20*/  MOV R5, R185 ;  /* 0x000000b900057202 */ /* 0x004fe60000000f00 */
[----:B------:R1:W-:Y:S01]  /*5e30*/  STS [R153+0x12400], R0 ;  /* 0x0124000099007388 */ /* 0x0003e20000000800 */
[----:B------:R-:W-:Y:S01]  /*5e40*/  @!P0 FSEL R5, R185, -INF , !P1 ;  /* 0xff800000b9058808 */ /* 0x000fe20004800000 */
[----:B------:R2:W-:Y:S01]  /*5e50*/  MUFU.EX2 R204, R6 ;  /* 0x0000000600cc7308 */ /* 0x0005e20000000800 */
[----:B------:R-:W-:Y:S02]  /*5e60*/  @!P0 ISETP.GE.AND P1, PT, R4, R10, PT ;  /* 0x0000000a0400820c */ /* 0x000fe40003f26270 */
[----:B------:R-:W-:Y:S01]  /*5e70*/  F2FP.BF16.PACK_AB R4, R233, R238 ;  /* 0x000000eee904723e */ /* 0x000fe200000010ff */
[----:B------:R-:W-:Y:S01]  /*5e80*/  FFMA.FTZ R9, R5, c[0x0][0x23c], -R9 ;  /* 0x00008f0005097a23 */ /* 0x000fe20000010809 */
[----:B------:R-:W-:Y:S02]  /*5e90*/  MOV R5, R201 ;  /* 0x000000c900057202 */ /* 0x000fe40000000f00 */
[----:B------:R-:W-:Y:S01]  /*5ea0*/  @!P0 FSEL R5, R201, -INF , !P1 ;  /* 0xff800000c9058808 */ /* 0x000fe20004800000 */
[----:B------:R3:W-:Y:S01]  /*5eb0*/  STS [R153+0x12000], R4 ;  /* 0x0120000499007388 */ /* 0x0007e20000000800 */
[----:B------:R-:W-:Y:S01]  /*5ec0*/  IADD3 R132, P1, R21, UR13, RZ ;  /* 0x0000000d15847c10 */ /* 0x000fe2000ff3e0ff */
[----:B------:R-:W-:Y:S02]  /*5ed0*/  MUFU.EX2 R202, R9 ;  /* 0x0000000900ca7308 */ /* 0x000fe40000000800 */
[----:B------:R-:W-:Y:S01]  /*5ee0*/  FFMA.FTZ R5, R5, c[0x0][0x23c], -R8 ;  /* 0x00008f0005057a23 */ /* 0x000fe20000010808 */
[----:B------:R-:W-:Y:S02]  /*5ef0*/  IADD3.X R133, R20, UR12, RZ, P1, !PT ;  /* 0x0000000c14857c10 */ /* 0x000fe40008ffe4ff */
[----:B------:R-:W-:Y:S03]  /*5f00*/  PLOP3.LUT P1, PT, PT, PT, UP3, 0x80, 0x0 ;  /* 0x000000000000781c */ /* 0x000fe60003f2f038 */
[----:B------:R-:W4:Y:S02]  /*5f10*/  LDG.E R114, [R132.64] ;  /* 0x0000002284727981 */ /* 0x000f24000c1e1900 */
[----:B------:R3:W-:Y:S02]  /*5f20*/  MUFU.EX2 R239, R5 ;  /* 0x0000000500ef7308 */ /* 0x0007e40000000800 */
[----:B------:R4:W4:Y:S01]  /*5f30*/  LDG.E R113, [R132.64+0x20] ;  /* 0x0000202284717981 */ /* 0x000922000c1e1900 */
[----:B-1----:R-:W-:Y:S02]  /*5f40*/  F2FP.BF16.PACK_AB R0, R240, R241 ;  /* 0x000000f1f000723e */ /* 0x002fe400000010ff */
[----:B--2---:R-:W-:Y:S01]  /*5f50*/  MOV R6, R131 ;  /* 0x0000008300067202 */ /* 0x004fe20000000f00 */
[----:B------:R1:W2:Y:S01]  /*5f60*/  LDG.E R112, [R132.64+0x100] ;  /* 0x0001002284707981 */ /* 0x0002a2000c1e1900 */
[----:B------:R-:W-:Y:S03]  /*5f70*/  @!P0 FSEL R6, R131, -INF , !P6 ;  /* 0xff80000083068808 */ /* 0x000fe60007000000 */
[----:B------:R1:W-:Y:S02]  /*5f80*/  STS [R151+0x12400], R0 ;  /* 0x0124000097007388 */ /* 0x0003e40000000800 */
[--C-:B------:R-:W-:Y:S01]  /*5f90*/  FFMA.FTZ R6, R6, c[0x0][0x23c], -R13.reuse ;  /* 0x00008f0006067a23 */ /* 0x100fe2000001080d */
[----:B---3--:R-:W-:Y:S01]  /*5fa0*/  F2FP.BF16.PACK_AB R4, R203, R205 ;  /* 0x000000cdcb04723e */ /* 0x008fe200000010ff */
[----:B------:R-:W-:Y:S01]  /*5fb0*/  FFMA.FTZ R13, R7, c[0x0][0x23c], -R13 ;  /* 0x00008f00070d7a23 */ /* 0x000fe2000001080d */
[----:B------:R-:W-:Y:S01]  /*5fc0*/  F2FP.BF16.PACK_AB R7, R230, R231 ;  /* 0x000000e7e607723e */ /* 0x000fe200000010ff */
[----:B------:R3:W-:Y:S02]  /*5fd0*/  MUFU.EX2 R155, R6 ;  /* 0x00000006009b7308 */ /* 0x0007e40000000800 */
[----:B------:R3:W-:Y:S01]  /*5fe0*/  STS [R151+0x12000], R4 ;  /* 0x0120000497007388 */ /* 0x0007e20000000800 */
[----:B------:R-:W-:Y:S07]  /*5ff0*/  F2FP.BF16.PACK_AB R5, R87, R88 ;  /* 0x000000585705723e */ /* 0x000fee00000010ff */
[----:B------:R-:W3:Y:S01]  /*6000*/  MUFU.EX2 R154, R13 ;  /* 0x0000000d009a7308 */ /* 0x000ee20000000800 */
[----:B------:R3:W-:Y:S01]  /*6010*/  STS [R153+0x14000], R5 ;  /* 0x0140000599007388 */ /* 0x0007e20000000800 */
[----:B-1----:R-:W-:Y:S02]  /*6020*/  F2FP.BF16.PACK_AB R0, R85, R86 ;  /* 0x000000565500723e */ /* 0x002fe400000010ff */
[----:B---3--:R-:W-:Y:S02]  /*6030*/  F2FP.BF16.PACK_AB R6, R83, R84 ;  /* 0x000000545306723e */ /* 0x008fe400000010ff */
[----:B------:R-:W-:Y:S05]  /*6040*/  F2FP.BF16.PACK_AB R4, R80, R81 ;  /* 0x000000515004723e */ /* 0x000fea00000010ff */
[----:B------:R1:W-:Y:S04]  /*6050*/  STS [R153+0x14400], R4 ;  /* 0x0144000499007388 */ /* 0x0003e80000000800 */
[----:B------:R3:W-:Y:S01]  /*6060*/  STS [R151+0x14000], R0 ;  /* 0x0140000097007388 */ /* 0x0007e20000000800 */
[----:B------:R-:W-:Y:S02]  /*6070*/  MOV R5, R165 ;  /* 0x000000a500057202 */ /* 0x000fe40000000f00 */
[----:B------:R-:W-:Y:S05]  /*6080*/  @!P0 FSEL R5, R165, -INF , !P4 ;  /* 0xff800000a5058808 */ /* 0x000fea0006000000 */
[--C-:B------:R-:W-:Y:S01]  /*6090*/  FFMA.FTZ R9, R5, c[0x0][0x23c], -R12.reuse ;  /* 0x00008f0005097a23 */ /* 0x100fe2000001080c */
[----:B------:R-:W-:Y:S02]  /*60a0*/  MOV R5, R164 ;  /* 0x000000a400057202 */ /* 0x000fe40000000f00 */
[----:B------:R-:W-:Y:S01]  /*60b0*/  @!P0 FSEL R5, R164, -INF , !P3 ;  /* 0xff800000a4058808 */ /* 0x000fe20005800000 */
[----:B------:R-:W-:Y:S04]  /*60c0*/  MUFU.EX2 R172, R9 ;  /* 0x0000000900ac7308 */ /* 0x000fe80000000800 */
[----:B------:R-:W-:Y:S01]  /*60d0*/  FFMA.FTZ R12, R5, c[0x0][0x23c], -R12 ;  /* 0x00008f00050c7a23 */ /* 0x000fe2000001080c */
[----:B------:R-:W-:Y:S02]  /*60e0*/  F2FP.BF16.PACK_AB R5, R251, R82 ;  /* 0x00000052fb05723e */ /* 0x000fe400000010ff */
[----:B-1----:R-:W-:Y:S03]  /*60f0*/  F2FP.BF16.PACK_AB R4, R78, R79 ;  /* 0x0000004f4e04723e */ /* 0x002fe600000010ff */
[----:B------:R-:W1:Y:S01]  /*6100*/  MUFU.EX2 R170, R12 ;  /* 0x0000000c00aa7308 */ /* 0x000e620000000800 */
[----:B---3--:R-:W-:Y:S01]  /*6110*/  F2FP.BF16.PACK_AB R0, R193, R194 ;  /* 0x000000c2c100723e */ /* 0x008fe200000010ff */
[----:B------:R3:W-:Y:S04]  /*6120*/  STS [R151+0x14400], R4 ;  /* 0x0144000497007388 */ /* 0x0007e80000000800 */
[----:B------:R1:W-:Y:S04]  /*6130*/  STS [R152+0x12000], R0 ;  /* 0x0120000098007388 */ /* 0x0003e80000000800 */
[----:B------:R1:W-:Y:S01]  /*6140*/  STS [R152+0x12400], R7 ;  /* 0x0124000798007388 */ /* 0x0003e20000000800 */
[----:B---3--:R-:W-:Y:S02]  /*6150*/  F2FP.BF16.PACK_AB R4, R179, R184 ;  /* 0x000000b8b304723e */ /* 0x008fe400000010ff */
[----:B-1----:R-:W-:Y:S03]  /*6160*/  F2FP.BF16.PACK_AB R0, R206, R207 ;  /* 0x000000cfce00723e */ /* 0x002fe600000010ff */
[----:B------:R1:W-:Y:S01]  /*6170*/  STS [R150+0x12000], R4 ;  /* 0x0120000496007388 */ /* 0x0003e20000000800 */
[----:B------:R-:W-:Y:S03]  /*6180*/  MOV R7, R200 ;  /* 0x000000c800077202 */ /* 0x000fe60000000f00 */
[----:B------:R3:W-:Y:S01]  /*6190*/  STS [R150+0x12400], R0 ;  /* 0x0124000096007388 */ /* 0x0007e20000000800 */
[----:B------:R-:W-:Y:S03]  /*61a0*/  @!P0 FSEL R7, R200, -INF , !P2 ;  /* 0xff800000c8078808 */ /* 0x000fe60005000000 */
[----:B------:R3:W-:Y:S02]  /*61b0*/  STS [R152+0x14000], R6 ;  /* 0x0140000698007388 */ /* 0x0007e40000000800 */
[----:B------:R-:W-:Y:S01]  /*61c0*/  FFMA.FTZ R8, R7, c[0x0][0x23c], -R8 ;  /* 0x00008f0007087a23 */ /* 0x000fe20000010808 */
[----:B------:R-:W-:Y:S03]  /*61d0*/  F2FP.BF16.PACK_AB R7, R195, R197 ;  /* 0x000000c5c307723e */ /* 0x000fe600000010ff */
[----:B------:R-:W3:Y:S01]  /*61e0*/  MUFU.EX2 R226, R8 ;  /* 0x0000000800e27308 */ /* 0x000ee20000000800 */
[----:B-1----:R-:W-:Y:S02]  /*61f0*/  F2FP.BF16.PACK_AB R4, R70, R71 ;  /* 0x000000474604723e */ /* 0x002fe400000010ff */
[----:B---3--:R-:W-:Y:S02]  /*6200*/  F2FP.BF16.PACK_AB R0, R138, R177 ;  /* 0x000000b18a00723e */ /* 0x008fe400000010ff */
[----:B------:R-:W-:Y:S05]  /*6210*/  F2FP.BF16.PACK_AB R6, R72, R73 ;  /* 0x000000494806723e */ /* 0x000fea00000010ff */
[----:B------:R1:W-:Y:S04]  /*6220*/  STS [R152+0x14400], R6 ;  /* 0x0144000698007388 */ /* 0x0003e80000000800 */
[----:B------:R3:W-:Y:S04]  /*6230*/  STS [R150+0x14000], R5 ;  /* 0x0140000596007388 */ /* 0x0007e80000000800 */
[----:B------:R3:W-:Y:S04]  /*6240*/  STS [R150+0x14400], R4 ;  /* 0x0144000496007388 */ /* 0x0007e80000000800 */
[----:B------:R3:W-:Y:S04]  /*6250*/  STS [R146+0x12000], R0 ;  /* 0x0120000092007388 */ /* 0x0007e80000000800 */
[----:B------:R3:W-:Y:S01]  /*6260*/  STS [R146+0x12400], R7 ;  /* 0x0124000792007388 */ /* 0x0007e20000000800 */
[----:B-1----:R-:W-:Y:S02]  /*6270*/  F2FP.BF16.PACK_AB R6, R229, R237 ;  /* 0x000000ede506723e */ /* 0x002fe400000010ff */
[----:B---3--:R-:W-:Y:S02]  /*6280*/  F2FP.BF16.PACK_AB R5, R2, R3 ;  /* 0x000000030205723e */ /* 0x008fe400000010ff */
[----:B------:R-:W-:Y:S02]  /*6290*/  F2FP.BF16.PACK_AB R4, R163, R166 ;  /* 0x000000a6a304723e */ /* 0x000fe400000010ff */
[----:B------:R-:W-:Y:S03]  /*62a0*/  F2FP.BF16.PACK_AB R0, R182, R183 ;  /* 0x000000b7b600723e */ /* 0x000fe600000010ff */
[----:B------:R1:W-:Y:S01]  /*62b0*/  STS [R147+0x12000], R4 ;  /* 0x0120000493007388 */ /* 0x0003e20000000800 */
[----:B------:R-:W-:Y:S03]  /*62c0*/  F2FP.BF16.PACK_AB R7, R220, R223 ;  /* 0x000000dfdc07723e */ /* 0x000fe600000010ff */
        /* <DEDUP_REMOVED lines=12> */
[----:B------:R3:W-:Y:S01]  /*6390*/  STS [R148+0x12000], R0 ;  /* 0x0120000094007388 */ /* 0x0007e20000000800 */
[----:B-1----:R-:W-:Y:S02]  /*63a0*/  F2FP.BF16.PACK_AB R6, R244, R246 ;  /* 0x000000f6f406723e */ /* 0x002fe400000010ff */
[----:B---3--:R-:W-:Y:S02]  /*63b0*/  F2FP.BF16.PACK_AB R5, R170, R172 ;  /* 0x000000acaa05723e */ /* 0x008fe400000010ff */
[----:B------:R-:W-:Y:S03]  /*63c0*/  F2FP.BF16.PACK_AB R4, R202, R204 ;  /* 0x000000ccca04723e */ /* 0x000fe600000010ff */
[----:B------:R-:W-:Y:S01]  /*63d0*/  STS [R148+0x12400], R5 ;  /* 0x0124000594007388 */ /* 0x000fe20000000800 */
[----:B------:R-:W-:Y:S03]  /*63e0*/  F2FP.BF16.PACK_AB R0, R226, R239 ;  /* 0x000000efe200723e */ /* 0x000fe600000010ff */
[----:B------:R-:W-:Y:S04]  /*63f0*/  STS [R149+0x14000], R7 ;  /* 0x0140000795007388 */ /* 0x000fe80000000800 */
[----:B------:R-:W-:Y:S04]  /*6400*/  STS [R149+0x14400], R6 ;  /* 0x0144000695007388 */ /* 0x000fe80000000800 */
[----:B------:R-:W-:Y:S04]  /*6410*/  STS [R148+0x14400], R0 ;  /* 0x0144000094007388 */ /* 0x000fe80000000800 */
[----:B------:R-:W-:Y:S04]  /*6420*/  STS [R148+0x14000], R4 ;  /* 0x0140000494007388 */ /* 0x000fe80000000800 */
[----:B------:R-:W-:Y:S08]  /*6430*/  LDSM.16.M88.4 R64, [R122+0x4000] ;  /* 0x004000007a40783b */ /* 0x000ff00000000200 */
[----:B------:R-:W1:Y:S08]  /*6440*/  LDSM.16.M88.4 R16, [R117+0x8000] ;  /* 0x008000007510783b */ /* 0x000e700000000200 */
[----:B------:R-:W3:Y:S08]  /*6450*/  LDSM.16.M88.4 R60, [R122+0x5000] ;  /* 0x005000007a3c783b */ /* 0x000ef00000000200 */
[----:B------:R-:W2:Y:S08]  /*6460*/  LDSM.16.M88.4 R32, [R117+0x8400] ;  /* 0x008400007520783b */ /* 0x000eb00000000200 */
[----:B------:R-:W2:Y:S08]  /*6470*/  LDSM.16.M88.4 R48, [R117+0x8800] ;  /* 0x008800007530783b */ /* 0x000eb00000000200 */
[----:B------:R-:W2:Y:S01]  /*6480*/  LDSM.16.M88.4 R100, [R117+0x8c00] ;  /* 0x008c00007564783b */ /* 0x000ea20000000200 */
[-C--:B-1----:R-:W-:Y:S07]  /*6490*/  HMMA.16816.F32.BF16 R4, R64, R16.reuse, RZ ;  /* 0x000000104004723c */ /* 0x082fee00000418ff */
[----:B------:R-:W-:Y:S01]  /*64a0*/  LDSM.16.M88.4 R104, [R116+0x8000] ;  /* 0x008000007468783b */ /* 0x000fe20000000200 */
[C---:B---3--:R-:W-:Y:S07]  /*64b0*/  HMMA.16816.F32.BF16 R8, R60.reuse, R16, RZ ;  /* 0x000000103c08723c */ /* 0x048fee00000418ff */
[----:B------:R-:W-:Y:S01]  /*64c0*/  LDSM.16.M88.4 R108, [R123+0x5000] ;  /* 0x005000007b6c783b */ /* 0x000fe20000000200 */
[-C--:B------:R-:W-:Y:S07]  /*64d0*/  HMMA.16816.F32.BF16 R12, R60, R18.reuse, RZ ;  /* 0x000000123c0c723c */ /* 0x080fee00000418ff */
[----:B------:R-:W3:Y:S01]  /*64e0*/  LDG.E R0, [R132.64+0x120] ;  /* 0x0001202284007981 */ /* 0x000ee2000c1e1900 */
[C---:B------:R-:W-:Y:S08]  /*64f0*/  HMMA.16816.F32.BF16 R16, R64.reuse, R18, RZ ;  /* 0x000000124010723c */ /* 0x040ff000000418ff */
[-C--:B--2---:R-:W-:Y:S08]  /*6500*/  HMMA.16816.F32.BF16 R20, R64, R32.reuse, RZ ;  /* 0x000000204014723c */ /* 0x084ff000000418ff */
        /* <DEDUP_REMOVED lines=11> */
[----:B------:R-:W1:Y:S07]  /*65c0*/  LDSM.16.M88.4 R100, [R123+0x4000] ;  /* 0x004000007b64783b */ /* 0x000e6e0000000200 */
[-C--:B-1----:R-:W-:Y:S08]  /*65d0*/  HMMA.16816.F32.BF16 R4, R100, R104.reuse, R4 ;  /* 0x000000686404723c */ /* 0x082ff00000041804 */
[C---:B------:R-:W-:Y:S08]  /*65e0*/  HMMA.16816.F32.BF16 R8, R108.reuse, R104, R8 ;  /* 0x000000686c08723c */ /* 0x040ff00000041808 */
[-C--:B------:R-:W-:Y:S08]  /*65f0*/  HMMA.16816.F32.BF16 R12, R108, R106.reuse, R12 ;  /* 0x0000006a6c0c723c */ /* 0x080ff0000004180c */
[C---:B------:R-:W-:Y:S01]  /*6600*/  HMMA.16816.F32.BF16 R16, R100.reuse, R106, R16 ;  /* 0x0000006a6410723c */ /* 0x040fe20000041810 */
[----:B------:R-:W1:Y:S11]  /*6610*/  LDSM.16.M88.4 R104, [R116+0x8400] ;  /* 0x008400007468783b */ /* 0x000e760000000200 */
[----:B------:R-:W-:Y:S11]  /*6620*/  @!UPT UIADD3 URZ, URZ, URZ, URZ ;  /* 0x0000003f3f3ff290 */ /* 0x000ff6000fffe03f */
[----:B------:R-:W-:Y:S01]  /*6630*/  @!UPT UIADD3 URZ, URZ, URZ, URZ ;  /* 0x0000003f3f3ff290 */ /* 0x000fe2000fffe03f */
[C---:B----4-:R-:W-:Y:S02]  /*6640*/  FADD.FTZ R16, -R114.reuse, R16 ;  /* 0x0000001072107221 */ /* 0x050fe40000010100 */
[----:B------:R-:W-:Y:S01]  /*6650*/  FADD.FTZ R17, -R114, R17 ;  /* 0x0000001172117221 */ /* 0x000fe20000010100 */
[-C--:B-1----:R-:W-:Y:S08]  /*6660*/  HMMA.16816.F32.BF16 R20, R100, R104.reuse, R20 ;  /* 0x000000686414723c */ /* 0x082ff00000041814 */
[C---:B------:R-:W-:Y:S08]  /*6670*/  HMMA.16816.F32.BF16 R24, R108.reuse, R104, R24 ;  /* 0x000000686c18723c */ /* 0x040ff00000041818 */
[-C--:B------:R-:W-:Y:S08]  /*6680*/  HMMA.16816.F32.BF16 R28, R108, R106.reuse, R28 ;  /* 0x0000006a6c1c723c */ /* 0x080ff0000004181c */
[C---:B------:R-:W-:Y:S01]  /*6690*/  HMMA.16816.F32.BF16 R32, R100.reuse, R106, R32 ;  /* 0x0000006a6420723c */ /* 0x040fe20000041820 */
[----:B------:R-:W1:Y:S07]  /*66a0*/  LDSM.16.M88.4 R104, [R116+0x8800] ;  /* 0x008800007468783b */ /* 0x000e6e0000000200 */
[-C--:B-1----:R-:W-:Y:S08]  /*66b0*/  HMMA.16816.F32.BF16 R36, R100, R104.reuse, R36 ;  /* 0x000000686424723c */ /* 0x082ff00000041824 */
[C---:B------:R-:W-:Y:S08]  /*66c0*/  HMMA.16816.F32.BF16 R40, R108.reuse, R104, R40 ;  /* 0x000000686c28723c */ /* 0x040ff00000041828 */
[-C--:B------:R-:W-:Y:S08]  /*66d0*/  HMMA.16816.F32.BF16 R44, R108, R106.reuse, R44 ;  /* 0x0000006a6c2c723c */ /* 0x080ff0000004182c */
[C---:B------:R-:W-:Y:S01]  /*66e0*/  HMMA.16816.F32.BF16 R48, R100.reuse, R106, R48 ;  /* 0x0000006a6430723c */ /* 0x040fe20000041830 */
[----:B------:R-:W1:Y:S03]  /*66f0*/  LDSM.16.M88.4 R104, [R116+0x8c00] ;  /* 0x008c00007468783b */ /* 0x000e660000000200 */
[----:B---3--:R-:W-:Y:S04]  /*6700*/  FADD.FTZ R11, -R0, R11 ;  /* 0x0000000b000b7221 */ /* 0x008fe80000010100 */
[----:B------:R-:W-:Y:S01]  /*6710*/  FMUL.FTZ R11, R80, R11 ;  /* 0x0000000b500b7220 */ /* 0x000fe20000410000 */
[-C--:B-1----:R-:W-:Y:S08]  /*6720*/  HMMA.16816.F32.BF16 R52, R100, R104.reuse, R52 ;  /* 0x000000686434723c */ /* 0x082ff00000041834 */
        /* <DEDUP_REMOVED lines=8> */
[----:B------:R-:W-:Y:S02]  /*67b0*/  FMUL.FTZ R4, R4, c[0x0][0x2ec] ;  /* 0x0000bb0004047a20 */ /* 0x000fe40000410000 */
[----:B------:R-:W-:Y:S02]  /*67c0*/  FMUL.FTZ R101, R238, R101 ;  /* 0x00000065ee657220 */ /* 0x000fe40000410000 */
[----:B------:R-:W-:Y:S02]  /*67d0*/  FMUL.FTZ R5, R5, c[0x0][0x2ec] ;  /* 0x0000bb0005057a20 */ /* 0x000fe40000410000 */
[----:B------:R-:W-:Y:S02]  /*67e0*/  FMUL.FTZ R144, R100, R4 ;  /* 0x0000000464907220 */ /* 0x000fe40000410000 */
[----:B------:R-:W-:Y:S02]  /*67f0*/  FFMA.FTZ R4, -R142, R142, 1 ;  /* 0x3f8000008e047423 */ /* 0x000fe4000001018e */
[----:B------:R-:W-:Y:S02]  /*6800*/  FMUL.FTZ R145, R101, R5 ;  /* 0x0000000565917220 */ /* 0x000fe40000410000 */
[----:B------:R-:W-:Y:S02]  /*6810*/  FMUL.FTZ R101, R205, R16 ;  /* 0x00000010cd657220 */ /* 0x000fe40000410000 */
[----:B------:R-:W-:Y:S02]  /*6820*/  FMUL.FTZ R100, R203, R17 ;  /* 0x00000011cb647220 */ /* 0x000fe40000410000 */
[C---:B------:R-:W-:Y:S02]  /*6830*/  FADD.FTZ R16, -R114.reuse, R20 ;  /* 0x0000001472107221 */ /* 0x040fe40000010100 */
[----:B------:R-:W-:Y:S02]  /*6840*/  FADD.FTZ R20, -R114, R21 ;  /* 0x0000001572147221 */ /* 0x000fe40000010100 */
[----:B------:R-:W-:Y:S02]  /*6850*/  FFMA.FTZ R5, -R143, R143, 1 ;  /* 0x3f8000008f057423 */ /* 0x000fe4000001018f */
[----:B------:R-:W-:Y:S02]  /*6860*/  FMUL.FTZ R4, R4, c[0x0][0x2ec] ;  /* 0x0000bb0004047a20 */ /* 0x000fe40000410000 */
[----:B------:R-:W-:Y:S02]  /*6870*/  FFMA.FTZ R17, -R140, R140, 1 ;  /* 0x3f8000008c117423 */ /* 0x000fe4000001018c */
[----:B------:R-:W-:Y:S02]  /*6880*/  FMUL.FTZ R21, R194, R16 ;  /* 0x00000010c2157220 */ /* 0x000fe40000410000 */
[----:B------:R-:W-:Y:S02]  /*6890*/  FMUL.FTZ R20, R193, R20 ;  /* 0x00000014c1147220 */ /* 0x000fe40000410000 */
[----:B------:R-:W-:Y:S02]  /*68a0*/  FMUL.FTZ R5, R5, c[0x0][0x2ec] ;  /* 0x0000bb0005057a20 */ /* 0x000fe40000410000 */
[----:B------:R-:W-:Y:S02]  /*68b0*/  FFMA.FTZ R16, -R141, R141, 1 ;  /* 0x3f8000008d107423 */ /* 0x000fe4000001018d */
[----:B------:R-:W-:Y:S02]  /*68c0*/  FMUL.FTZ R142, R100, R4 ;  /* 0x00000004648e7220 */ /* 0x000fe40000410000 */
[----:B------:R-:W-:Y:S02]  /*68d0*/  FMUL.FTZ R4, R17, c[0x0][0x2ec] ;  /* 0x0000bb0011047a20 */ /* 0x000fe40000410000 */
[----:B------:R-:W-:Y:S02]  /*68e0*/  FMUL.FTZ R143, R101, R5 ;  /* 0x00000005658f7220 */ /* 0x000fe40000410000 */
[----:B------:R-:W-:Y:S02]  /*68f0*/  FMUL.FTZ R5, R16, c[0x0][0x2ec] ;  /* 0x0000bb0010057a20 */ /* 0x000fe40000410000 */
[C---:B------:R-:W-:Y:S02]  /*6900*/  FADD.FTZ R16, -R114.reuse, R32 ;  /* 0x0000002072107221 */ /* 0x040fe40000010100 */
[----:B------:R-:W-:Y:S02]  /*6910*/  FADD.FTZ R32, -R114, R33 ;  /* 0x0000002172207221 */ /* 0x000fe40000010100 */
[----:B------:R-:W-:Y:S02]  /*6920*/  FMUL.FTZ R140, R20, R4 ;  /* 0x00000004148c7220 */ /* 0x000fe40000410000 */
[----:B------:R-:W-:Y:S02]  /*6930*/  FFMA.FTZ R4, -R139, R139, 1 ;  /* 0x3f8000008b047423 */ /* 0x000fe4000001018b */
        /* <DEDUP_REMOVED lines=25> */
[C---:B------:R-:W-:Y:S02]  /*6ad0*/  FADD.FTZ R32, -R114.reuse, R53 ;  /* 0x0000003572207221 */ /* 0x040fe40000010100 */
[----:B------:R-:W-:Y:S02]  /*6ae0*/  FMUL.FTZ R5, R5, c[0x0][0x2ec] ;  /* 0x0000bb0005057a20 */ /* 0x000fe40000410000 */
[----:B------:R-:W-:Y:S02]  /*6af0*/  FADD.FTZ R20, -R114, R65 ;  /* 0x0000004172147221 */ /* 0x000fe40000010100 */
[----:B------:R-:W-:Y:S02]  /*6b00*/  FMUL.FTZ R133, R16, R4 ;  /* 0x0000000410857220 */ /* 0x000fe40000410000 */
[----:B------:R-:W-:Y:S02]  /*6b10*/  FFMA.FTZ R16, -R160, R160, 1 ;  /* 0x3f800000a0107423 */ /* 0x000fe400000101a0 */
[----:B------:R-:W-:Y:S02]  /*6b20*/  FFMA.FTZ R4, -R115, R115, 1 ;  /* 0x3f80000073047423 */ /* 0x000fe40000010173 */
[----:B------:R-:W-:Y:S02]  /*6b30*/  FMUL.FTZ R32, R135, R32 ;  /* 0x0000002087207220 */ /* 0x000fe40000410000 */
[----:B------:R-:W-:Y:S02]  /*6b40*/  FADD.FTZ R21, -R114, R64 ;  /* 0x0000004072157221 */ /* 0x000fe40000010100 */
[----:B------:R-:W-:Y:S02]  /*6b50*/  FMUL.FTZ R135, R17, R5 ;  /* 0x0000000511877220 */ /* 0x000fe40000410000 */
[----:B------:R-:W-:Y:S02]  /*6b60*/  FMUL.FTZ R20, R154, R20 ;  /* 0x000000149a147220 */ /* 0x000fe40000410000 */
[----:B------:R-:W-:Y:S02]  /*6b70*/  FFMA.FTZ R5, -R131, R131, 1 ;  /* 0x3f80000083057423 */ /* 0x000fe40000010183 */
[----:B------:R-:W-:Y:S02]  /*6b80*/  FMUL.FTZ R16, R16, c[0x0][0x2ec] ;  /* 0x0000bb0010107a20 */ /* 0x000fe40000410000 */
[----:B------:R-:W-:Y:S02]  /*6b90*/  FMUL.FTZ R4, R4, c[0x0][0x2ec] ;  /* 0x0000bb0004047a20 */ /* 0x000fe40000410000 */
[----:B------:R-:W-:Y:S02]  /*6ba0*/  FADD.FTZ R33, -R114, R52 ;  /* 0x0000003472217221 */ /* 0x000fe40000010100 */
[----:B------:R-:W-:Y:S02]  /*6bb0*/  FMUL.FTZ R21, R155, R21 ;  /* 0x000000159b157220 */ /* 0x000fe40000410000 */
[----:B------:R-:W-:Y:S02]  /*6bc0*/  FMUL.FTZ R5, R5, c[0x0][0x2ec] ;  /* 0x0000bb0005057a20 */ /* 0x000fe40000410000 */
[----:B------:R-:W-:Y:S02]  /*6bd0*/  FMUL.FTZ R131, R32, R16 ;  /* 0x0000001020837220 */ /* 0x000fe40000410000 */
[----:B------:R-:W-:Y:S02]  /*6be0*/  FMUL.FTZ R114, R20, R4 ;  /* 0x0000000414727220 */ /* 0x000fe40000410000 */
[C---:B------:R-:W-:Y:S02]  /*6bf0*/  FADD.FTZ R16, -R113.reuse, R6 ;  /* 0x0000000671107221 */ /* 0x040fe40000010100 */
[----:B------:R-:W-:Y:S02]  /*6c00*/  FADD.FTZ R6, -R113, R7 ;  /* 0x0000000771067221 */ /* 0x000fe40000010100 */
[----:B------:R-:W-:Y:S02]  /*6c10*/  FFMA.FTZ R4, -R221, R221, 1 ;  /* 0x3f800000dd047423 */ /* 0x000fe400000101dd */
[----:B------:R-:W-:Y:S02]  /*6c20*/  FMUL.FTZ R115, R21, R5 ;  /* 0x0000000515737220 */ /* 0x000fe40000410000 */
[----:B------:R-:W-:Y:S02]  /*6c30*/  FFMA.FTZ R5, -R222, R222, 1 ;  /* 0x3f800000de057423 */ /* 0x000fe400000101de */
[----:B------:R-:W-:Y:S02]  /*6c40*/  FMUL.FTZ R6, R89, R6 ;  /* 0x0000000659067220 */ /* 0x000fe40000410000 */
[----:B------:R-:W-:Y:S02]  /*6c50*/  FMUL.FTZ R4, R4, c[0x0][0x2ec] ;  /* 0x0000bb0004047a20 */ /* 0x000fe40000410000 */
[----:B------:R-:W-:Y:S02]  /*6c60*/  FFMA.FTZ R17, -R162, R162, 1 ;  /* 0x3f800000a2117423 */ /* 0x000fe400000101a2 */
[----:B------:R-:W-:Y:S02]  /*6c70*/  FMUL.FTZ R7, R90, R16 ;  /* 0x000000105a077220 */ /* 0x000fe40000410000 */
[----:B------:R-:W-:Y:S01]  /*6c80*/  FMUL.FTZ R5, R5, c[0x0][0x2ec] ;  /* 0x0000bb0005057a20 */ /* 0x000fe20000410000 */
[----:B------:R1:W5:Y:S01]  /*6c90*/  LDL.LU R90, [R1+0xc8] ;  /* 0x0000c800015a7983 */ /* 0x0003620000300800 */
[C---:B------:R-:W-:Y:S02]  /*6ca0*/  FADD.FTZ R16, -R113.reuse, R18 ;  /* 0x0000001271107221 */ /* 0x040fe40000010100 */
[----:B------:R-:W-:Y:S01]  /*6cb0*/  FADD.FTZ R18, -R113, R19 ;  /* 0x0000001371127221 */ /* 0x000fe20000010100 */
[----:B------:R1:W5:Y:S01]  /*6cc0*/  LDL.LU R89, [R1+0xc4] ;  /* 0x0000c40001597983 */ /* 0x0003620000300800 */
[----:B------:R-:W-:Y:S02]  /*6cd0*/  FMUL.FTZ R110, R6, R4 ;  /* 0x00000004066e7220 */ /* 0x000fe40000410000 */
[----:B------:R-:W-:Y:S02]  /*6ce0*/  FFMA.FTZ R4, -R215, R215, 1 ;  /* 0x3f800000d7047423 */ /* 0x000fe400000101d7 */
[----:B------:R-:W-:Y:S02]  /*6cf0*/  FMUL.FTZ R33, R161, R33 ;  /* 0x00000021a1217220 */ /* 0x000fe40000410000 */
[----:B------:R-:W-:Y:S02]  /*6d00*/  FMUL.FTZ R17, R17, c[0x0][0x2ec] ;  /* 0x0000bb0011117a20 */ /* 0x000fe40000410000 */
[----:B------:R-:W-:Y:S02]  /*6d10*/  FMUL.FTZ R111, R7, R5 ;  /* 0x00000005076f7220 */ /* 0x000fe40000410000 */
        /* <DEDUP_REMOVED lines=36> */
[C---:B------:R-:W-:Y:S02]  /*6f60*/  FADD.FTZ R6, -R113.reuse, R51 ;  /* 0x0000003371067221 */ /* 0x040fe40000010100 */
        /* <DEDUP_REMOVED lines=8> */
[----:B------:R-:W-:Y:S02]  /*6ff0*/  FADD.FTZ R18, -R113, R55 ;  /* 0x0000003771127221 */ /* 0x000fe40000010100 */
        /* <DEDUP_REMOVED lines=18> */
[----:B------:R-:W-:Y:S02]  /*7120*/  FADD.FTZ R19, -R113, R54 ;  /* 0x0000003671137221 */ /* 0x000fe40000010100 */
[----:B------:R-:W-:Y:S02]  /*7130*/  FFMA.FTZ R7, -R174, R174, 1 ;  /* 0x3f800000ae077423 */ /* 0x000fe400000101ae */
[----:B------:R-:W-:Y:S02]  /*7140*/  FMUL.FTZ R65, R17, R5 ;  /* 0x0000000511417220 */ /* 0x000fe40000410000 */
[C---:B------:R-:W-:Y:S02]  /*7150*/  FADD.FTZ R5, -R112.reuse, R8 ;  /* 0x0000000870057221 */ /* 0x040fe40000010100 */
[----:B------:R-:W-:Y:S02]  /*7160*/  FADD.FTZ R9, -R112, R12 ;  /* 0x0000000c70097221 */ /* 0x000fe40000010100 */
[----:B------:R-:W-:Y:S02]  /*7170*/  FMUL.FTZ R12, R87, R4 ;  /* 0x00000004570c7220 */ /* 0x000fe40000410000 */
[----:B------:R-:W-:Y:S02]  /*7180*/  FMUL.FTZ R6, R6, c[0x0][0x2ec] ;  /* 0x0000bb0006067a20 */ /* 0x000fe40000410000 */
[----:B------:R-:W-:Y:S02]  /*7190*/  FMUL.FTZ R19, R181, R19 ;  /* 0x00000013b5137220 */ /* 0x000fe40000410000 */
[----:B------:R-:W-:Y:S02]  /*71a0*/  FMUL.FTZ R7, R7, c[0x0][0x2ec] ;  /* 0x0000bb0007077a20 */ /* 0x000fe40000410000 */
[----:B------:R-:W-:Y:S02]  /*71b0*/  FADD.FTZ R8, -R112, R13 ;  /* 0x0000000d70087221 */ /* 0x000fe40000010100 */
[----:B------:R-:W-:Y:S02]  /*71c0*/  FMUL.FTZ R13, R88, R5 ;  /* 0x00000005580d7220 */ /* 0x000fe40000410000 */
[----:B------:R-:W-:Y:S01]  /*71d0*/  FMUL.FTZ R23, R12, R6 ;  /* 0x000000060c177220 */ /* 0x000fe20000410000 */
[----:B------:R1:W5:Y:S01]  /*71e0*/  LDL.LU R88, [R1+0xc0] ;  /* 0x0000c00001587983 */ /* 0x0003620000300800 */
[----:B------:R-:W-:Y:S02]  /*71f0*/  FADD.FTZ R12, -R112, R25 ;  /* 0x00000019700c7221 */ /* 0x000fe40000010100 */
[----:B------:R-:W-:Y:S01]  /*7200*/  FFMA.FTZ R6, -R232, R232, 1 ;  /* 0x3f800000e8067423 */ /* 0x000fe200000101e8 */
[----:B------:R1:W5:Y:S01]  /*7210*/  LDL.LU R87, [R1+0xbc] ;  /* 0x0000bc0001577983 */ /* 0x0003620000300800 */
[----:B------:R-:W-:Y:S02]  /*7220*/  FMUL.FTZ R67, R19, R7 ;  /* 0x0000000713437220 */ /* 0x000fe40000410000 */
[----:B------:R-:W-:Y:S02]  /*7230*/  FFMA.FTZ R7, -R247, R247, 1 ;  /* 0x3f800000f7077423 */ /* 0x000fe400000101f7 */
[----:B------:R-:W-:Y:S02]  /*7240*/  FFMA.FTZ R5, -R243, R243, 1 ;  /* 0x3f800000f3057423 */ /* 0x000fe400000101f3 */
[----:B------:R-:W-:Y:S02]  /*7250*/  FMUL.FTZ R12, R83, R12 ;  /* 0x0000000c530c7220 */ /* 0x000fe40000410000 */
[----:B------:R-:W-:Y:S02]  /*7260*/  FMUL.FTZ R6, R6, c[0x0][0x2ec] ;  /* 0x0000bb0006067a20 */ /* 0x000fe40000410000 */
[----:B------:R-:W-:Y:S02]  /*7270*/  FMUL.FTZ R9, R86, R9 ;  /* 0x0000000956097220 */ /* 0x000fe40000410000 */
[----:B------:R-:W-:Y:S01]  /*7280*/  FMUL.FTZ R7, R7, c[0x0][0x2ec] ;  /* 0x0000bb0007077a20 */ /* 0x000fe20000410000 */
[----:B------:R1:W5:Y:S01]  /*7290*/  LDL.LU R86, [R1+0xb8] ;  /* 0x0000b80001567983 */ /* 0x0003620000300800 */
[----:B------:R-:W-:Y:S02]  /*72a0*/  FMUL.FTZ R5, R5, c[0x0][0x2ec] ;  /* 0x0000bb0005057a20 */ /* 0x000fe40000410000 */
[----:B------:R-:W-:Y:S02]  /*72b0*/  FMUL.FTZ R22, R12, R6 ;  /* 0x000000060c167220 */ /* 0x000fe40000410000 */
[----:B------:R-:W-:Y:S02]  /*72c0*/  FADD.FTZ R12, -R112, R41 ;  /* 0x00000029700c7221 */ /* 0x000fe40000010100 */
[----:B------:R-:W-:Y:S02]  /*72d0*/  FFMA.FTZ R6, -R208, R208, 1 ;  /* 0x3f800000d0067423 */ /* 0x000fe400000101d0 */
[----:B------:R-:W-:Y:S02]  /*72e0*/  FMUL.FTZ R8, R85, R8 ;  /* 0x0000000855087220 */ /* 0x000fe40000410000 */
[----:B------:R-:W-:Y:S01]  /*72f0*/  FFMA.FTZ R4, -R242, R242, 1 ;  /* 0x3f800000f2047423 */ /* 0x000fe200000101f2 */
[----:B------:R1:W5:Y:S01]  /*7300*/  LDL.LU R85, [R1+0xb4] ;  /* 0x0000b40001557983 */ /* 0x0003620000300800 */
[----:B------:R-:W-:Y:S02]  /*7310*/  FMUL.FTZ R55, R13, R7 ;  /* 0x000000070d377220 */ /* 0x000fe40000410000 */
[----:B------:R-:W-:Y:S02]  /*7320*/  FMUL.FTZ R20, R9, R5 ;  /* 0x0000000509147220 */ /* 0x000fe40000410000 */
[C---:B------:R-:W-:Y:S02]  /*7330*/  FADD.FTZ R13, -R112.reuse, R24 ;  /* 0x00000018700d7221 */ /* 0x040fe40000010100 */
[----:B------:R-:W-:Y:S02]  /*7340*/  FADD.FTZ R9, -R112, R28 ;  /* 0x0000001c70097221 */ /* 0x000fe40000010100 */
[----:B------:R-:W-:Y:S02]  /*7350*/  FFMA.FTZ R5, -R225, R225, 1 ;  /* 0x3f800000e1057423 */ /* 0x000fe400000101e1 */
[----:B------:R-:W-:Y:S02]  /*7360*/  FMUL.FTZ R12, R229, R12 ;  /* 0x0000000ce50c7220 */ /* 0x000fe40000410000 */
[----:B------:R-:W-:Y:S02]  /*7370*/  FMUL.FTZ R6, R6, c[0x0][0x2ec] ;  /* 0x0000bb0006067a20 */ /* 0x000fe40000410000 */
[----:B------:R-:W-:Y:S02]  /*7380*/  FMUL.FTZ R4, R4, c[0x0][0x2ec] ;  /* 0x0000bb0004047a20 */ /* 0x000fe40000410000 */
[----:B------:R-:W-:Y:S02]  /*7390*/  FMUL.FTZ R13, R84, R13 ;  /* 0x0000000d540d7220 */ /* 0x000fe40000410000 */
[----:B------:R-:W-:Y:S01]  /*73a0*/  FMUL.FTZ R9, R82, R9 ;  /* 0x0000000952097220 */ /* 0x000fe20000410000 */
[----:B------:R1:W5:Y:S01]  /*73b0*/  LDL.LU R84, [R1+0xb0] ;  /* 0x0000b00001547983 */ /* 0x0003620000300800 */
[----:B------:R-:W-:Y:S02]  /*73c0*/  FMUL.FTZ R5, R5, c[0x0][0x2ec] ;  /* 0x0000bb0005057a20 */ /* 0x000fe40000410000 */
[----:B------:R-:W-:Y:S01]  /*73d0*/  FMUL.FTZ R50, R12, R6 ;  /* 0x000000060c327220 */ /* 0x000fe20000410000 */
[----:B------:R1:W5:Y:S01]  /*73e0*/  LDL.LU R83, [R1+0xac] ;  /* 0x0000ac0001537983 */ /* 0x0003620000300800 */
[----:B------:R-:W-:Y:S01]  /*73f0*/  FADD.FTZ R12, -R112, R57 ;  /* 0x00000039700c7221 */ /* 0x000fe20000010100 */
[----:B------:R-:W-:Y:S01]  /*7400*/  MOV R57, R169 ;  /* 0x000000a900397202 */ /* 0x000fe20000000f00 */
[----:B------:R-:W-:Y:S01]  /*7410*/  FFMA.FTZ R6, -R187, R187, 1 ;  /* 0x3f800000bb067423 */ /* 0x000fe200000101bb */
[----:B------:R1:W5:Y:S01]  /*7420*/  LDL.LU R82, [R1+0xa8] ;  /* 0x0000a80001527983 */ /* 0x0003620000300800 */
[----:B------:R-:W-:Y:S02]  /*7430*/  FMUL.FTZ R19, R8, R4 ;  /* 0x0000000408137220 */ /* 0x000fe40000410000 */
[----:B------:R-:W-:Y:S02]  /*7440*/  FADD.FTZ R8, -R112, R29 ;  /* 0x0000001d70087221 */ /* 0x000fe40000010100 */
[----:B------:R-:W-:Y:S02]  /*7450*/  FFMA.FTZ R4, -R224, R224, 1 ;  /* 0x3f800000e0047423 */ /* 0x000fe400000101e0 */
[----:B------:R-:W-:Y:S02]  /*7460*/  FMUL.FTZ R53, R9, R5 ;  /* 0x0000000509357220 */ /* 0x000fe40000410000 */
[----:B------:R-:W-:Y:S02]  /*7470*/  FADD.FTZ R9, -R112, R44 ;  /* 0x0000002c70097221 */ /* 0x000fe40000010100 */
[----:B------:R-:W-:Y:S02]  /*7480*/  FFMA.FTZ R5, -R199, R199, 1 ;  /* 0x3f800000c7057423 */ /* 0x000fe400000101c7 */
[----:B------:R-:W-:Y:S02]  /*7490*/  FMUL.FTZ R12, R211, R12 ;  /* 0x0000000cd30c7220 */ /* 0x000fe40000410000 */
[----:B------:R-:W-:Y:S02]  /*74a0*/  FMUL.FTZ R6, R6, c[0x0][0x2ec] ;  /* 0x0000bb0006067a20 */ /* 0x000fe40000410000 */
[----:B------:R-:W-:Y:S02]  /*74b0*/  FMUL.FTZ R8, R251, R8 ;  /* 0x00000008fb087220 */ /* 0x000fe40000410000 */
[----:B------:R-:W-:Y:S02]  /*74c0*/  FMUL.FTZ R4, R4, c[0x0][0x2ec] ;  /* 0x0000bb0004047a20 */ /* 0x000fe40000410000 */
[----:B------:R-:W-:Y:S02]  /*74d0*/  FMUL.FTZ R9, R223, R9 ;  /* 0x00000009df097220 */ /* 0x000fe40000410000 */
[----:B------:R-:W-:Y:S02]  /*74e0*/  FMUL.FTZ R5, R5, c[0x0][0x2ec] ;  /* 0x0000bb0005057a20 */ /* 0x000fe40000410000 */
[----:B------:R-:W-:Y:S02]  /*74f0*/  FMUL.FTZ R44, R12, R6 ;  /* 0x000000060c2c7220 */ /* 0x000fe40000410000 */
[----:B------:R-:W-:Y:S02]  /*7500*/  FADD.FTZ R12, -R0, R10 ;  /* 0x0000000a000c7221 */ /* 0x000fe40000010100 */
[----:B------:R-:W-:Y:S02]  /*7510*/  FFMA.FTZ R7, -R234, R234, 1 ;  /* 0x3f800000ea077423 */ /* 0x000fe400000101ea */
[----:B------:R-:W-:Y:S02]  /*7520*/  FMUL.FTZ R52, R8, R4 ;  /* 0x0000000408347220 */ /* 0x000fe40000410000 */
[----:B------:R-:W-:Y:S02]  /*7530*/  FADD.FTZ R8, -R112, R45 ;  /* 0x0000002d70087221 */ /* 0x000fe40000010100 */
[----:B------:R-:W-:Y:S02]  /*7540*/  FFMA.FTZ R4, -R198, R198, 1 ;  /* 0x3f800000c6047423 */ /* 0x000fe400000101c6 */
[----:B------:R-:W-:Y:S02]  /*7550*/  FMUL.FTZ R49, R9, R5 ;  /* 0x0000000509317220 */ /* 0x000fe40000410000 */
[----:B------:R-:W-:Y:S02]  /*7560*/  FADD.FTZ R9, -R112, R60 ;  /* 0x0000003c70097221 */ /* 0x000fe40000010100 */
[----:B------:R-:W-:Y:S02]  /*7570*/  FFMA.FTZ R5, -R186, R186, 1 ;  /* 0x3f800000ba057423 */ /* 0x000fe400000101ba */
[----:B------:R-:W-:Y:S02]  /*7580*/  FMUL.FTZ R12, R81, R12 ;  /* 0x0000000c510c7220 */ /* 0x000fe40000410000 */
[----:B------:R-:W-:Y:S01]  /*7590*/  FMUL.FTZ R7, R7, c[0x0][0x2ec] ;  /* 0x0000bb0007077a20 */ /* 0x000fe20000410000 */
[----:B------:R1:W5:Y:S01]  /*75a0*/  LDL.LU R81, [R1+0xa4] ;  /* 0x0000a40001517983 */ /* 0x0003620000300800 */
[----:B------:R-:W-:Y:S02]  /*75b0*/  FMUL.FTZ R8, R220, R8 ;  /* 0x00000008dc087220 */ /* 0x000fe40000410000 */
[----:B------:R-:W-:Y:S01]  /*75c0*/  FMUL.FTZ R4, R4, c[0x0][0x2ec] ;  /* 0x0000bb0004047a20 */ /* 0x000fe20000410000 */
[----:B------:R1:W5:Y:S01]  /*75d0*/  LDL.LU R80, [R1+0xa0] ;  /* 0x0000a00001507983 */ /* 0x0003620000300800 */
[----:B------:R-:W-:Y:S02]  /*75e0*/  FMUL.FTZ R9, R204, R9 ;  /* 0x00000009cc097220 */ /* 0x000fe40000410000 */
[----:B------:R-:W-:Y:S02]  /*75f0*/  FMUL.FTZ R5, R5, c[0x0][0x2ec] ;  /* 0x0000bb0005057a20 */ /* 0x000fe40000410000 */
[----:B------:R-:W-:Y:S02]  /*7600*/  FADD.FTZ R10, -R0, R14 ;  /* 0x0000000e000a7221 */ /* 0x000fe40000010100 */
        /* <DEDUP_REMOVED lines=17> */
[----:B------:R-:W-:Y:S01]  /*7720*/  FADD.FTZ R13, -R112, R56 ;  /* 0x00000038700d7221 */ /* 0x000fe20000010100 */
[----:B------:R-:W-:Y:S01]  /*7730*/  MOV R56, R171 ;  /* 0x000000ab00387202 */ /* 0x000fe20000000f00 */
[----:B------:R-:W-:Y:S02]  /*7740*/  FFMA.FTZ R7, -R189, R189, 1 ;  /* 0x3f800000bd077423 */ /* 0x000fe400000101bd */
[----:B------:R-:W-:Y:S02]  /*7750*/  FMUL.FTZ R40, R8, R4 ;  /* 0x0000000408287220 */ /* 0x000fe40000410000 */
[----:B------:R-:W-:Y:S02]  /*7760*/  FFMA.FTZ R4, -R77, R77, 1 ;  /* 0x3f8000004d047423 */ /* 0x000fe4000001014d */
[----:B------:R-:W-:Y:S01]  /*7770*/  FMUL.FTZ R13, R217, R13 ;  /* 0x0000000dd90d7220 */ /* 0x000fe20000410000 */
[----:B------:R1:W5:Y:S01]  /*7780*/  LDL.LU R77, [R1+0x94] ;  /* 0x00009400014d7983 */ /* 0x0003620000300800 */
[----:B------:R-:W-:Y:S02]  /*7790*/  FMUL.FTZ R7, R7, c[0x0][0x2ec] ;  /* 0x0000bb0007077a20 */ /* 0x000fe40000410000 */
[----:B------:R-:W-:Y:S02]  /*77a0*/  FFMA.FTZ R6, -R76, R76, 1 ;  /* 0x3f8000004c067423 */ /* 0x000fe4000001014c */
        /* <DEDUP_REMOVED lines=9> */
[C---:B------:R-:W-:Y:S02]  /*7840*/  FADD.FTZ R12, -R0.reuse, R26 ;  /* 0x0000001a000c7221 */ /* 0x040fe40000010100 */
        /* <DEDUP_REMOVED lines=19> */
[----:B------:R-:W-:Y:S01]  /*7980*/  FMUL.FTZ R6, R6, c[0x0][0x2ec] ;  /* 0x0000bb0006067a20 */ /* 0x000fe20000410000 */
[----:B------:R1:W5:Y:S01]  /*7990*/  LDL.LU R69, [R1+0x74] ;  /* 0x0000740001457983 */ /* 0x0003620000300800 */
[----:B------:R-:W-:Y:S02]  /*79a0*/  FMUL.FTZ R15, R12, R7 ;  /* 0x000000070c0f7220 */ /* 0x000fe40000410000 */
[C---:B------:R-:W-:Y:S01]  /*79b0*/  FADD.FTZ R12, -R0.reuse, R42 ;  /* 0x0000002a000c7221 */ /* 0x040fe20000010100 */
[----:B------:R1:W5:Y:S01]  /*79c0*/  LDL.LU R68, [R1+0x70] ;  /* 0x0000700001447983 */ /* 0x0003620000300800 */
[----:B------:R-:W-:Y:S02]  /*79d0*/  FMUL.FTZ R21, R11, R6 ;  /* 0x000000060b157220 */ /* 0x000fe40000410000 */
        /* <DEDUP_REMOVED lines=14> */
[----:B------:R-:W-:Y:S02]  /*7ac0*/  FFMA.FTZ R5, -R228, R228, 1 ;  /* 0x3f800000e4057423 */ /* 0x000fe400000101e4 */
[----:B------:R-:W-:Y:S02]  /*7ad0*/  FFMA.FTZ R8, -R227, R227, 1 ;  /* 0x3f800000e3087423 */ /* 0x000fe400000101e3 */
[----:B------:R-:W-:Y:S02]  /*7ae0*/  FMUL.FTZ R10, R252, R10 ;  /* 0x0000000afc0a7220 */ /* 0x000fe40000410000 */
[----:B------:R-:W-:Y:S02]  /*7af0*/  FMUL.FTZ R9, R250, R9 ;  /* 0x00000009fa097220 */ /* 0x000fe40000410000 */
        /* <DEDUP_REMOVED lines=8> */
[C---:B------:R-:W-:Y:S02]  /*7b80*/  FADD.FTZ R10, -R0.reuse, R58 ;  /* 0x0000003a000a7221 */ /* 0x040fe40000010100 */
[C---:B------:R-:W-:Y:S02]  /*7b90*/  FADD.FTZ R9, -R0.reuse, R59 ;  /* 0x0000003b00097221 */ /* 0x040fe40000010100 */
[C---:B------:R-:W-:Y:S02]  /*7ba0*/  FADD.FTZ R35, -R0.reuse, R62 ;  /* 0x0000003e00237221 */ /* 0x040fe40000010100 */
[----:B------:R-:W-:Y:S02]  /*7bb0*/  FADD.FTZ R8, -R0, R63 ;  /* 0x0000003f00087221 */ /* 0x000fe40000010100 */
[----:B------:R-:W-:Y:S02]  /*7bc0*/  FFMA.FTZ R0, -R213, R213, 1 ;  /* 0x3f800000d5007423 */ /* 0x000fe400000101d5 */
[----:B------:R-:W-:Y:S02]  /*7bd0*/  FFMA.FTZ R5, -R212, R212, 1 ;  /* 0x3f800000d4057423 */ /* 0x000fe400000101d4 */
[----:B------:R-:W-:Y:S02]  /*7be0*/  FFMA.FTZ R4, -R201, R201, 1 ;  /* 0x3f800000c9047423 */ /* 0x000fe400000101c9 */
[----:B------:R-:W-:Y:S02]  /*7bf0*/  FFMA.FTZ R7, -R200, R200, 1 ;  /* 0x3f800000c8077423 */ /* 0x000fe400000101c8 */
[----:B------:R-:W-:Y:S02]  /*7c00*/  FMUL.FTZ R13, R11, R6 ;  /* 0x000000060b0d7220 */ /* 0x000fe40000410000 */
[----:B------:R-:W-:Y:S02]  /*7c10*/  FMUL.FTZ R10, R246, R10 ;  /* 0x0000000af60a7220 */ /* 0x000fe40000410000 */
[----:B------:R-:W-:Y:S02]  /*7c20*/  FMUL.FTZ R9, R244, R9 ;  /* 0x00000009f4097220 */ /* 0x000fe40000410000 */
        /* <DEDUP_REMOVED lines=44> */
.L_x_492:
        /* <DEDUP_REMOVED lines=149> */
.L_x_493:
        /* <DEDUP_REMOVED lines=297> */
.L_x_495:
        /* <DEDUP_REMOVED lines=19> */
.L_x_496:
        /* <DEDUP_REMOVED lines=43> */
.L_x_498:
[----:B--2---:R-:W-:Y:S05]  /*9eb0*/  BSYNC B0 ;  /* 0x0000000000007941 */ /* 0x004fea0003800000 */
.L_x_497:
        /* <DEDUP_REMOVED lines=14> */
.L_x_500:
[----:B------:R-:W-:Y:S05]  /*9fa0*/  BSYNC B0 ;  /* 0x0000000000007941 */ /* 0x000fea0003800000 */
.L_x_499:
        /* <DEDUP_REMOVED lines=25> */
.L_x_502:
[----:B------:R-:W-:Y:S05]  /*a140*/  BSYNC B0 ;  /* 0x0000000000007941 */ /* 0x000fea0003800000 */
.L_x_501:
        /* <DEDUP_REMOVED lines=11> */
.L_x_475:
[----:B------:R-:W-:Y:S05]  /*a200*/  BSYNC B1 ;  /* 0x0000000000017941 */ /* 0x000fea0003800000 */
.L_x_461:
        /* <DEDUP_REMOVED lines=11> */
.L_x_503:
[----:B------:R-:W-:Y:S05]  /*a2c0*/  EXIT ;  /* 0x000000000000794d */ /* 0x000fea0003800000 */
.L_x_505:
        /* <DEDUP_REMOVED lines=11> */
.L_x_701:


//--------------------- .text._ZN5flash44flash_bwd_dq_dk_dv_loop_seqk_parallel_kernelI23Flash_bwd_kernel_traitsILi32ELi128ELi128ELi8ELi4ELi4ELi4ELb0ELb0EN7cutlass10bfloat16_tE19Flash_kernel_traitsILi32ELi128ELi128ELi8ES3_EELb1ELb1ELb0ELb0ELb1ELb1ELb0EEEvNS_16Flash_bwd_paramsE --------------------------
	.section	.text._ZN5flash44flash_bwd_dq_dk_dv_loop_seqk_parallel_kernelI23Flash_bwd_kernel_traitsILi32ELi128ELi128ELi8ELi4ELi4ELi4ELb0ELb0EN7cutlass10bfloat16_tE19Flash_kernel_traitsILi32ELi128ELi128ELi8ES3_EELb1ELb1ELb0ELb0ELb1ELb1ELb0EEEvNS_16Flash_bwd_paramsE,"ax",@progbits
	.sectioninfo	@"SHI_REGISTERS=252"
	.align	128
        .global         _ZN5flash44flash_bwd_dq_dk_dv_loop_seqk_parallel_kernelI23Flash_bwd_kernel_traitsILi32ELi128ELi128ELi8ELi4ELi4ELi4ELb0ELb0EN7cutlass10bfloat16_tE19Flash_kernel_traitsILi32ELi128ELi128ELi8ES3_EELb1ELb1ELb0ELb0ELb1ELb1ELb0EEEvNS_16Flash_bwd_paramsE
        .type           _ZN5flash44flash_bwd_dq_dk_dv_loop_seqk_parallel_kernelI23Flash_bwd_kernel_traitsILi32ELi128ELi128ELi8ELi4ELi4ELi4ELb0ELb0EN7cutlass10bfloat16_tE19Flash_kernel_traitsILi32ELi128ELi128ELi8ES3_EELb1ELb1ELb0ELb0ELb1ELb1ELb0EEEvNS_16Flash_bwd_paramsE,@function
        .size           _ZN5flash44flash_bwd_dq_dk_dv_loop_seqk_parallel_kernelI23Flash_bwd_kernel_traitsILi32ELi128ELi128ELi8ELi4ELi4ELi4ELb0ELb0EN7cutlass10bfloat16_tE19Flash_kernel_traitsILi32ELi128ELi128ELi8ES3_EELb1ELb1ELb0ELb0ELb1ELb1ELb0EEEvNS_16Flash_bwd_paramsE,(.L_x_702 - _ZN5flash44flash_bwd_dq_dk_dv_loop_seqk_parallel_kernelI23Flash_bwd_kernel_traitsILi32ELi128ELi128ELi8ELi4ELi4ELi4ELb0ELb0EN7cutlass10bfloat16_tE19Flash_kernel_traitsILi32ELi128ELi128ELi8ES3_EELb1ELb1ELb0ELb0ELb1ELb1ELb0EEEvNS_16Flash_bwd_paramsE)
        .other          _ZN5flash44flash_bwd_dq_dk_dv_loop_seqk_parallel_kernelI23Flash_bwd_kernel_traitsILi32ELi128ELi128ELi8ELi4ELi4ELi4ELb0ELb0EN7cutlass10bfloat16_tE19Flash_kernel_traitsILi32ELi128ELi128ELi8ES3_EELb1ELb1ELb0ELb0ELb1ELb1ELb0EEEvNS_16Flash_bwd_paramsE,@"STO_CUDA_ENTRY STV_DEFAULT"
_ZN5flash44flash_bwd_dq_dk_dv_loop_seqk_parallel_kernelI23Flash_bwd_kernel_traitsILi32ELi128ELi128ELi8ELi4ELi4ELi4ELb0ELb0EN7cutlass10bfloat16_tE19Flash_kernel_traitsILi32ELi128ELi128ELi8ES3_EELb1ELb1ELb0ELb0ELb1ELb1ELb0EEEvNS_16Flash_bwd_paramsE:
.text._ZN5flash44flash_bwd_dq_dk_dv_loop_seqk_parallel_kernelI23Flash_bwd_kernel_traitsILi32ELi128ELi128ELi8ELi4ELi4ELi4ELb0ELb0EN7cutlass10bfloat16_tE19Flash_kernel_traitsILi32ELi128ELi128ELi8ES3_EELb1ELb1ELb0ELb0ELb1ELb1ELb0EEEvNS_16Flash_bwd_paramsE:
        /* <DEDUP_REMOVED lines=17> */
[----:B------:R-:W-:Y:S02]  /*0110*/  USHF.R.S32.HI UR4, URZ, 0x1f, UR13 ;  /* 0x0000001f3f047899 */ /* 0x000fe4000801140d */
[----:B------:R-:W-:-:S02]  /*0120*/  USHF.L.U32 UR31, UR32, 0x7, URZ ;  /* 0x00000007201f7899 */ /* 0x000fc4000800063f */
[----:B------:R-:W-:Y:S02]  /*0130*/  UIMAD.WIDE.U32 UR34, UR13, UR14, URZ ;  /* 0x0000000e0d2272a5 */ /* 0x000fe4000f8e003f */
[----:B------:R-:W-:Y:S02]  /*0140*/  ULDC.64 UR36, c[0x0][0x118] ;  /* 0x0000460000247ab9 */ /* 0x000fe40000000a00 */
[----:B------:R-:W-:Y:S02]  /*0150*/  ULDC UR10, c[0x0][0x214] ;  /* 0x00008500000a7ab9 */ /* 0x000fe40000000800 */
[----:B------:R-:W-:Y:S02]  /*0160*/  ULDC UR9, c[0x0][0x2e8] ;  /* 0x0000ba0000097ab9 */ /* 0x000fe40000000800 */
[----:B------:R-:W-:Y:S02]  /*0170*/  ULDC UR8, c[0x0][0x214] ;  /* 0x0000850000087ab9 */ /* 0x000fe40000000800 */
[----:B------:R-:W-:Y:S01]  /*0180*/  ULDC.U8 UR12, c[0x0][0x2d8] ;  /* 0x0000b600000c7ab9 */ /* 0x000fe20000000000 */
[----:B-1----:R-:W-:Y:S01]  /*0190*/  SHF.R.S32.HI R2, RZ, 0x1f, R7 ;  /* 0x0000001fff027819 */ /* 0x002fe20000011407 */
[----:B------:R-:W-:-:S02]  /*01a0*/  UIMAD UR14, UR4, UR14, URZ ;  /* 0x0000000e040e72a4 */ /* 0x000fc4000f8e023f */
[----:B------:R-:W-:Y:S01]  /*01b0*/  USHF.L.U32 UR30, UR32, 0x3, URZ ;  /* 0x00000003201e7899 */ /* 0x000fe2000800063f */
[CC--:B------:R-:W-:Y:S01]  /*01c0*/  LEA.HI R5, R2.reuse, R7.reuse, RZ, 0x2 ;  /* 0x0000000702057211 */ /* 0x0c0fe200078f10ff */
[----:B------:R-:W-:Y:S01]  /*01d0*/  USHF.L.U32 UR29, UR32, 0x4, URZ ;  /* 0x00000004201d7899 */ /* 0x000fe2000800063f */
[CC--:B------:R-:W-:Y:S01]  /*01e0*/  LEA.HI R144, R2.reuse, R7.reuse, RZ, 0x5 ;  /* 0x0000000702907211 */ /* 0x0c0fe200078f28ff */
[----:B------:R-:W-:Y:S01]  /*01f0*/  UIMAD UR28, UR32, 0x18, URZ ;  /* 0x00000018201c78a4 */ /* 0x000fe2000f8e023f */
[CC--:B------:R-:W-:Y:S01]  /*0200*/  LEA.HI R0, R2.reuse, R7.reuse, RZ, 0x4 ;  /* 0x0000000702007211 */ /* 0x0c0fe200078f20ff */
[----:B------:R-:W-:Y:S01]  /*0210*/  USHF.L.U32 UR27, UR32, 0x5, URZ ;  /* 0x00000005201b7899 */ /* 0x000fe2000800063f */
[CC--:B------:R-:W-:Y:S01]  /*0220*/  LEA.HI R10, R2.reuse, R7.reuse, RZ, 0x3 ;  /* 0x00000007020a7211 */ /* 0x0c0fe200078f18ff */
[----:B------:R-:W-:Y:S01]  /*0230*/  UIMAD UR26, UR32, 0x28, URZ ;  /* 0x00000028201a78a4 */ /* 0x000fe2000f8e023f */
[----:B------:R-:W-:Y:S01]  /*0240*/  LEA.HI R143, R2, R7, RZ, 0x7 ;  /* 0x00000007028f7211 */ /* 0x000fe200078f38ff */
[----:B------:R-:W-:Y:S01]  /*0250*/  UIMAD UR25, UR32, 0x30, URZ ;  /* 0x00000030201978a4 */ /* 0x000fe2000f8e023f */
[----:B------:R-:W-:Y:S01]  /*0260*/  LOP3.LUT R8, R5, 0xfffffffc, RZ, 0xc0, !PT ;  /* 0xfffffffc05087812 */ /* 0x000fe200078ec0ff */
[----:B------:R-:W-:Y:S01]  /*0270*/  UIMAD UR24, UR32, 0x38, URZ ;  /* 0x00000038201878a4 */ /* 0x000fe2000f8e023f */
[----:B------:R-:W-:Y:S01]  /*0280*/  LOP3.LUT R4, R144, 0xffffffe0, RZ, 0xc0, !PT ;  /* 0xffffffe090047812 */ /* 0x000fe200078ec0ff */
[----:B------:R-:W-:Y:S01]  /*0290*/  USHF.L.U32 UR23, UR32, 0x6, URZ ;  /* 0x0000000620177899 */ /* 0x000fe2000800063f */
[----:B------:R-:W-:Y:S01]  /*02a0*/  LOP3.LUT R6, R0, 0xfffffff0, RZ, 0xc0, !PT ;  /* 0xfffffff000067812 */ /* 0x000fe200078ec0ff */
[C---:B------:R-:W-:Y:S01]  /*02b0*/  IMAD.IADD R8, R7.reuse, 0x1, -R8 ;  /* 0x0000000107087824 */ /* 0x040fe200078e0a08 */
[----:B------:R-:W-:Y:S01]  /*02c0*/  LOP3.LUT R2, R10, 0xfffffff8, RZ, 0xc0, !PT ;  /* 0xfffffff80a027812 */ /* 0x000fe200078ec0ff */
[C---:B------:R-:W-:Y:S01]  /*02d0*/  IMAD.IADD R4, R7.reuse, 0x1, -R4 ;  /* 0x0000000107047824 */ /* 0x040fe200078e0a04 */
[--C-:B------:R-:W-:Y:S01]  /*02e0*/  SHF.R.S32.HI R12, RZ, 0x2, R5.reuse ;  /* 0x00000002ff0c7819 */ /* 0x100fe20000011405 */
[C---:B------:R-:W-:Y:S01]  /*02f0*/  IMAD.IADD R15, R7.reuse, 0x1, -R6 ;  /* 0x00000001070f7824 */ /* 0x040fe200078e0a06 */
[----:B------:R-:W-:Y:S01]  /*0300*/  SHF.R.S32.HI R145, RZ, 0x5, R144 ;  /* 0x00000005ff917819 */ /* 0x000fe20000011490 */
[----:B------:R-:W-:Y:S01]  /*0310*/  IMAD.IADD R7, R7, 0x1, -R2 ;  /* 0x0000000107077824 */ /* 0x000fe200078e0a02 */
[----:B------:R-:W-:Y:S01]  /*0320*/  SHF.R.S32.HI R2, RZ, 0x3, R10 ;  /* 0x00000003ff027819 */ /* 0x000fe2000001140a */
[C---:B------:R-:W-:Y:S01]  /*0330*/  IMAD.SHL.U32 R3, R8.reuse, 0x8, RZ ;  /* 0x0000000808037824 */ /* 0x040fe200078e00ff */
[----:B------:R-:W-:Y:S01]  /*0340*/  SHF.R.S32.HI R144, RZ, 0x1f, R144 ;  /* 0x0000001fff907819 */ /* 0x000fe20000011490 */
[----:B------:R-:W-:Y:S01]  /*0350*/  IMAD.SHL.U32 R8, R8, 0x2, RZ ;  /* 0x0000000208087824 */ /* 0x000fe200078e00ff */
[----:B------:R-:W-:Y:S01]  /*0360*/  SHF.R.S32.HI R11, RZ, 0x1f, R5 ;  /* 0x0000001fff0b7819 */ /* 0x000fe20000011405 */
[----:B------:R-:W-:Y:S01]  /*0370*/  IMAD.SHL.U32 R2, R2, 0x40, RZ ;  /* 0x0000004002027824 */ /* 0x000fe200078e00ff */
[-C--:B------:R-:W-:Y:S01]  /*0380*/  LEA.HI R5, R5, R12.reuse, RZ, 0x1 ;  /* 0x0000000c05057211 */ /* 0x080fe200078f08ff */
[----:B------:R-:W-:Y:S01]  /*0390*/  UIMAD UR22, UR32, 0x48, URZ ;  /* 0x00000048201678a4 */ /* 0x000fe2000f8e023f */
[----:B------:R-:W-:Y:S01]  /*03a0*/  LEA.HI R144, R144, R145, RZ, 0x2 ;  /* 0x0000009190907211 */ /* 0x000fe200078f10ff */
[----:B------:R-:W-:Y:S01]  /*03b0*/  UIMAD UR21, UR32, 0x50, URZ ;  /* 0x00000050201578a4 */ /* 0x000fe2000f8e023f */
[----:B------:R-:W-:Y:S01]  /*03c0*/  SHF.R.S32.HI R9, RZ, 0x4, R0 ;  /* 0x00000004ff097819 */ /* 0x000fe20000011400 */
[----:B------:R-:W-:Y:S01]  /*03d0*/  UIMAD UR20, UR32, 0x58, URZ ;  /* 0x00000058201478a4 */ /* 0x000fe2000f8e023f */
[----:B------:R-:W-:Y:S01]  /*03e0*/  LOP3.LUT R2, R2, 0xc0, RZ, 0xc0, !PT ;  /* 0x000000c002027812 */ /* 0x000fe200078ec0ff */
[----:B------:R-:W-:Y:S01]  /*03f0*/  UIMAD UR19, UR32, 0x60, URZ ;  /* 0x00000060201378a4 */ /* 0x000fe2000f8e023f */
[----:B------:R-:W-:Y:S01]  /*0400*/  LOP3.LUT R5, R5, 0x7fffffe, RZ, 0xc0, !PT ;  /* 0x07fffffe05057812 */ /* 0x000fe200078ec0ff */
[----:B------:R-:W-:Y:S01]  /*0410*/  UIMAD UR18, UR32, 0x68, URZ ;  /* 0x00000068201278a4 */ /* 0x000fe2000f8e023f */
[----:B------:R-:W-:Y:S01]  /*0420*/  LOP3.LUT R144, R144, 0xfffffffc, RZ, 0xc0, !PT ;  /* 0xfffffffc90907812 */ /* 0x000fe200078ec0ff */
[----:B------:R-:W-:Y:S01]  /*0430*/  UIMAD UR17, UR32, 0x70, URZ ;  /* 0x00000070201178a4 */ /* 0x000fe2000f8e023f */
[----:B------:R-:W-:Y:S01]  /*0440*/  LEA.HI R11, R11, R12, RZ, 0x3 ;  /* 0x0000000c0b0b7211 */ /* 0x000fe200078f18ff */
[----:B------:R-:W-:Y:S01]  /*0450*/  IMAD.IADD R6, R12, 0x1, -R5 ;  /* 0x000000010c067824 */ /* 0x000fe200078e0a05 */
[----:B------:R-:W-:Y:S01]  /*0460*/  LEA.HI R0, R0, R9, RZ, 0x1 ;  /* 0x0000000900007211 */ /* 0x000fe200078f08ff */
[C---:B------:R-:W-:Y:S01]  /*0470*/  IMAD.IADD R144, R145.reuse, 0x1, -R144 ;  /* 0x0000000191907824 */ /* 0x040fe200078e0a90 */
[----:B------:R-:W-:Y:S01]  /*0480*/  LOP3.LUT R3, R2, 0x18, R3, 0xf8, !PT ;  /* 0x0000001802037812 */ /* 0x000fe200078ef803 */
[----:B------:R-:W-:Y:S01]  /*0490*/  IMAD R145, R145, 0x8, R6 ;  /* 0x0000000891917824 */ /* 0x000fe200078e0206 */
[----:B------:R-:W-:Y:S01]  /*04a0*/  SHF.R.U32.HI R2, RZ, 0x3, R2 ;  /* 0x00000003ff027819 */ /* 0x000fe20000011602 */
[----:B------:R-:W-:Y:S01]  /*04b0*/  IMAD.SHL.U32 R14, R144, 0x10, RZ ;  /* 0x00000010900e7824 */ /* 0x000fe200078e00ff */
[----:B------:R-:W-:Y:S01]  /*04c0*/  LOP3.LUT R11, R11, 0xfffffff8, RZ, 0xc0, !PT ;  /* 0xfffffff80b0b7812 */ /* 0x000fe200078ec0ff */
[----:B------:R-:W-:Y:S01]  /*04d0*/  UIMAD UR16, UR32, 0x78, URZ ;  /* 0x00000078201078a4 */ /* 0x000fe2000f8e023f */
[----:B------:R-:W-:Y:S01]  /*04e0*/  LOP3.LUT R0, R0, 0xfffffffe, RZ, 0xc0, !PT ;  /* 0xfffffffe00007812 */ /* 0x000fe200078ec0ff */
[----:B------:R-:W-:Y:S01]  /*04f0*/  USHF.R.S32.HI UR15, URZ, 0x1f, UR31 ;  /* 0x0000001f3f0f7899 */ /* 0x000fe2000801141f */
[----:B------:R-:W-:Y:S01]  /*0500*/  LOP3.LUT R2, R3, R2, RZ, 0x3c, !PT ;  /* 0x0000000203027212 */ /* 0x000fe200078e3cff */
[----:B------:R-:W-:Y:S01]  /*0510*/  IMAD.IADD R11, R12, 0x1, -R11 ;  /* 0x000000010c0b7824 */ /* 0x000fe200078e0a0b */
[----:B------:R-:W-:Y:S01]  /*0520*/  SHF.R.S32.HI R3, RZ, 0x1f, R4 ;  /* 0x0000001fff037819 */ /* 0x000fe20000011404 */
[----:B------:R-:W-:Y:S01]  /*0530*/  IMAD.IADD R0, R9, 0x1, -R0 ;  /* 0x0000000109007824 */ /* 0x000fe200078e0a00 */
[----:B------:R-:W-:Y:S01]  /*0540*/  LEA.HI R6, R15, R15, RZ, 0x1 ;  /* 0x0000000f0f067211 */ /* 0x000fe200078f08ff */
[----:B------:R-:W-:Y:S01]  /*0550*/  IMAD.U32 R145, R145, 0x20, R2 ;  /* 0x0000002091917824 */ /* 0x000fe200078e0002 */
[----:B------:R-:W-:Y:S01]  /*0560*/  LEA.HI R5, R7, R7, RZ, 0x1 ;  /* 0x0000000707057211 */ /* 0x000fe200078f08ff */
[C---:B------:R-:W-:Y:S01]  /*0570*/  IMAD.SHL.U32 R140, R0.reuse, 0x10, RZ ;  /* 0x00000010008c7824 */ /* 0x040fe200078e00ff */
[----:B------:R-:W-:Y:S01]  /*0580*/  LEA.HI R3, R3, R4, RZ, 0x2 ;  /* 0x0000000403037211 */ /* 0x000fe200078f10ff */
[----:B------:R-:W-:Y:S01]  /*0590*/  IMAD.SHL.U32 R141, R0, 0x8, RZ ;  /* 0x00000008008d7824 */ /* 0x000fe200078e00ff */
[--C-:B------:R-:W-:Y:S01]  /*05a0*/  SHF.R.S32.HI R12, RZ, 0x1, R6.reuse ;  /* 0x00000001ff0c7819 */ /* 0x100fe20000011406 */
[----:B------:R-:W-:Y:S01]  /*05b0*/  UMOV UR11, 0xffffe000 ;  /* 0xffffe000000b7882 */ /* 0x000fe20000000000 */
[----:B------:R-:W-:-:S02]  /*05c0*/  SHF.R.S32.HI R9, RZ, 0x1f, R6 ;  /* 0x0000001fff097819 */ /* 0x000fc40000011406 */
[----:B------:R-:W-:Y:S02]  /*05d0*/  LOP3.LUT R4, R5, 0x7fffffe, RZ, 0xc0, !PT ;  /* 0x07fffffe05047812 */ /* 0x000fe400078ec0ff */
[----:B------:R-:W-:Y:S02]  /*05e0*/  SHF.R.S32.HI R2, RZ, 0x1f, R15 ;  /* 0x0000001fff027819 */ /* 0x000fe4000001140f */
[----:B------:R-:W-:Y:S01]  /*05f0*/  LEA.HI R9, R9, R12, RZ, 0x2 ;  /* 0x0000000c09097211 */ /* 0x000fe200078f10ff */
[C---:B------:R-:W-:Y:S01]  /*0600*/  IMAD.IADD R17, R7.reuse, 0x1, -R4 ;  /* 0x0000000107117824 */ /* 0x040fe200078e0a04 */
[----:B------:R-:W-:Y:S01]  /*0610*/  LEA.HI R13, R2, R15, RZ, 0x3 ;  /* 0x0000000f020d7211 */ /* 0x000fe200078f18ff */
[----:B------:R-:W-:Y:S01]  /*0620*/  IMAD.SHL.U32 R7, R7, 0x40, RZ ;  /* 0x0000004007077824 */ /* 0x000fe200078e00ff */
[----:B------:R-:W-:Y:S02]  /*0630*/  LOP3.LUT R4, R11, 0x1, RZ, 0xc0, !PT ;  /* 0x000000010b047812 */ /* 0x000fe400078ec0ff */
[----:B------:R-:W-:-:S02]  /*0640*/  LOP3.LUT R9, R9, 0xfffffffc, RZ, 0xc0, !PT ;  /* 0xfffffffc09097812 */ /* 0x000fc400078ec0ff */
[----:B------:R-:W-:Y:S02]  /*0650*/  LOP3.LUT R6, R6, 0x7fffffe, RZ, 0xc0, !PT ;  /* 0x07fffffe06067812 */ /* 0x000fe400078ec0ff */
[----:B------:R-:W-:Y:S02]  /*0660*/  LOP3.LUT R2, R13, 0xfffffff8, RZ, 0xc0, !PT ;  /* 0xfffffff80d027812 */ /* 0x000fe400078ec0ff */
[----:B------:R-:W-:Y:S01]  /*0670*/  ISETP.NE.U32.AND P6, PT, R4, 0x1, PT ;  /* 0x000000010400780c */ /* 0x000fe20003fc5070 */
[----:B------:R-:W-:Y:S01]  /*0680*/  IMAD.IADD R4, R12, 0x1, -R9 ;  /* 0x000000010c047824 */ /* 0x000fe200078e0a09 */
[----:B------:R-:W-:Y:S01]  /*0690*/  LOP3.LUT R7, R7, 0x1c0, RZ, 0xc0, !PT ;  /* 0x000001c007077812 */ /* 0x000fe200078ec0ff */
[C---:B------:R-:W-:Y:S01]  /*06a0*/  IMAD.IADD R6, R15.reuse, 0x1, -R6 ;  /* 0x000000010f067824 */ /* 0x040fe200078e0a06 */
[----:B------:R-:W-:Y:S01]  /*06b0*/  SHF.R.S32.HI R9, RZ, 0x1, R5 ;  /* 0x00000001ff097819 */ /* 0x000fe20000011405 */
[----:B------:R-:W-:Y:S01]  /*06c0*/  IMAD.IADD R2, R15, 0x1, -R2 ;  /* 0x000000010f027824 */ /* 0x000fe200078e0a02 */
[----:B------:R-:W-:Y:S01]  /*06d0*/  SHF.R.S32.HI R13, RZ, 0x3, R13 ;  /* 0x00000003ff0d7819 */ /* 0x000fe2000001140d */
[----:B------:R-:W-:Y:S01]  /*06e0*/  IMAD.SHL.U32 R12, R144, 0x400, RZ ;  /* 0x00000400900c7824 */ /* 0x000fe200078e00ff */
[----:B------:R-:W-:-:S02]  /*06f0*/  LEA.HI R5, R11, R11, RZ, 0x1 ;  /* 0x0000000b0b057211 */ /* 0x000fc400078f08ff */
[----:B------:R-:W-:Y:S01]  /*0700*/  LOP3.LUT R15, R7, 0x30, R14, 0xf8, !PT ;  /* 0x00000030070f7812 */ /* 0x000fe200078ef80e */
[----:B------:R-:W-:Y:S01]  /*0710*/  IMAD R136, R13, 0x200, R12 ;  /* 0x000002000d887824 */ /* 0x000fe200078e020c */
[----:B------:R-:W-:Y:S01]  /*0720*/  LEA.HI.SX32 R142, R3, R14, 0x1e ;  /* 0x0000000e038e7211 */ /* 0x000fe200078ff2ff */
[----:B------:R-:W-:Y:S01]  /*0730*/  IMAD R3, R13, 0x8, R6 ;  /* 0x000000080d037824 */ /* 0x000fe200078e0206 */
[----:B------:R-:W-:Y:S02]  /*0740*/  LOP3.LUT R154, R5, 0x3fffffe, RZ, 0xc0, !PT ;  /* 0x03fffffe059a7812 */ /* 0x000fe400078ec0ff */
[----:B------:R-:W-:Y:S01]  /*0750*/  LOP3.LUT R6, R15, 0x8, R10, 0xf8, !PT ;  /* 0x000000080f067812 */ /* 0x000fe200078ef80a */
[----:B------:R-:W-:Y:S01]  /*0760*/  IMAD.SHL.U32 R3, R3, 0x20, RZ ;  /* 0x0000002003037824 */ /* 0x000fe200078e00ff */
[----:B------:R-:W-:Y:S01]  /*0770*/  SHF.R.U32.HI R137, RZ, 0x3, R7 ;  /* 0x00000003ff897819 */ /* 0x000fe20000011607 */
[----:B------:R-:W-:Y:S01]  /*0780*/  IMAD.IADD R154, R11, 0x1, -R154 ;  /* 0x000000010b9a7824 */ /* 0x000fe200078e0a9a */
[----:B------:R-:W-:Y:S01]  /*0790*/  SHF.R.S32.HI R5, RZ, 0x1, R5 ;  /* 0x00000001ff057819 */ /* 0x000fe20000011405 */
[----:B------:R-:W-:Y:S01]  /*07a0*/  IMAD R7, R144, 0x200, R8 ;  /* 0x0000020090077824 */ /* 0x000fe200078e0208 */
[----:B------:R-:W-:-:S02]  /*07b0*/  SHF.R.S32.HI R143, RZ, 0x7, R143 ;  /* 0x00000007ff8f7819 */ /* 0x000fc4000001148f */
[----:B------:R-:W-:Y:S01]  /*07c0*/  LOP3.LUT R137, R6, R137, RZ, 0x3c, !PT ;  /* 0x0000008906897212 */ /* 0x000fe200078e3cff */
[C---:B------:R-:W-:Y:S01]  /*07d0*/  IMAD.SHL.U32 R6, R5.reuse, 0x40, RZ ;  /* 0x0000004005067824 */ /* 0x040fe200078e00ff */
[----:B------:R-:W-:Y:S01]  /*07e0*/  LOP3.LUT P3, RZ, R5, 0x2, RZ, 0xc0, !PT ;  /* 0x0000000205ff7812 */ /* 0x000fe2000786c0ff */
[----:B------:R-:W-:Y:S01]  /*07f0*/  IMAD R154, R154, 0x20, R7 ;  /* 0x000000209a9a7824 */ /* 0x000fe200078e0207 */
[----:B------:R-:W-:Y:S01]  /*0800*/  LOP3.LUT P5, RZ, R11, 0x2, RZ, 0xc0, !PT ;  /* 0x000000020bff7812 */ /* 0x000fe200078ac0ff */
[C---:B------:R-:W-:Y:S01]  /*0810*/  IMAD.SHL.U32 R7, R143.reuse, 0x8, RZ ;  /* 0x000000088f077824 */ /* 0x040fe200078e00ff */
[----:B------:R-:W-:Y:S01]  /*0820*/  LOP3.LUT R6, R6, 0xc0, RZ, 0xc0, !PT ;  /* 0x000000c006067812 */ /* 0x000fe200078ec0ff */
[----:B------:R-:W-:Y:S01]  /*0830*/  IMAD R146, R143, 0x2000, R8 ;  /* 0x000020008f927824 */ /* 0x000fe200078e0208 */
[C---:B------:R-:W-:Y:S01]  /*0840*/  LOP3.LUT P4, RZ, R11.reuse, 0x4, RZ, 0xc0, !PT ;  /* 0x000000040bff7812 */ /* 0x040fe2000788c0ff */
[----:B------:R-:W-:Y:S01]  /*0850*/  IMAD.SHL.U32 R11, R11, 0x40, RZ ;  /* 0x000000400b0b7824 */ /* 0x000fe200078e00ff */
[----:B------:R-:W-:Y:S01]  /*0860*/  LOP3.LUT R7, R7, 0x8, RZ, 0xc0, !PT ;  /* 0x0000000807077812 */ /* 0x000fe200078ec0ff */
[----:B------:R-:W-:Y:S01]  /*0870*/  IMAD R138, R143, 0x8, R0 ;  /* 0x000000088f8a7824 */ /* 0x000fe200078e0200 */
[----:B------:R-:W-:Y:S01]  /*0880*/  SHF.R.U32.HI R5, RZ, 0x3, R6 ;  /* 0x00000003ff057819 */ /* 0x000fe20000011606 */
[----:B------:R-:W-:Y:S01]  /*0890*/  IMAD R137, R0, 0x200, R137 ;  /* 0x0000020000897824 */ /* 0x000fe200078e0289 */
[----:B------:R-:W-:Y:S01]  /*08a0*/  LOP3.LUT R140, R7, 0x10, R140, 0xf8, !PT ;  /* 0x00000010078c7812 */ /* 0x000fe200078ef88c */
[----:B------:R-:W-:Y:S01]  /*08b0*/  IMAD R138, R138, 0x8, R17 ;  /* 0x000000088a8a7824 */ /* 0x000fe200078e0211 */
[----:B------:R-:W-:Y:S01]  /*08c0*/  LOP3.LUT R5, R5, R6, R7, 0x1e, !PT ;  /* 0x0000000605057212 */ /* 0x000fe200078e1e07 */
[----:B------:R-:W-:Y:S01]  /*08d0*/  IMAD.SHL.U32 R7, R2, 0x40, RZ ;  /* 0x0000004002077824 */ /* 0x000fe200078e00ff */
[C---:B------:R-:W-:Y:S01]  /*08e0*/  LOP3.LUT P0, RZ, R9.reuse, 0x2, RZ, 0xc0, !PT ;  /* 0x0000000209ff7812 */ /* 0x040fe2000780c0ff */
[----:B------:R-:W-:Y:S01]  /*08f0*/  IMAD.SHL.U32 R9, R9, 0x40, RZ ;  /* 0x0000004009097824 */ /* 0x000fe200078e00ff */
[----:B------:R-:W-:Y:S01]  /*0900*/  LOP3.LUT R11, R11, 0x1c0, RZ, 0xc0, !PT ;  /* 0x000001c00b0b7812 */ /* 0x000fe200078ec0ff */
[----:B------:R-:W-:Y:S01]  /*0910*/  IMAD.IADD R154, R5, 0x1, R154 ;  /* 0x00000001059a7824 */ /* 0x000fe200078e029a */
[----:B------:R-:W-:Y:S01]  /*0920*/  LOP3.LUT R7, R7, 0x1c0, RZ, 0xc0, !PT ;  /* 0x000001c007077812 */ /* 0x000fe200078ec0ff */
[----:B------:R-:W-:Y:S01]  /*0930*/  IMAD.SHL.U32 R137, R137, 0x2, RZ ;  /* 0x0000000289897824 */ /* 0x000fe200078e00ff */
[----:B------:R-:W-:-:S02]  /*0940*/  LOP3.LUT R9, R9, 0xc0, RZ, 0xc0, !PT ;  /* 0x000000c009097812 */ /* 0x000fc400078ec0ff */
[----:B------:R-:W-:Y:S02]  /*0950*/  R2P PR, R2, 0x6 ;  /* 0x0000000602007804 */ /* 0x000fe40000000000 */
[----:B------:R-:W-:Y:S02]  /*0960*/  LEA.HI R11, R11, R11, RZ, 0x1d ;  /* 0x0000000b0b0b7211 */ /* 0x000fe400078fe8ff */
[----:B------:R-:W-:Y:S02]  /*0970*/  LOP3.LUT R141, R141, 0x8, RZ, 0xc0, !PT ;  /* 0x000000088d8d7812 */ /* 0x000fe400078ec0ff */
[----:B------:R-:W-:Y:S02]  /*0980*/  SHF.R.U32.HI R2, RZ, 0x3, R7 ;  /* 0x00000003ff027819 */ /* 0x000fe40000011607 */
[----:B------:R-:W-:Y:S02]  /*0990*/  LOP3.LUT R10, R9, 0x8, R10, 0xf8, !PT ;  /* 0x00000008090a7812 */ /* 0x000fe400078ef80a */
[----:B------:R-:W-:-:S02]  /*09a0*/  SEL R131, R139, 0xffffffe0, !P0 ;  /* 0xffffffe08b837807 */ /* 0x000fc40004000000 */
[----:B------:R-:W-:Y:S02]  /*09b0*/  SHF.R.U32.HI R9, RZ, 0x3, R9 ;  /* 0x00000003ff097819 */ /* 0x000fe40000011609 */
[----:B------:R-:W-:Y:S02]  /*09c0*/  IADD3 R146, R11, R146, R12 ;  /* 0x000000920b927210 */ /* 0x000fe40007ffe00c */
[C---:B------:R-:W-:Y:S01]  /*09d0*/  LOP3.LUT P0, RZ, R4.reuse, 0x2, RZ, 0xc0, !PT ;  /* 0x0000000204ff7812 */ /* 0x040fe2000780c0ff */
[----:B------:R-:W-:Y:S01]  /*09e0*/  IMAD.SHL.U32 R4, R4, 0x40, RZ ;  /* 0x0000004004047824 */ /* 0x000fe200078e00ff */
[----:B------:R-:W-:Y:S01]  /*09f0*/  LOP3.LUT R7, R2, R7, R141, 0x1e, !PT ;  /* 0x0000000702077212 */ /* 0x000fe200078e1e8d */
[----:B------:R-:W-:Y:S01]  /*0a00*/  IMAD.SHL.U32 R146, R146, 0x2, RZ ;  /* 0x0000000292927824 */ /* 0x000fe200078e00ff */
[----:B------:R-:W-:Y:S02]  /*0a10*/  LOP3.LUT R9, R10, R9, RZ, 0x3c, !PT ;  /* 0x000000090a097212 */ /* 0x000fe400078e3cff */
[----:B------:R-:W-:Y:S01]  /*0a20*/  LOP3.LUT R0, R4, 0xc0, RZ, 0xc0, !PT ;  /* 0x000000c004007812 */ /* 0x000fe200078ec0ff */
[----:B------:R-:W-:Y:S01]  /*0a30*/  IMAD.IADD R136, R136, 0x1, R7 ;  /* 0x0000000188887824 */ /* 0x000fe200078e0207 */
[----:B------:R-:W-:Y:S01]  /*0a40*/  SEL R152, R152, 0x10, !P6 ;  /* 0x0000001098987807 */ /* 0x000fe20007000000 */
[----:B------:R-:W-:Y:S01]  /*0a50*/  IMAD.U32 R138, R138, 0x20, R9 ;  /* 0x000000208a8a7824 */ /* 0x000fe200078e0009 */
[----:B------:R-:W-:-:S02]  /*0a60*/  SHF.R.U32.HI R9, RZ, 0x3, R0 ;  /* 0x00000003ff097819 */ /* 0x000fc40000011600 */
[C---:B------:R-:W-:Y:S01]  /*0a70*/  IADD3 R147, R146.reuse, 0x40, RZ ;  /* 0x0000004092937810 */ /* 0x040fe20007ffe0ff */
[----:B------:R-:W-:Y:S01]  /*0a80*/  IMAD.IADD R149, R146, 0x1, R152 ;  /* 0x0000000192957824 */ /* 0x000fe200078e0298 */
[----:B------:R-:W-:Y:S01]  /*0a90*/  LEA R136, R136, 0xa000, 0x1 ;  /* 0x0000a00088887811 */ /* 0x000fe200078e08ff */
[----:B------:R-:W-:Y:S01]  /*0aa0*/  IMAD.SHL.U32 R138, R138, 0x2, RZ ;  /* 0x000000028a8a7824 */ /* 0x000fe200078e00ff */
[----:B------:R-:W-:Y:S02]  /*0ab0*/  @P4 IADD3 R147, R146, -0x40, RZ ;  /* 0xffffffc092934810 */ /* 0x000fe40007ffe0ff */
[----:B------:R-:W-:Y:S01]  /*0ac0*/  LOP3.LUT R140, R9, R140, R0, 0x1e, !PT ;  /* 0x0000008c098c7212 */ /* 0x000fe200078e1e00 */
[----:B------:R-:W-:Y:S01]  /*0ad0*/  IMAD.IADD R131, R138, 0x1, R131 ;  /* 0x000000018a837824 */ /* 0x000fe200078e0283 */
[----:B------:R-:W-:Y:S01]  /*0ae0*/  SEL R150, R139, 0xffffffe0, !P5 ;  /* 0xffffffe08b967807 */ /* 0x000fe20006800000 */
[----:B------:R-:W-:Y:S01]  /*0af0*/  IMAD.IADD R152, R152, 0x1, R147 ;  /* 0x0000000198987824 */ /* 0x000fe200078e0293 */
[----:B------:R-:W-:Y:S01]  /*0b00*/  SEL R129, R129, 0xffffffc0, !P2 ;  /* 0xffffffc081817807 */ /* 0x000fe20005000000 */
[----:B------:R-:W-:Y:S01]  /*0b10*/  IMAD.IADD R140, R3, 0x1, R140 ;  /* 0x00000001038c7824 */ /* 0x000fe200078e028c */
[----:B------:R-:W-:Y:S01]  /*0b20*/  IADD3 R135, R136, 0x20, RZ ;  /* 0x0000002088877810 */ /* 0x000fe20007ffe0ff */
[--C-:B------:R-:W-:Y:S01]  /*0b30*/  IMAD.IADD R148, R146, 0x1, R150.reuse ;  /* 0x0000000192947824 */ /* 0x100fe200078e0296 */
[----:B------:R-:W-:Y:S01]  /*0b40*/  LOP3.LUT R141, R9, R0, R141, 0x1e, !PT ;  /* 0x00000000098d7212 */ /* 0x000fe200078e1e8d */
[----:B------:R-:W-:Y:S01]  /*0b50*/  IMAD R0, R144, 0x200, R3 ;  /* 0x0000020090007824 */ /* 0x000fe200078e0203 */
[----:B------:R-:W-:Y:S01]  /*0b60*/  LEA R154, R154, 0x6000, 0x1 ;  /* 0x000060009a9a7811 */ /* 0x000fe200078e08ff */
[----:B------:R-:W-:Y:S01]  /*0b70*/  IMAD.IADD R155, R149, 0x1, R150 ;  /* 0x00000001959b7824 */ /* 0x000fe200078e0296 */
[----:B------:R-:W-:Y:S01]  /*0b80*/  @P1 IADD3 R135, R136, -0x20, RZ ;  /* 0xffffffe088871810 */ /* 0x000fe20007ffe0ff */
        /* <DEDUP_REMOVED lines=11> */
.L_x_514:
        /* <DEDUP_REMOVED lines=34> */
[----:B------:R-:W-:Y:S01]  /*0e60*/  ISETP.NE.U32.AND P0, PT, RZ, c[0x0][0x240], PT ;  /* 0x00009000ff007a0c */ /* 0x000fe20003f05070 */
[----:B------:R-:W-:Y:S01]  /*0e70*/  ULDC UR5, c[0x0][0x214] ;  /* 0x0000850000057ab9 */ /* 0x000fe20000000800 */
[----:B------:R-:W2:Y:S01]  /*0e80*/  I2F.RP R2, R5 ;  /* 0x0000000500027306 */ /* 0x000ea20000209400 */
[----:B------:R-:W3:Y:S01]  /*0e90*/  S2R R15, SR_CTAID.X ;  /* 0x00000000000f7919 */ /* 0x000ee20000002500 */
[----:B------:R-:W-:Y:S01]  /*0ea0*/  ISETP.NE.AND.EX P0, PT, RZ, c[0x0][0x244], PT, P0 ;  /* 0x00009100ff007a0c */ /* 0x000fe20003f05300 */
[----:B------:R-:W-:Y:S01]  /*0eb0*/  UIADD3 UR5, UR5, 0x7f, URZ ;  /* 0x0000007f05057890 */ /* 0x000fe2000fffe03f */
[----:B------:R-:W-:Y:S01]  /*0ec0*/  ISETP.NE.AND P4, PT, RZ, c[0x0][0x1c8], PT ;  /* 0x00007200ff007a0c */ /* 0x000fe20003f85270 */
[----:B------:R-:W-:Y:S02]  /*0ed0*/  ULDC.U8 UR6, c[0x0][0x3d0] ;  /* 0x0000f40000067ab9 */ /* 0x000fe40000000000 */
[----:B------:R-:W-:Y:S01]  /*0ee0*/  USHF.R.S32.HI UR43, URZ, 0x1f, UR5 ;  /* 0x0000001f3f2b7899 */ /* 0x000fe20008011405 */
[----:B------:R-:W-:Y:S01]  /*0ef0*/  ISETP.NE.AND P1, PT, RZ, UR6, PT ;  /* 0x00000006ff007c0c */ /* 0x000fe2000bf25270 */
[----:B------:R-:W-:-:S02]  /*0f00*/  ULDC UR6, c[0x0][0x1c0] ;  /* 0x0000700000067ab9 */ /* 0x000fc40000000800 */
[----:B------:R-:W-:Y:S02]  /*0f10*/  ULEA.HI UR43, UR43, UR5, URZ, 0x7 ;  /* 0x000000052b2b7291 */ /* 0x000fe4000f8f383f */
[----:B------:R-:W-:Y:S02]  /*0f20*/  USHF.R.S32.HI UR4, URZ, 0x1f, UR39 ;  /* 0x0000001f3f047899 */ /* 0x000fe40008011427 */
[----:B------:R-:W-:Y:S01]  /*0f30*/  ULOP3.LUT UR42, UR43, 0xffffff80, URZ, 0xc0, !UPT ;  /* 0xffffff802b2a7892 */ /* 0x000fe2000f8ec03f */
[----:B--2---:R-:W2:Y:S01]  /*0f40*/  MUFU.RCP R10, R2 ;  /* 0x00000002000a7308 */ /* 0x004ea20000001000 */
[----:B------:R-:W-:Y:S02]  /*0f50*/  USHF.R.S32.HI UR38, URZ, 0x1f, UR41 ;  /* 0x0000001f3f267899 */ /* 0x000fe40008011429 */
[----:B------:R-:W-:Y:S01]  /*0f60*/  UIADD3 UR42, UR42, -0x80, URZ ;  /* 0xffffff802a2a7890 */ /* 0x000fe2000fffe03f */
[----:B-1----:R-:W-:Y:S01]  /*0f70*/  IABS R8, R7 ;  /* 0x0000000700087213 */ /* 0x002fe20000000000 */
[----:B------:R-:W-:-:S02]  /*0f80*/  IMAD R19, R7, c[0x0][0x22c], RZ ;  /* 0x00008b0007137a24 */ /* 0x000fc400078e02ff */
[----:B------:R-:W-:Y:S02]  /*0f90*/  USHF.R.S32.HI UR5, URZ, 0x1f, UR42 ;  /* 0x0000001f3f057899 */ /* 0x000fe4000801142a */
[----:B------:R-:W-:Y:S01]  /*0fa0*/  USHF.R.S32.HI UR6, URZ, 0x1f, UR6 ;  /* 0x0000001f3f067899 */ /* 0x000fe20008011406 */
[----:B------:R-:W-:Y:S01]  /*0fb0*/  IMAD.U32 R24, RZ, RZ, UR42 ;  /* 0x0000002aff187e24 */ /* 0x000fe2000f8e00ff */
[----:B------:R-:W-:Y:S01]  /*0fc0*/  USHF.R.S32.HI UR43, URZ, 0x7, UR43 ;  /* 0x000000073f2b7899 */ /* 0x000fe2000801142b */
[----:B------:R-:W-:Y:S01]  /*0fd0*/  SHF.R.S32.HI R21, RZ, 0x1f, R19 ;  /* 0x0000001fff157819 */ /* 0x000fe20000011413 */
[----:B------:R-:W-:Y:S01]  /*0fe0*/  IMAD.U32 R25, RZ, RZ, UR5 ;  /* 0x00000005ff197e24 */ /* 0x000fe2000f8e00ff */
[----:B--2---:R-:W-:Y:S01]  /*0ff0*/  IADD3 R10, R10, 0xffffffe, RZ ;  /* 0x0ffffffe0a0a7810 */ /* 0x004fe20007ffe0ff */
[----:B------:R-:W1:Y:S03]  /*1000*/  LDC.U8 R2, c[0x0][0x328] ;  /* 0x0000ca00ff027b82 */ /* 0x000e660000000000 */
[----:B------:R-:W2:Y:S02]  /*1010*/  F2I.FTZ.U32.TRUNC.NTZ R11, R10 ;  /* 0x0000000a000b7305 */ /* 0x000ea4000021f000 */
[----:B--2---:R-:W-:-:S02]  /*1020*/  IMAD.MOV R0, RZ, RZ, -R11 ;  /* 0x000000ffff007224 */ /* 0x004fc400078e0a0b */
[----:B------:R-:W-:Y:S02]  /*1030*/  IMAD.MOV.U32 R10, RZ, RZ, RZ ;  /* 0x000000ffff0a7224 */ /* 0x000fe400078e00ff */
[----:B------:R-:W-:Y:S02]  /*1040*/  IMAD R9, R0, R5, RZ ;  /* 0x0000000500097224 */ /* 0x000fe400078e02ff */
[----:B------:R-:W2:Y:S02]  /*1050*/  S2R R0, SR_CTAID.Y ;  /* 0x0000000000007919 */ /* 0x000ea40000002600 */
[----:B------:R-:W-:-:S06]  /*1060*/  IMAD.HI.U32 R9, R11, R9, R10 ;  /* 0x000000090b097227 */ /* 0x000fcc00078e000a */
[----:B------:R-:W-:-:S04]  /*1070*/  IMAD.HI.U32 R4, R9, R8, RZ ;  /* 0x0000000809047227 */ /* 0x000fc800078e00ff */
[----:B------:R-:W-:-:S04]  /*1080*/  IMAD.MOV R6, RZ, RZ, -R4 ;  /* 0x000000ffff067224 */ /* 0x000fc800078e0a04 */
[----:B------:R-:W-:-:S05]  /*1090*/  IMAD R6, R5, R6, R8 ;  /* 0x0000000605067224 */ /* 0x000fca00078e0208 */
[----:B------:R-:W-:Y:S01]  /*10a0*/  ISETP.GT.U32.AND P3, PT, R5, R6, PT ;  /* 0x000000060500720c */ /* 0x000fe20003f64070 */
[----:B--2---:R-:W-:-:S05]  /*10b0*/  IMAD.WIDE R8, R0, 0x80, RZ ;  /* 0x0000008000087825 */ /* 0x004fca00078e02ff */
[----:B------:R-:W-:Y:S02]  /*10c0*/  SEL R17, R8, RZ, P0 ;  /* 0x000000ff08117207 */ /* 0x000fe40000000000 */
[----:B------:R-:W-:Y:S01]  /*10d0*/  SEL R23, R9, RZ, P0 ;  /* 0x000000ff09177207 */ /* 0x000fe20000000000 */
[----:B---3--:R-:W-:Y:S01]  /*10e0*/  IMAD.WIDE.U32 R8, R15, c[0x0][0x3d8], RZ ;  /* 0x0000f6000f087a25 */ /* 0x008fe200078e00ff */
[----:B-1----:R-:W-:Y:S02]  /*10f0*/  ISETP.NE.AND P0, PT, R2, RZ, PT ;  /* 0x000000ff0200720c */ /* 0x002fe40003f05270 */
[----:B------:R-:W-:Y:S01]  /*1100*/  LOP3.LUT R2, R7, c[0x0][0x1c8], RZ, 0x3c, !PT ;  /* 0x0000720007027a12 */ /* 0x000fe200078e3cff */
[----:B------:R-:W-:Y:S01]  /*1110*/  @!P3 IMAD.IADD R6, R6, 0x1, -R5 ;  /* 0x000000010606b824 */ /* 0x000fe200078e0a05 */
[----:B------:R-:W-:Y:S01]  /*1120*/  @!P3 IADD3 R4, R4, 0x1, RZ ;  /* 0x000000010404b810 */ /* 0x000fe20007ffe0ff */
[----:B------:R-:W-:Y:S01]  /*1130*/  IMAD R15, R15, c[0x0][0x3dc], R9 ;  /* 0x0000f7000f0f7a24 */ /* 0x000fe200078e0209 */
[----:B------:R-:W-:-:S02]  /*1140*/  ISETP.GE.AND P2, PT, R2, RZ, PT ;  /* 0x000000ff0200720c */ /* 0x000fc40003f46270 */
[----:B------:R-:W-:Y:S02]  /*1150*/  ISETP.GE.U32.AND P5, PT, R6, R5, PT ;  /* 0x000000050600720c */ /* 0x000fe40003fa6070 */
[----:B------:R-:W-:Y:S02]  /*1160*/  SEL R16, R8, RZ, P1 ;  /* 0x000000ff08107207 */ /* 0x000fe40000800000 */
[----:B------:R-:W-:Y:S01]  /*1170*/  SHF.R.S32.HI R5, RZ, 0x1f, R0 ;  /* 0x0000001fff057819 */ /* 0x000fe20000011400 */
[C---:B------:R-:W-:Y:S01]  /*1180*/  @P0 IMAD R6, R0.reuse, c[0x0][0x214], RZ ;  /* 0x0000850000060a24 */ /* 0x040fe200078e02ff */
[----:B------:R-:W-:Y:S01]  /*1190*/  SEL R15, R15, RZ, P1 ;  /* 0x000000ff0f0f7207 */ /* 0x000fe20000800000 */
[----:B------:R-:W-:Y:S02]  /*11a0*/  @!P0 IMAD R2, R0, c[0x0][0x1c0], R7 ;  /* 0x0000700000028a24 */ /* 0x000fe400078e0207 */
[----:B------:R-:W-:Y:S02]  /*11b0*/  @P0 IMAD R175, R7, c[0x0][0x234], R6 ;  /* 0x00008d0007af0a24 */ /* 0x000fe400078e0206 */
[----:B------:R-:W-:-:S02]  /*11c0*/  @!P0 IMAD R175, R2, c[0x0][0x214], RZ ;  /* 0x0000850002af8a24 */ /* 0x000fc400078e02ff */
[----:B------:R-:W-:-:S05]  /*11d0*/  @P5 IADD3 R4, R4, 0x1, RZ ;  /* 0x0000000104045810 */ /* 0x000fca0007ffe0ff */
[----:B------:R-:W-:Y:S01]  /*11e0*/  IMAD.MOV.U32 R2, RZ, RZ, R4 ;  /* 0x000000ffff027224 */ /* 0x000fe200078e0004 */
[----:B------:R-:W-:-:S03]  /*11f0*/  SHF.R.S32.HI R4, RZ, 0x1f, R7 ;  /* 0x0000001fff047819 */ /* 0x000fc60000011407 */
[----:B------:R-:W-:Y:S01]  /*1200*/  @!P2 IMAD.MOV R2, RZ, RZ, -R2 ;  /* 0x000000ffff02a224 */ /* 0x000fe200078e0a02 */
[----:B------:R-:W-:-:S04]  /*1210*/  @!P4 LOP3.LUT R2, RZ, c[0x0][0x1c8], RZ, 0x33, !PT ;  /* 0x00007200ff02ca12 */ /* 0x000fc800078e33ff */
[----:B------:R-:W-:Y:S01]  /*1220*/  SHF.R.S32.HI R11, RZ, 0x1f, R2 ;  /* 0x0000001fff0b7819 */ /* 0x000fe20000011402 */
[----:B------:R-:W-:Y:S05]  /*1230*/  @!P0 BRA `(.L_x_507) ;  /* 0x0000007000008947 */ /* 0x000fea0003800000 */
[----:B------:R-:W-:Y:S02]  /*1240*/  MOV R9, 0x80 ;  /* 0x0000008000097802 */ /* 0x000fe40000000f00 */
[----:B------:R-:W-:Y:S02]  /*1250*/  MOV R6, c[0x0][0x210] ;  /* 0x0000840000067a02 */ /* 0x000fe40000000f00 */
[----:B------:R-:W-:-:S03]  /*1260*/  IADD3 R13, R9, c[0x0][0x224], RZ ;  /* 0x00008900090d7a10 */ /* 0x000fc60007ffe0ff */
[----:B------:R-:W-:Y:S02]  /*1270*/  IMAD R6, R9, R6, c[0x0][0x234] ;  /* 0x00008d0009067624 */ /* 0x000fe400078e0206 */
[----:B------:R-:W-:-:S04]  /*1280*/  IMAD R13, R13, R0, RZ ;  /* 0x000000000d0d7224 */ /* 0x000fc800078e02ff */
[----:B------:R-:W-:Y:S01]  /*1290*/  IMAD R159, R6, R7, R13 ;  /* 0x00000007069f7224 */ /* 0x000fe200078e020d */
[----:B------:R-:W-:Y:S05]  /*12a0*/  BRA `(.L_x_508) ;  /* 0x0000002000007947 */ /* 0x000fea0003800000 */
.L_x_507:
[----:B------:R-:W-:-:S04]  /*12b0*/  IMAD R159, R0, c[0x0][0x1c0], R7 ;  /* 0x00007000009f7a24 */ /* 0x000fc800078e0207 */
[----:B------:R-:W-:Y:S02]  /*12c0*/  IMAD R159, R159, c[0x0][0x224], RZ ;  /* 0x000089009f9f7a24 */ /* 0x000fe400078e02ff */
.L_x_508:
[----:B------:R-:W1:Y:S01]  /*12d0*/  S2R R10, SR_TID.X ;  /* 0x00000000000a7919 */ /* 0x000e620000002100 */
[----:B------:R-:W-:Y:S01]  /*12e0*/  IMAD.WIDE R24, R0, c[0x0][0x224], R24 ;  /* 0x0000890000187a25 */ /* 0x000fe200078e0218 */
[----:B------:R-:W-:Y:S01]  /*12f0*/  UIMAD UR6, UR6, UR13, UR14 ;  /* 0x0000000d060672a4 */ /* 0x000fe2000f8e020e */
[----:B------:R-:W-:Y:S01]  /*1300*/  IADD3 R175, R175, UR42, RZ ;  /* 0x0000002aafaf7c10 */ /* 0x000fe2000fffe0ff */
[----:B------:R-:W-:Y:S01]  /*1310*/  UIADD3 UR39, UP0, UR41, UR39, URZ ;  /* 0x0000002729277290 */ /* 0x000fe2000ff1e03f */
[----:B------:R-:W-:Y:S01]  /*1320*/  @P1 BAR.SYNC.DEFER_BLOCKING 0x0 ;  /* 0x0000000000001b1d */ /* 0x000fe20000010000 */
[----:B------:R-:W-:Y:S01]  /*1330*/  IADD3 R17, P0, R24, R17, RZ ;  /* 0x0000001118117210 */ /* 0x000fe20007f1e0ff */
[----:B------:R-:W-:Y:S01]  /*1340*/  UIADD3 UR6, UR35, UR6, URZ ;  /* 0x0000000623067290 */ /* 0x000fe2000fffe03f */
[----:B------:R-:W-:Y:S01]  /*1350*/  IADD3 R159, R159, UR42, RZ ;  /* 0x0000002a9f9f7c10 */ /* 0x000fe2000fffe0ff */
[----:B------:R-:W-:Y:S01]  /*1360*/  UIADD3.X UR38, UR4, UR38, URZ, UP0, !UPT ;  /* 0x0000002604267290 */ /* 0x000fe200087fe43f */
[----:B------:R-:W-:Y:S01]  /*1370*/  IADD3.X R23, R25, R23, RZ, P0, !PT ;  /* 0x0000001719177210 */ /* 0x000fe200007fe4ff */
[----:B------:R-:W-:Y:S01]  /*1380*/  UIADD3 UR52, UR43, -0x1, URZ ;  /* 0xffffffff2b347890 */ /* 0x000fe2000fffe03f */
[----:B------:R-:W-:Y:S01]  /*1390*/  MOV R20, UR39 ;  /* 0x0000002700147c02 */ /* 0x000fe20008000f00 */
[----:B------:R-:W-:Y:S01]  /*13a0*/  IMAD R14, R17, UR6, RZ ;  /* 0x00000006110e7c24 */ /* 0x000fe2000f8e02ff */
[----:B------:R-:W-:Y:S01]  /*13b0*/  ULDC.64 UR6, c[0x0][0x198] ;  /* 0x0000660000067ab9 */ /* 0x000fe20000000a00 */
[----:B------:R-:W-:Y:S01]  /*13c0*/  IMAD.MOV.U32 R158, RZ, RZ, 0x4 ;  /* 0x00000004ff9e7424 */ /* 0x000fe200078e00ff */
[----:B------:R-:W-:Y:S01]  /*13d0*/  UIMAD UR6, UR38, UR6, URZ ;  /* 0x00000006260672a4 */ /* 0x000fe2000f8e023f */
[----:B------:R-:W-:Y:S01]  /*13e0*/  IMAD R14, R23, UR34, R14 ;  /* 0x00000022170e7c24 */ /* 0x000fe2000f8e020e */
[----:B------:R-:W-:Y:S01]  /*13f0*/  CS2R R94, SRZ ;  /* 0x00000000005e7805 */ /* 0x000fe2000001ff00 */
[----:B------:R-:W-:Y:S01]  /*1400*/  IMAD.WIDE R174, R175, R158, c[0x0][0x200] ;  /* 0x00008000afae7625 */ /* 0x000fe200078e029e */
[----:B------:R-:W-:Y:S01]  /*1410*/  UIMAD UR6, UR39, UR7, UR6 ;  /* 0x00000007270672a4 */ /* 0x000fe2000f8e0206 */
[----:B------:R-:W-:Y:S01]  /*1420*/  CS2R R92, SRZ ;  /* 0x00000000005c7805 */ /* 0x000fe2000001ff00 */
[----:B------:R-:W-:Y:S01]  /*1430*/  CS2R R98, SRZ ;  /* 0x0000000000627805 */ /* 0x000fe2000001ff00 */
[----:B------:R-:W-:Y:S01]  /*1440*/  CS2R R96, SRZ ;  /* 0x0000000000607805 */ /* 0x000fe2000001ff00 */
[----:B-1----:R-:W-:Y:S01]  /*1450*/  SHF.R.S32.HI R9, RZ, 0x1f, R10 ;  /* 0x0000001fff097819 */ /* 0x002fe2000001140a */
[----:B------:R-:W-:Y:S01]  /*1460*/  CS2R R90, SRZ ;  /* 0x00000000005a7805 */ /* 0x000fe2000001ff00 */
[----:B------:R-:W-:Y:S01]  /*1470*/  CS2R R88, SRZ ;  /* 0x0000000000587805 */ /* 0x000fe2000001ff00 */
[----:B------:R-:W-:Y:S01]  /*1480*/  CS2R R86, SRZ ;  /* 0x0000000000567805 */ /* 0x000fe2000001ff00 */
[CC--:B------:R-:W-:Y:S01]  /*1490*/  LEA.HI R13, R9.reuse, R10.reuse, RZ, 0x5 ;  /* 0x0000000a090d7211 */ /* 0x0c0fe200078f28ff */
[----:B------:R-:W-:Y:S01]  /*14a0*/  CS2R R84, SRZ ;  /* 0x0000000000547805 */ /* 0x000fe2000001ff00 */
[-C--:B------:R-:W-:Y:S01]  /*14b0*/  LEA.HI R9, R9, R10.reuse, RZ, 0x2 ;  /* 0x0000000a09097211 */ /* 0x080fe200078f10ff */
[----:B------:R-:W-:Y:S01]  /*14c0*/  CS2R R78, SRZ ;  /* 0x00000000004e7805 */ /* 0x000fe2000001ff00 */
[----:B------:R-:W-:Y:S01]  /*14d0*/  LOP3.LUT R25, R13, 0xffffffe0, RZ, 0xc0, !PT ;  /* 0xffffffe00d197812 */ /* 0x000fe200078ec0ff */
[----:B------:R-:W-:Y:S01]  /*14e0*/  CS2R R76, SRZ ;  /* 0x00000000004c7805 */ /* 0x000fe2000001ff00 */
[----:B------:R-:W-:Y:S01]  /*14f0*/  SHF.R.S32.HI R13, RZ, 0x5, R13 ;  /* 0x00000005ff0d7819 */ /* 0x000fe2000001140d */
[----:B------:R-:W-:Y:S01]  /*1500*/  CS2R R82, SRZ ;  /* 0x0000000000527805 */ /* 0x000fe2000001ff00 */
[----:B------:R-:W-:Y:S01]  /*1510*/  IADD3 R168, -R25, R10, RZ ;  /* 0x0000000a19a87210 */ /* 0x000fe20007ffe1ff */
[----:B------:R-:W-:Y:S01]  /*1520*/  CS2R R80, SRZ ;  /* 0x0000000000507805 */ /* 0x000fe2000001ff00 */
[----:B------:R-:W-:Y:S01]  /*1530*/  SHF.R.S32.HI R8, RZ, 0x2, R9 ;  /* 0x00000002ff087819 */ /* 0x000fe20000011409 */
[----:B------:R-:W-:Y:S01]  /*1540*/  CS2R R74, SRZ ;  /* 0x00000000004a7805 */ /* 0x000fe2000001ff00 */
[----:B------:R-:W-:Y:S01]  /*1550*/  LOP3.LUT R9, R9, 0xfffffffc, RZ, 0xc0, !PT ;  /* 0xfffffffc09097812 */ /* 0x000fe200078ec0ff */
[----:B------:R-:W-:Y:S01]  /*1560*/  IMAD R18, R13, UR32, R168 ;  /* 0x000000200d127c24 */ /* 0x000fe2000f8e02a8 */
[----:B------:R-:W-:Y:S01]  /*1570*/  SHF.R.S32.HI R6, RZ, 0x1f, R8 ;  /* 0x0000001fff067819 */ /* 0x000fe20000011408 */
[----:B------:R-:W-:Y:S01]  /*1580*/  IMAD.WIDE.U32 R24, R8, c[0x0][0x1a0], RZ ;  /* 0x0000680008187a25 */ /* 0x000fe200078e00ff */
[----:B------:R-:W-:Y:S01]  /*1590*/  CS2R R72, SRZ ;  /* 0x0000000000487805 */ /* 0x000fe2000001ff00 */
[----:B------:R-:W-:Y:S01]  /*15a0*/  CS2R R70, SRZ ;  /* 0x0000000000467805 */ /* 0x000fe2000001ff00 */
[----:B------:R-:W-:Y:S01]  /*15b0*/  IADD3 R19, P2, P0, R18, UR31, R19 ;  /* 0x0000001f12137c10 */ /* 0x000fe2000f85e013 */
[----:B------:R-:W-:Y:S01]  /*15c0*/  IMAD R23, R6, c[0x0][0x1a0], RZ ;  /* 0x0000680006177a24 */ /* 0x000fe200078e02ff */
[----:B------:R-:W-:Y:S01]  /*15d0*/  SHF.R.S32.HI R18, RZ, 0x1f, R18 ;  /* 0x0000001fff127819 */ /* 0x000fe20000011412 */
[----:B------:R-:W-:Y:S01]  /*15e0*/  IMAD.IADD R9, R10, 0x1, -R9 ;  /* 0x000000010a097824 */ /* 0x000fe200078e0a09 */
[----:B------:R-:W-:Y:S01]  /*15f0*/  CS2R R68, SRZ ;  /* 0x0000000000447805 */ /* 0x000fe2000001ff00 */
[----:B------:R-:W-:Y:S01]  /*1600*/  IMAD R13, R6, c[0x0][0x198], RZ ;  /* 0x00006600060d7a24 */ /* 0x000fe200078e02ff */
[----:B------:R-:W-:Y:S01]  /*1610*/  IADD3.X R10, R18, UR15, R21, P2, P0 ;  /* 0x0000000f120a7c10 */ /* 0x000fe200097e0415 */
[----:B------:R-:W-:Y:S01]  /*1620*/  IMAD R12, R8, c[0x0][0x1a4], R23 ;  /* 0x00006900080c7a24 */ /* 0x000fe200078e0217 */
[----:B------:R-:W-:Y:S01]  /*1630*/  IADD3 R18, P0, R19, R16, RZ ;  /* 0x0000001013127210 */ /* 0x000fe20007f1e0ff */
[----:B------:R-:W-:-:S02]  /*1640*/  IMAD.SHL.U32 R30, R9, 0x8, RZ ;  /* 0x00000008091e7824 */ /* 0x000fc400078e00ff */
[----:B------:R-:W-:-:S03]  /*1650*/  IMAD.WIDE.U32 R26, R8, c[0x0][0x198], RZ ;  /* 0x00006600081a7a25 */ /* 0x000fc600078e00ff */
[----:B------:R-:W-:Y:S01]  /*1660*/  SHF.R.S32.HI R31, RZ, 0x1f, R30 ;  /* 0x0000001fff1f7819 */ /* 0x000fe2000001141e */
[----:B------:R-:W-:Y:S02]  /*1670*/  IMAD R13, R8, c[0x0][0x19c], R13 ;  /* 0x00006700080d7a24 */ /* 0x000fe400078e020d */
[----:B------:R-:W-:Y:S01]  /*1680*/  IMAD.IADD R25, R25, 0x1, R12 ;  /* 0x0000000119197824 */ /* 0x000fe200078e020c */
[----:B------:R-:W-:Y:S01]  /*1690*/  MOV R12, UR39 ;  /* 0x00000027000c7c02 */ /* 0x000fe20008000f00 */
[----:B------:R-:W-:Y:S01]  /*16a0*/  IMAD.X R19, R10, 0x1, R15, P0 ;  /* 0x000000010a137824 */ /* 0x000fe200000e060f */
[----:B------:R-:W-:Y:S01]  /*16b0*/  IADD3 R8, P0, R8, UR42, RZ ;  /* 0x0000002a08087c10 */ /* 0x000fe2000ff1e0ff */
[----:B------:R-:W-:Y:S01]  /*16c0*/  IMAD.WIDE.U32 R20, R20, c[0x0][0x1a0], R24 ;  /* 0x0000680014147a25 */ /* 0x000fe200078e0018 */
[----:B------:R-:W-:Y:S02]  /*16d0*/  IADD3 R27, R27, R13, RZ ;  /* 0x0000000d1b1b7210 */ /* 0x000fe40007ffe0ff */
[----:B------:R-:W-:Y:S01]  /*16e0*/  IADD3.X R6, R6, UR5, RZ, P0, !PT ;  /* 0x0000000506067c10 */ /* 0x000fe200087fe4ff */
[C---:B------:R-:W-:Y:S01]  /*16f0*/  IMAD R23, R5.reuse, c[0x0][0x180], RZ ;  /* 0x0000600005177a24 */ /* 0x040fe200078e02ff */
[----:B------:R-:W-:Y:S01]  /*1700*/  ULDC.64 UR4, c[0x0][0x1a0] ;  /* 0x0000680000047ab9 */ /* 0x000fe20000000a00 */
[----:B------:R-:W-:Y:S01]  /*1710*/  IMAD R25, R5, c[0x0][0x368], RZ ;  /* 0x0000da0005197a24 */ /* 0x000fe200078e02ff */
[----:B------:R-:W-:Y:S01]  /*1720*/  UIMAD UR4, UR38, UR4, URZ ;  /* 0x00000004260472a4 */ /* 0x000fe2000f8e023f */
[----:B------:R-:W-:-:S02]  /*1730*/  IMAD R24, R0, c[0x0][0x184], R23 ;  /* 0x0000610000187a24 */ /* 0x000fc400078e0217 */
[C---:B------:R-:W-:Y:S01]  /*1740*/  IMAD.WIDE.U32 R32, R0.reuse, c[0x0][0x180], R30 ;  /* 0x0000600000207a25 */ /* 0x040fe200078e001e */
[----:B------:R-:W-:Y:S02]  /*1750*/  UIMAD UR4, UR39, UR5, UR4 ;  /* 0x00000005270472a4 */ /* 0x000fe4000f8e0204 */
[----:B------:R-:W-:Y:S01]  /*1760*/  UIADD3 UR5, -UR40, UR10, UR41 ;  /* 0x0000000a28057290 */ /* 0x000fe2000fffe129 */
[----:B------:R-:W-:Y:S02]  /*1770*/  IMAD R15, R5, c[0x0][0x188], RZ ;  /* 0x00006200050f7a24 */ /* 0x000fe400078e02ff */
[C---:B------:R-:W-:Y:S01]  /*1780*/  IMAD R28, R0.reuse, c[0x0][0x36c], R25 ;  /* 0x0000db00001c7a24 */ /* 0x040fe200078e0219 */
[----:B------:R-:W-:Y:S01]  /*1790*/  IADD3 R25, R33, R24, RZ ;  /* 0x0000001821197210 */ /* 0x000fe20007ffe0ff */
[----:B------:R-:W-:Y:S01]  /*17a0*/  IMAD.WIDE.U32 R36, R0, c[0x0][0x368], R30 ;  /* 0x0000da0000247a25 */ /* 0x000fe200078e001e */
[----:B------:R-:W-:Y:S01]  /*17b0*/  MOV R24, R32 ;  /* 0x0000002000187202 */ /* 0x000fe20000000f00 */
[----:B------:R-:W-:-:S02]  /*17c0*/  UIADD3 UR5, UR5, -UR9, URZ ;  /* 0x8000000905057290 */ /* 0x000fc4000fffe03f */
[----:B------:R-:W-:Y:S01]  /*17d0*/  IMAD R9, R6, c[0x0][0x190], RZ ;  /* 0x0000640006097a24 */ /* 0x000fe200078e02ff */
[----:B------:R-:W-:Y:S01]  /*17e0*/  IADD3 R29, R37, R28, RZ ;  /* 0x0000001c251d7210 */ /* 0x000fe20007ffe0ff */
[----:B------:R-:W-:Y:S01]  /*17f0*/  IMAD.WIDE.U32 R34, R8, c[0x0][0x190], R30 ;  /* 0x0000640008227a25 */ /* 0x000fe200078e001e */
[----:B------:R-:W-:-:S03]  /*1800*/  MOV R28, R36 ;  /* 0x00000024001c7202 */ /* 0x000fc60000000f00 */
[----:B------:R-:W-:-:S04]  /*1810*/  IMAD.WIDE.U32 R12, R12, c[0x0][0x198], R26 ;  /* 0x000066000c0c7a25 */ /* 0x000fc800078e001a */
[C---:B------:R-:W-:Y:S02]  /*1820*/  IMAD R22, R0.reuse, c[0x0][0x18c], R15 ;  /* 0x0000630000167a24 */ /* 0x040fe400078e020f */
[----:B------:R-:W-:-:S04]  /*1830*/  IMAD.WIDE.U32 R30, R0, c[0x0][0x188], R30 ;  /* 0x00006200001e7a25 */ /* 0x000fc800078e001e */
[----:B------:R-:W-:Y:S02]  /*1840*/  IMAD R26, R8, c[0x0][0x194], R9 ;  /* 0x00006500081a7a24 */ /* 0x000fe400078e0209 */
[----:B------:R-:W-:Y:S02]  /*1850*/  IMAD R9, R11, c[0x0][0x1b0], RZ ;  /* 0x00006c000b097a24 */ /* 0x000fe400078e02ff */
[----:B------:R-:W-:Y:S02]  /*1860*/  IMAD R15, R6, c[0x0][0x370], RZ ;  /* 0x0000dc00060f7a24 */ /* 0x000fe400078e02ff */
[----:B------:R-:W-:Y:S02]  /*1870*/  IMAD.IADD R23, R31, 0x1, R22 ;  /* 0x000000011f177824 */ /* 0x000fe400078e0216 */
[----:B------:R-:W-:-:S04]  /*1880*/  IMAD.WIDE.U32 R18, R17, UR34, R18 ;  /* 0x0000002211127c25 */ /* 0x000fc8000f8e0012 */
[----:B------:R-:W-:Y:S01]  /*1890*/  IMAD R11, R11, c[0x0][0x1b8], RZ ;  /* 0x00006e000b0b7a24 */ /* 0x000fe200078e02ff */
[----:B------:R-:W-:Y:S01]  /*18a0*/  LEA R176, P0, R18, c[0x0][0x350], 0x2 ;  /* 0x0000d40012b07a11 */ /* 0x000fe200078010ff */
[----:B------:R-:W-:Y:S02]  /*18b0*/  IMAD.MOV.U32 R22, RZ, RZ, R30 ;  /* 0x000000ffff167224 */ /* 0x000fe400078e001e */
[C---:B------:R-:W-:Y:S02]  /*18c0*/  IMAD R9, R2.reuse, c[0x0][0x1b4], R9 ;  /* 0x00006d0002097a24 */ /* 0x040fe400078e0209 */
[----:B------:R-:W-:-:S04]  /*18d0*/  IMAD.WIDE.U32 R24, R2, c[0x0][0x1b0], R24 ;  /* 0x00006c0002187a25 */ /* 0x000fc800078e0018 */
[C---:B------:R-:W-:Y:S01]  /*18e0*/  IMAD R6, R8.reuse, c[0x0][0x374], R15 ;  /* 0x0000dd0008067a24 */ /* 0x040fe200078e020f */
[----:B------:R-:W-:Y:S01]  /*18f0*/  MOV R15, c[0x0][0x374] ;  /* 0x0000dd00000f7a02 */ /* 0x000fe20000000f00 */
[----:B------:R-:W-:-:S04]  /*1900*/  IMAD.WIDE.U32 R28, R8, c[0x0][0x370], R28 ;  /* 0x0000dc00081c7a25 */ /* 0x000fc800078e001c */
[C---:B------:R-:W-:Y:S01]  /*1910*/  IMAD R8, R2.reuse, c[0x0][0x1bc], R11 ;  /* 0x00006f0002087a24 */ /* 0x040fe200078e020b */
[----:B------:R-:W-:Y:S01]  /*1920*/  IADD3 R11, R19, R14, RZ ;  /* 0x0000000e130b7210 */ /* 0x000fe20007ffe0ff */
[----:B------:R-:W-:Y:S01]  /*1930*/  IMAD.WIDE.U32 R22, R2, c[0x0][0x1b8], R22 ;  /* 0x00006e0002167a25 */ /* 0x000fe200078e0016 */
[----:B------:R-:W-:Y:S02]  /*1940*/  IADD3 R2, P2, R24, R12, RZ ;  /* 0x0000000c18027210 */ /* 0x000fe40007f5e0ff */
[----:B------:R-:W-:Y:S01]  /*1950*/  LEA.HI.X R177, R18, c[0x0][0x354], R11, 0x2, P0 ;  /* 0x0000d50012b17a11 */ /* 0x000fe200000f140b */
[----:B------:R-:W-:Y:S01]  /*1960*/  IMAD.IADD R9, R25, 0x1, R9 ;  /* 0x0000000119097824 */ /* 0x000fe200078e0209 */
[----:B------:R-:W-:Y:S01]  /*1970*/  IADD3 R11, R23, R8, RZ ;  /* 0x00000008170b7210 */ /* 0x000fe20007ffe0ff */
[----:B------:R-:W-:Y:S01]  /*1980*/  IMAD.IADD R27, R35, 0x1, R26 ;  /* 0x00000001231b7824 */ /* 0x000fe200078e021a */
[----:B------:R-:W-:Y:S01]  /*1990*/  IADD3 R8, P0, R22, R20, RZ ;  /* 0x0000001416087210 */ /* 0x000fe20007f1e0ff */
[----:B------:R-:W-:Y:S01]  /*19a0*/  IMAD.MOV.U32 R26, RZ, RZ, R34 ;  /* 0x000000ffff1a7224 */ /* 0x000fe200078e0022 */
[----:B------:R-:W-:Y:S01]  /*19b0*/  IADD3.X R9, R9, UR6, R13, P2, !PT ;  /* 0x0000000609097c10 */ /* 0x000fe200097fe40d */
[----:B------:R-:W-:Y:S01]  /*19c0*/  IMAD R5, R5, c[0x0][0x178], RZ ;  /* 0x00005e0005057a24 */ /* 0x000fe200078e02ff */
[----:B------:R-:W-:Y:S01]  /*19d0*/  LEA R10, P2, R2, c[0x0][0x168], 0x1 ;  /* 0x00005a00020a7a11 */ /* 0x000fe200078408ff */
[----:B------:R-:W-:Y:S01]  /*19e0*/  IMAD.WIDE.U32 R26, R0, c[0x0][0x178], R26 ;  /* 0x00005e00001a7a25 */ /* 0x000fe200078e001a */
[----:B------:R-:W-:Y:S01]  /*19f0*/  IADD3.X R21, R11, UR4, R21, P0, !PT ;  /* 0x000000040b157c10 */ /* 0x000fe200087fe415 */
[----:B------:R-:W-:Y:S01]  /*1a00*/  ULEA.HI UR4, UR52, UR52, URZ, 0x1 ;  /* 0x0000003434047291 */ /* 0x000fe2000f8f083f */
[----:B------:R-:W-:Y:S01]  /*1a10*/  LEA.HI.X R11, R2, c[0x0][0x16c], R9, 0x1, P2 ;  /* 0x00005b00020b7a11 */ /* 0x000fe200010f0c09 */
[----:B------:R-:W-:Y:S01]  /*1a20*/  IMAD.MOV.U32 R9, RZ, RZ, c[0x0][0x198] ;  /* 0x00006600ff097624 */ /* 0x000fe200078e00ff */
[----:B------:R-:W-:Y:S01]  /*1a30*/  LEA R18, P0, R8, c[0x0][0x170], 0x1 ;  /* 0x00005c0008127a11 */ /* 0x000fe200078008ff */
[----:B------:R-:W-:Y:S01]  /*1a40*/  ULOP3.LUT UR4, UR4, 0xfffffffe, URZ, 0xc0, !UPT ;  /* 0xfffffffe04047892 */ /* 0x000fe2000f8ec03f */
[----:B------:R-:W-:Y:S01]  /*1a50*/  MOV R2, c[0x0][0x19c] ;  /* 0x0000670000027a02 */ /* 0x000fe20000000f00 */
[----:B------:R-:W-:Y:S01]  /*1a60*/  IMAD R5, R0, c[0x0][0x17c], R5 ;  /* 0x00005f0000057a24 */ /* 0x000fe200078e0205 */
[----:B------:R-:W-:Y:S01]  /*1a70*/  LEA R20, P2, R9, R10, 0x7 ;  /* 0x0000000a09147211 */ /* 0x000fe200078438ff */
[----:B------:R-:W-:Y:S01]  /*1a80*/  UIADD3 UR4, UR52, -UR4, URZ ;  /* 0x8000000434047290 */ /* 0x000fe2000fffe03f */
[----:B------:R-:W-:Y:S01]  /*1a90*/  LEA.HI.X R19, R8, c[0x0][0x174], R21, 0x1, P0 ;  /* 0x00005d0008137a11 */ /* 0x000fe200000f0c15 */
[----:B------:R-:W-:Y:S01]  /*1aa0*/  IMAD.IADD R27, R27, 0x1, R5 ;  /* 0x000000011b1b7824 */ /* 0x000fe200078e0205 */
[----:B------:R-:W-:Y:S01]  /*1ab0*/  LEA.HI.X R21, R9, R11, R2, 0x7, P2 ;  /* 0x0000000b09157211 */ /* 0x000fe200010f3c02 */
[C---:B------:R-:W-:Y:S01]  /*1ac0*/  IMAD R2, R4.reuse, c[0x0][0x1a8], RZ ;  /* 0x00006a0004027a24 */ /* 0x040fe200078e02ff */
[----:B------:R-:W-:Y:S01]  /*1ad0*/  UISETP.NE.AND UP0, UPT, UR4, 0x1, UPT ;  /* 0x000000010400788c */ /* 0x000fe2000bf05270 */
[----:B------:R-:W-:Y:S01]  /*1ae0*/  IADD3 R29, R29, R6, RZ ;  /* 0x000000061d1d7210 */ /* 0x000fe20007ffe0ff */
[----:B------:R-:W-:Y:S01]  /*1af0*/  USHF.R.S32.HI UR4, URZ, 0x1f, UR5 ;  /* 0x0000001f3f047899 */ /* 0x000fe20008011405 */
[----:B------:R-:W-:Y:S01]  /*1b00*/  IMAD R4, R4, c[0x0][0x378], RZ ;  /* 0x0000de0004047a24 */ /* 0x000fe200078e02ff */
[----:B------:R-:W-:Y:S01]  /*1b10*/  MOV R5, c[0x0][0x1a4] ;  /* 0x0000690000057a02 */ /* 0x000fe20000000f00 */
[----:B------:R-:W-:Y:S01]  /*1b20*/  IMAD.MOV.U32 R9, RZ, RZ, c[0x0][0x1a0] ;  /* 0x00006800ff097624 */ /* 0x000fe200078e00ff */
[----:B------:R-:W-:Y:S01]  /*1b30*/  ULEA.HI UR4, UR4, UR5, URZ, 0x7 ;  /* 0x0000000504047291 */ /* 0x000fe2000f8f383f */
[----:B------:R-:W-:-:S02]  /*1b40*/  IMAD R2, R7, c[0x0][0x1ac], R2 ;  /* 0x00006b0007027a24 */ /* 0x000fc400078e0202 */
[----:B------:R-:W-:Y:S01]  /*1b50*/  IMAD.WIDE.U32 R26, R7, c[0x0][0x1a8], R26 ;  /* 0x00006a00071a7a25 */ /* 0x000fe200078e001a */
[----:B------:R-:W-:Y:S01]  /*1b60*/  LEA R22, P0, R9, R18, 0x7 ;  /* 0x0000001209167211 */ /* 0x000fe200078038ff */
[----:B------:R-:W-:Y:S02]  /*1b70*/  USHF.R.S32.HI UR4, URZ, 0x7, UR4 ;  /* 0x000000073f047899 */ /* 0x000fe40008011404 */
[C---:B------:R-:W-:Y:S01]  /*1b80*/  IMAD R4, R7.reuse, c[0x0][0x37c], R4 ;  /* 0x0000df0007047a24 */ /* 0x040fe200078e0204 */
[----:B------:R-:W-:Y:S01]  /*1b90*/  LEA R172, P3, R26, c[0x0][0x160], 0x1 ;  /* 0x000058001aac7a11 */ /* 0x000fe200078608ff */
[----:B------:R-:W-:Y:S01]  /*1ba0*/  IMAD.WIDE.U32 R28, R7, c[0x0][0x378], R28 ;  /* 0x0000de00071c7a25 */ /* 0x000fe200078e001c */
[----:B------:R-:W-:Y:S02]  /*1bb0*/  LEA.HI.X R23, R9, R19, R5, 0x7, P0 ;  /* 0x0000001309177211 */ /* 0x000fe400000f3c05 */
[----:B------:R-:W-:Y:S01]  /*1bc0*/  PLOP3.LUT P0, PT, PT, PT, UP0, 0x80, 0x0 ;  /* 0x000000000000781c */ /* 0x000fe20003f0f008 */
[----:B------:R-:W-:Y:S01]  /*1bd0*/  IMAD.IADD R2, R27, 0x1, R2 ;  /* 0x000000011b027824 */ /* 0x000fe200078e0202 */
[----:B------:R-:W-:Y:S01]  /*1be0*/  IADD3 R4, R29, R4, RZ ;  /* 0x000000041d047210 */ /* 0x000fe20007ffe0ff */
[----:B------:R-:W-:Y:S01]  /*1bf0*/  IMAD.MOV.U32 R17, RZ, RZ, c[0x0][0x370] ;  /* 0x0000dc00ff117624 */ /* 0x000fe200078e00ff */
[----:B------:R-:W-:Y:S01]  /*1c00*/  LEA R170, P2, R28, c[0x0][0x330], 0x1 ;  /* 0x0000cc001caa7a11 */ /* 0x000fe200078408ff */
[----:B------:R-:W-:Y:S01]  /*1c10*/  IMAD.MOV.U32 R13, RZ, RZ, c[0x0][0x190] ;  /* 0x00006400ff0d7624 */ /* 0x000fe200078e00ff */
[----:B------:R-:W-:Y:S01]  /*1c20*/  LEA.HI.X R173, R26, c[0x0][0x164], R2, 0x1, P3 ;  /* 0x000059001aad7a11 */ /* 0x000fe200018f0c02 */
[C---:B------:R-:W-:Y:S01]  /*1c30*/  IMAD.SHL.U32 R5, R145.reuse, 0x2, RZ ;  /* 0x0000000291057824 */ /* 0x040fe200078e00ff */
[----:B------:R-:W-:Y:S01]  /*1c40*/  IADD3 R2, R145, 0x1000, RZ ;  /* 0x0000100091027810 */ /* 0x000fe20007ffe0ff */
[----:B------:R-:W-:Y:S01]  /*1c50*/  IMAD.WIDE R158, R159, R158, c[0x0][0x3c8] ;  /* 0x0000f2009f9e7625 */ /* 0x000fe200078e029e */
[----:B------:R-:W-:-:S02]  /*1c60*/  LEA.HI.X R171, R28, c[0x0][0x334], R4, 0x1, P2 ;  /* 0x0000cd001cab7a11 */ /* 0x000fc400010f0c04 */
[----:B------:R-:W-:Y:S02]  /*1c70*/  LEA R14, P3, R17, R170, 0x7 ;  /* 0x000000aa110e7211 */ /* 0x000fe400078638ff */
[----:B------:R-:W-:Y:S01]  /*1c80*/  IMNMX R156, RZ, UR4, !PT ;  /* 0x00000004ff9c7c17 */ /* 0x000fe2000f800200 */
[----:B------:R-:W-:Y:S01]  /*1c90*/  @!PT LDS RZ, [RZ] ;  /* 0x00000000fffff984 */ /* 0x000fe20000000800 */
[----:B------:R-:W-:Y:S01]  /*1ca0*/  @!PT LDS RZ, [RZ] ;  /* 0x00000000fffff984 */ /* 0x000fe20000000800 */
[----:B------:R-:W-:Y:S01]  /*1cb0*/  @!PT LDS RZ, [RZ] ;  /* 0x00000000fffff984 */ /* 0x000fe20000000800 */
[----:B------:R1:W-:Y:S01]  /*1cc0*/  LDGSTS.E.BYPASS.LTC128B.128 [R5+0x4000], [R170.64] ;  /* 0x04000000aa057fae */ /* 0x0003e2000b901d64 */
[----:B------:R-:W-:Y:S02]  /*1cd0*/  SEL R2, R2, R145, !P0 ;  /* 0x0000009102027207 */ /* 0x000fe40004000000 */
[----:B------:R-:W-:Y:S02]  /*1ce0*/  MOV R9, c[0x0][0x194] ;  /* 0x0000650000097a02 */ /* 0x000fe40000000f00 */
[----:B------:R-:W-:Y:S02]  /*1cf0*/  LEA R8, P2, R13, R172, 0x7 ;  /* 0x000000ac0d087211 */ /* 0x000fe400078438ff */
[----:B------:R-:W-:-:S02]  /*1d00*/  LEA.HI.X R15, R17, R171, R15, 0x7, P3 ;  /* 0x000000ab110f7211 */ /* 0x000fc400018f3c0f */
[----:B------:R-:W-:Y:S02]  /*1d10*/  ISETP.LT.AND P1, PT, R156, UR43, PT ;  /* 0x0000002b9c007c0c */ /* 0x000fe4000bf21270 */
[----:B------:R-:W-:Y:S01]  /*1d20*/  SHF.L.U32 R167, R2, 0x1, RZ ;  /* 0x0000000102a77819 */ /* 0x000fe200000006ff */
[----:B------:R1:W-:Y:S01]  /*1d30*/  LDGSTS.E.BYPASS.LTC128B.128 [R5+0x5000], [R14.64] ;  /* 0x050000000e057fae */ /* 0x0003e2000b901d64 */
[----:B------:R-:W-:-:S03]  /*1d40*/  LEA.HI.X R9, R13, R173, R9, 0x7, P2 ;  /* 0x000000ad0d097211 */ /* 0x000fc600010f3c09 */
[----:B------:R1:W-:Y:S04]  /*1d50*/  LDGSTS.E.BYPASS.LTC128B.128 [R167], [R172.64] ;  /* 0x00000000aca77fae */ /* 0x0003e8000b901d64 */
[----:B------:R1:W-:Y:S04]  /*1d60*/  LDGSTS.E.BYPASS.LTC128B.128 [R167+0x1000], [R8.64] ;  /* 0x0100000008a77fae */ /* 0x0003e8000b901d64 */
[----:B------:R1:W-:Y:S04]  /*1d70*/  LDGSTS.E.BYPASS.LTC128B.128 [R5+0x6000], [R10.64] ;  /* 0x060000000a057fae */ /* 0x0003e8000b901d64 */
[----:B------:R1:W-:Y:S04]  /*1d80*/  LDGSTS.E.BYPASS.LTC128B.128 [R5+0x7000], [R20.64] ;  /* 0x0700000014057fae */ /* 0x0003e8000b901d64 */
[----:B------:R1:W-:Y:S04]  /*1d90*/  LDGSTS.E.BYPASS.LTC128B.128 [R5+0x8000], [R18.64] ;  /* 0x0800000012057fae */ /* 0x0003e8000b901d64 */
[----:B------:R1:W-:Y:S04]  /*1da0*/  LDGSTS.E.BYPASS.LTC128B.128 [R5+0x9000], [R22.64] ;  /* 0x0900000016057fae */ /* 0x0003e8000b901d64 */
[----:B------:R-:W0:Y:S01]  /*1db0*/  LDGDEPBAR ;  /* 0x00000000000079af */ /* 0x000e220000000000 */
[----:B------:R-:W-:Y:S05]  /*1dc0*/  @!P1 BRA `(.L_x_509) ;  /* 0x00005c5000009947 */ /* 0x000fea0003800000 */
[----:B------:R-:W-:Y:S02]  /*1dd0*/  IMAD.MOV.U32 R12, RZ, RZ, c[0x0][0x308] ;  /* 0x0000c200ff0c7624 */ /* 0x000fe400078e00ff */
[----:B------:R-:W-:-:S05]  /*1de0*/  IMAD.MOV.U32 R13, RZ, RZ, c[0x0][0x30c] ;  /* 0x0000c300ff0d7624 */ /* 0x000fca00078e00ff */
[----:B-1----:R-:W2:Y:S04]  /*1df0*/  LDG.E.64 R4, [R12.64] ;  /* 0x000000240c047981 */ /* 0x002ea8000c1e1b00 */
[----:B------:R-:W3:Y:S01]  /*1e00*/  LDG.E.64 R8, [R12.64+0x8] ;  /* 0x000008240c087981 */ /* 0x000ee2000c1e1b00 */
[----:B------:R-:W-:-:S05]  /*1e10*/  IMAD.WIDE R10, R142, 0x4, R174 ;  /* 0x000000048e0a7825 */ /* 0x000fca00078e02ae */
[----:B------:R1:W5:Y:S04]  /*1e20*/  LDG.E R166, [R10.64] ;  /* 0x000000240aa67981 */ /* 0x000368000c1e1900 */
[----:B------:R1:W5:Y:S04]  /*1e30*/  LDG.E R165, [R10.64+0x20] ;  /* 0x000020240aa57981 */ /* 0x000368000c1e1900 */
[----:B------:R1:W5:Y:S04]  /*1e40*/  LDG.E R164, [R10.64+0x100] ;  /* 0x000100240aa47981 */ /* 0x000368000c1e1900 */
[----:B------:R1:W5:Y:S01]  /*1e50*/  LDG.E R163, [R10.64+0x120] ;  /* 0x000120240aa37981 */ /* 0x000362000c1e1900 */
[----:B------:R-:W-:Y:S01]  /*1e60*/  IMAD R7, R0, c[0x0][0x1c0], R7 ;  /* 0x0000700000077a24 */ /* 0x000fe200078e0207 */
[----:B------:R-:W-:Y:S01]  /*1e70*/  SHF.R.S32.HI R162, RZ, 0x1f, R168 ;  /* 0x0000001fffa27819 */ /* 0x000fe200000114a8 */
[----:B------:R-:W-:Y:S01]  /*1e80*/  UIADD3 UR5, UR41, UR8, URZ ;  /* 0x0000000829057290 */ /* 0x000fe2000fffe03f */
[----:B------:R-:W-:Y:S01]  /*1e90*/  IADD3 R133, R140, 0x1000, RZ ;  /* 0x000010008c857810 */ /* 0x000fe20007ffe0ff */
[----:B------:R-:W-:Y:S01]  /*1ea0*/  IMAD.SHL.U32 R7, R7, 0x20, RZ ;  /* 0x0000002007077824 */ /* 0x000fe200078e00ff */
[----:B------:R-:W-:Y:S01]  /*1eb0*/  IADD3 R132, R141, 0x1000, RZ ;  /* 0x000010008d847810 */ /* 0x000fe20007ffe0ff */
[----:B------:R-:W-:Y:S01]  /*1ec0*/  IMAD.MOV.U32 R160, RZ, RZ, R158 ;  /* 0x000000ffffa07224 */ /* 0x000fe200078e009e */
[----:B------:R-:W-:Y:S01]  /*1ed0*/  SEL R133, R133, R140, !P0 ;  /* 0x0000008c85857207 */ /* 0x000fe20004000000 */
[----:B------:R-:W-:Y:S01]  /*1ee0*/  IMAD.MOV.U32 R95, RZ, RZ, RZ ;  /* 0x000000ffff5f7224 */ /* 0x000fe200078e00ff */
[----:B------:R-:W-:Y:S01]  /*1ef0*/  SEL R132, R132, R141, !P0 ;  /* 0x0000008d84847207 */ /* 0x000fe20004000000 */
[----:B------:R-:W-:-:S02]  /*1f00*/  UIADD3 UR5, -UR40, 0x80, UR5 ;  /* 0x0000008028057890 */ /* 0x000fc4000fffe105 */
[----:B------:R-:W-:Y:S02]  /*1f10*/  IMAD.SHL.U32 R133, R133, 0x2, RZ ;  /* 0x0000000285857824 */ /* 0x000fe400078e00ff */
[----:B------:R-:W-:Y:S01]  /*1f20*/  IMAD.SHL.U32 R132, R132, 0x2, RZ ;  /* 0x0000000284847824 */ /* 0x000fe200078e00ff */
[----:B--2---:R-:W2:Y:S01]  /*1f30*/  R2UR UR4, R4 ;  /* 0x00000000040473c2 */ /* 0x004ea200000e0000 */
[----:B---3--:R-:W-:-:S07]  /*1f40*/  IADD3 R168, P2, P1, R7, R8, R168 ;  /* 0x0000000807a87210 */ /* 0x008fce000795e0a8 */
[----:B------:R3:W4:Y:S01]  /*1f50*/  R2UR UR51, R5 ;  /* 0x00000000053373c2 */ /* 0x00072200000e0000 */
[----:B--2---:R-:W-:Y:S02]  /*1f60*/  UIADD3 UR50, UR4, -0x61c88647, URZ ;  /* 0x9e3779b904327890 */ /* 0x004fe4000fffe03f */
[----:B------:R-:W-:Y:S02]  /*1f70*/  UIADD3 UR48, UR4, 0x3c6ef372, URZ ;  /* 0x3c6ef37204307890 */ /* 0x000fe4000fffe03f */
[----:B------:R-:W-:Y:S02]  /*1f80*/  UIADD3 UR46, UR4, -0x255992d5, URZ ;  /* 0xdaa66d2b042e7890 */ /* 0x000fe4000fffe03f */
[----:B------:R-:W-:Y:S01]  /*1f90*/  UIADD3 UR44, UR4, 0x78dde6e4, URZ ;  /* 0x78dde6e4042c7890 */ /* 0x000fe2000fffe03f */
[----:B---3--:R-:W-:Y:S01]  /*1fa0*/  SHF.R.S32.HI R5, RZ, 0x1f, R7 ;  /* 0x0000001fff057819 */ /* 0x008fe20000011407 */
[----:B----4-:R-:W-:Y:S02]  /*1fb0*/  UIADD3 UR49, UR51, -0x4498517b, URZ ;  /* 0xbb67ae8533317890 */ /* 0x010fe4000fffe03f */
[----:B------:R-:W-:Y:S01]  /*1fc0*/  UIADD3 UR47, UR51, 0x76cf5d0a, URZ ;  /* 0x76cf5d0a332f7890 */ /* 0x000fe2000fffe03f */
[----:B------:R-:W-:Y:S01]  /*1fd0*/  IADD3.X R162, R5, R9, R162, P2, P1 ;  /* 0x0000000905a27210 */ /* 0x000fe200017e24a2 */
[----:B------:R-:W-:-:S02]  /*1fe0*/  UIADD3 UR45, UR51, 0x32370b8f, URZ ;  /* 0x32370b8f332d7890 */ /* 0x000fc4000fffe03f */
[----:B------:R-:W-:Y:S01]  /*1ff0*/  UIADD3 UR43, UR51, -0x126145ec, URZ ;  /* 0xed9eba14332b7890 */ /* 0x000fe2000fffe03f */
[----:B------:R-:W-:Y:S01]  /*2000*/  LOP3.LUT R162, R162, UR4, RZ, 0x3c, !PT ;  /* 0x00000004a2a27c12 */ /* 0x000fe2000f8e3cff */
[----:B------:R-:W-:Y:S02]  /*2010*/  UIADD3 UR42, UR4, 0x1715609d, URZ ;  /* 0x1715609d042a7890 */ /* 0x000fe4000fffe03f */
[----:B------:R-:W-:Y:S02]  /*2020*/  UIADD3 UR41, UR51, -0x56f99767, URZ ;  /* 0xa906689933297890 */ /* 0x000fe4000fffe03f */
[----:B------:R-:W-:Y:S02]  /*2030*/  UIADD3 UR7, UR4, -0x4ab325aa, URZ ;  /* 0xb54cda5604077890 */ /* 0x000fe4000fffe03f */
[----:B------:R-:W-:Y:S02]  /*2040*/  UIADD3 UR6, UR51, 0x646e171e, URZ ;  /* 0x646e171e33067890 */ /* 0x000fe4000fffe03f */
[----:B-1----:R-:W-:Y:S01]  /*2050*/  MOV R158, c[0x0][0x22c] ;  /* 0x00008b00009e7a02 */ /* 0x002fe20000000f00 */
[----:B------:R-:W-:Y:S01]  /*2060*/  IMAD.WIDE.U32 R168, R168, -0x2daee0ad, RZ ;  /* 0xd2511f53a8a87825 */ /* 0x000fe200078e00ff */
[----:B------:R-:W-:-:S02]  /*2070*/  SHF.L.U32 R2, R141, 0x1, RZ ;  /* 0x000000018d027819 */ /* 0x000fc400000006ff */
[----:B------:R-:W-:Y:S01]  /*2080*/  MOV R157, 0x1 ;  /* 0x00000001009d7802 */ /* 0x000fe20000000f00 */
[----:B------:R-:W-:Y:S01]  /*2090*/  IMAD R158, R158, c[0x0][0x1c0], RZ ;  /* 0x000070009e9e7a24 */ /* 0x000fe200078e02ff */
[----:B------:R-:W-:-:S04]  /*20a0*/  IADD3 R0, R2, R139, RZ ;  /* 0x0000008b02007210 */ /* 0x000fc80007ffe0ff */
[----:B------:R-:W-:Y:S02]  /*20b0*/  LEA R158, -R158, RZ, 0x7 ;  /* 0x000000ff9e9e7211 */ /* 0x000fe400078e39ff */
.L_x_512:
[----:B------:R-:W-:Y:S01]  /*20c0*/  LEA R184, P0, R142, R160, 0x2 ;  /* 0x000000a08eb87211 */ /* 0x000fe200078010ff */
[----:B------:R-:W0:Y:S01]  /*20d0*/  LDGDEPBAR ;  /* 0x00000000000079af */ /* 0x000e220000000000 */
[----:B-----5:R-:W-:Y:S01]  /*20e0*/  FSETP.NEU.FTZ.AND P2, PT, R166, -INF , PT ;  /* 0xff800000a600780b */ /* 0x020fe20003f5d000 */
[----:B------:R-:W-:Y:S01]  /*20f0*/  IMAD.MOV.U32 R161, RZ, RZ, R159 ;  /* 0x000000ffffa17224 */ /* 0x000fe200078e009f */
[----:B------:R-:W-:Y:S01]  /*2100*/  USHF.L.U32 UR4, UR52, 0x7, URZ ;  /* 0x0000000734047899 */ /* 0x000fe2000800063f */
[----:B------:R-:W-:Y:S02]  /*2110*/  IMAD.U32 R61, RZ, RZ, UR52 ;  /* 0x00000034ff3d7e24 */ /* 0x000fe4000f8e00ff */
[----:B------:R-:W-:Y:S01]  /*2120*/  IMAD.U32 R64, RZ, RZ, UR33 ;  /* 0x00000021ff407e24 */ /* 0x000fe2000f8e00ff */
[----:B------:R-:W-:Y:S01]  /*2130*/  LEA.HI.X.SX32 R185, R142, R161, 0x2, P0 ;  /* 0x000000a18eb97211 */ /* 0x000fe200000f16ff */
[----:B------:R-:W-:Y:S01]  /*2140*/  IMAD R214, R61, 0x8, R144 ;  /* 0x000000083dd67824 */ /* 0x000fe200078e0290 */
[----:B------:R-:W-:Y:S01]  /*2150*/  FSETP.NEU.FTZ.AND P0, PT, R165, -INF , PT ;  /* 0xff800000a500780b */ /* 0x000fe20003f1d000 */
[----:B------:R-:W-:Y:S01]  /*2160*/  IMAD R125, R64, 0x2, R143 ;  /* 0x00000002407d7824 */ /* 0x000fe200078e028f */
[----:B------:R-:W-:Y:S01]  /*2170*/  UISETP.GE.AND UP0, UPT, UR4, UR5, UPT ;  /* 0x000000050400728c */ /* 0x000fe2000bf06270 */
[----:B------:R-:W-:Y:S01]  /*2180*/  IMAD.U32 R126, RZ, RZ, UR4 ;  /* 0x00000004ff7e7e24 */ /* 0x000fe2000f8e00ff */
[----:B------:R-:W-:Y:S01]  /*2190*/  IADD3 R218, R214, 0x4, RZ ;  /* 0x00000004d6da7810 */ /* 0x000fe20007ffe0ff */
[----:B------:R-:W-:Y:S01]  /*21a0*/  IMAD.SHL.U32 R181, R125, 0x2, RZ ;  /* 0x000000027db57824 */ /* 0x000fe200078e00ff */
[----:B------:R-:W-:Y:S01]  /*21b0*/  LOP3.LUT R125, R168, UR49, RZ, 0x3c, !PT ;  /* 0x00000031a87d7c12 */ /* 0x000fe2000f8e3cff */
[----:B------:R-:W-:Y:S01]  /*21c0*/  IMAD.WIDE.U32 R214, R214, -0x326172a9, RZ ;  /* 0xcd9e8d57d6d67825 */ /* 0x000fe200078e00ff */
[----:B------:R-:W-:Y:S02]  /*21d0*/  PLOP3.LUT P1, PT, PT, PT, UP0, 0x80, 0x0 ;  /* 0x000000000000781c */ /* 0x000fe40003f2f008 */
[----:B------:R-:W-:Y:S01]  /*21e0*/  IADD3 R127, R181, 0x1, RZ ;  /* 0x00000001b57f7810 */ /* 0x000fe20007ffe0ff */
[----:B------:R-:W-:Y:S01]  /*21f0*/  IMAD.WIDE.U32 R218, R218, -0x326172a9, RZ ;  /* 0xcd9e8d57dada7825 */ /* 0x000fe200078e00ff */
[-C--:B------:R-:W-:Y:S02]  /*2200*/  LOP3.LUT R204, R215, R162.reuse, RZ, 0x3c, !PT ;  /* 0x000000a2d7cc7212 */ /* 0x080fe400078e3cff */
[C---:B------:R-:W-:Y:S01]  /*2210*/  LOP3.LUT R182, R169.reuse, UR51, R181, 0x96, !PT ;  /* 0x00000033a9b67c12 */ /* 0x040fe2000f8e96b5 */
[----:B------:R-:W-:Y:S04]  /*2220*/  DEPBAR.LE SB0, 0x0 ;  /* 0x000080000000791a */ /* 0x000fe80000000000 */
[----:B------:R-:W-:Y:S01]  /*2230*/  LOP3.LUT R202, R169, UR51, R127, 0x96, !PT ;  /* 0x00000033a9ca7c12 */ /* 0x000fe2000f8e967f */
[----:B------:R-:W-:Y:S01]  /*2240*/  IMAD.U32 R200, RZ, RZ, UR33 ;  /* 0x00000021ffc87e24 */ /* 0x000fe2000f8e00ff */
[----:B------:R-:W-:Y:S01]  /*2250*/  @!P1 IADD3 R63, R142, -c[0x0][0x214], R157 ;  /* 0x800085008e3f9a10 */ /* 0x000fe20007ffe09d */
[----:B------:R-:W-:Y:S01]  /*2260*/  BAR.SYNC.DEFER_BLOCKING 0x0 ;  /* 0x0000000000007b1d */ /* 0x000fe20000010000 */
[----:B------:R-:W-:Y:S02]  /*2270*/  IMAD.WIDE.U32 R182, R182, -0x326172a9, RZ ;  /* 0xcd9e8d57b6b67825 */ /* 0x000fe400078e00ff */
[----:B------:R-:W-:Y:S02]  /*2280*/  @!P1 IADD3 R126, R126, UR40, R63 ;  /* 0x000000287e7e9c10 */ /* 0x000fe4000fffe03f */
[----:B------:R-:W-:Y:S01]  /*2290*/  FMUL.FTZ R127, R164, 1.4426950216293334961 ;  /* 0x3fb8aa3ba47f7820 */ /* 0x000fe20000410000 */
[----:B------:R-:W-:Y:S01]  /*22a0*/  LOP3.LUT R216, R183, UR50, R214, 0x96, !PT ;  /* 0x00000032b7d87c12 */ /* 0x000fe2000f8e96d6 */
[----:B------:R-:W-:Y:S01]  /*22b0*/  IMAD.WIDE.U32 R204, R204, -0x2daee0ad, RZ ;  /* 0xd2511f53cccc7825 */ /* 0x000fe200078e00ff */
[C---:B------:R-:W-:Y:S02]  /*22c0*/  @!P1 IMNMX R209, R126.reuse, UR40, PT ;  /* 0x000000287ed19c17 */ /* 0x040fe4000b800200 */
[----:B------:R-:W-:Y:S01]  /*22d0*/  @!P1 IADD3 R208, R126, 0x8, RZ ;  /* 0x000000087ed09810 */ /* 0x000fe20007ffe0ff */
[----:B------:R-:W-:Y:S01]  /*22e0*/  IMAD.WIDE.U32 R216, R216, -0x2daee0ad, RZ ;  /* 0xd2511f53d8d87825 */ /* 0x000fe200078e00ff */
[----:B------:R-:W-:Y:S02]  /*22f0*/  LOP3.LUT R212, R125, R205, RZ, 0x3c, !PT ;  /* 0x000000cd7dd47212 */ /* 0x000fe400078e3cff */
[----:B------:R-:W-:Y:S01]  /*2300*/  @!P1 IMNMX R208, R208, UR40, PT ;  /* 0x00000028d0d09c17 */ /* 0x000fe2000b800200 */
[----:B------:R-:W-:Y:S01]  /*2310*/  IMAD.WIDE.U32 R202, R202, -0x326172a9, RZ ;  /* 0xcd9e8d57caca7825 */ /* 0x000fe200078e00ff */
[----:B------:R-:W-:Y:S02]  /*2320*/  @!P1 IADD3 R201, R126, 0x40, RZ ;  /* 0x000000407ec99810 */ /* 0x000fe40007ffe0ff */
[----:B------:R-:W-:Y:S01]  /*2330*/  LOP3.LUT R206, R217, UR47, R204, 0x96, !PT ;  /* 0x0000002fd9ce7c12 */ /* 0x000fe2000f8e96cc */
[----:B------:R-:W-:Y:S01]  /*2340*/  IMAD.WIDE.U32 R212, R212, -0x326172a9, RZ ;  /* 0xcd9e8d57d4d47825 */ /* 0x000fe200078e00ff */
[----:B------:R-:W-:Y:S02]  /*2350*/  LOP3.LUT R214, R203, UR50, R214, 0x96, !PT ;  /* 0x00000032cbd67c12 */ /* 0x000fe4000f8e96d6 */
[----:B------:R-:W-:Y:S02]  /*2360*/  @!P1 IMNMX R201, R201, UR40, PT ;  /* 0x00000028c9c99c17 */ /* 0x000fe4000b800200 */
[C---:B------:R-:W-:Y:S01]  /*2370*/  LOP3.LUT R207, R213.reuse, UR48, R182, 0x96, !PT ;  /* 0x00000030d5cf7c12 */ /* 0x040fe2000f8e96b6 */
[----:B------:R-:W-:Y:S01]  /*2380*/  LDSM.16.M88.4 R100, [R132] ;  /* 0x000000008464783b */ /* 0x000fe20000000200 */
[----:B------:R-:W-:Y:S01]  /*2390*/  LOP3.LUT R205, R213, UR48, R202, 0x96, !PT ;  /* 0x00000030d5cd7c12 */ /* 0x000fe2000f8e96ca */
[----:B------:R-:W-:Y:S01]  /*23a0*/  IMAD.WIDE.U32 R214, R214, -0x2daee0ad, RZ ;  /* 0xd2511f53d6d67825 */ /* 0x000fe200078e00ff */
[--C-:B------:R-:W-:Y:S02]  /*23b0*/  LOP3.LUT R220, R183, UR50, R218.reuse, 0x96, !PT ;  /* 0x00000032b7dc7c12 */ /* 0x100fe4000f8e96da */
[----:B------:R-:W-:Y:S01]  /*23c0*/  LOP3.LUT R218, R203, UR50, R218, 0x96, !PT ;  /* 0x00000032cbda7c12 */ /* 0x000fe2000f8e96da */
[----:B------:R-:W-:Y:S01]  /*23d0*/  IMAD.WIDE.U32 R226, R205, -0x2daee0ad, RZ ;  /* 0xd2511f53cde27825 */ /* 0x000fe200078e00ff */
[----:B------:R-:W-:Y:S01]  /*23e0*/  LOP3.LUT R204, R215, UR47, R204, 0x96, !PT ;  /* 0x0000002fd7cc7c12 */ /* 0x000fe2000f8e96cc */
[----:B------:R-:W1:Y:S01]  /*23f0*/  LDSM.16.M88.4 R104, [R138+0x6000] ;  /* 0x006000008a68783b */ /* 0x000e620000000200 */
[----:B------:R-:W-:Y:S01]  /*2400*/  @!P1 IADD3 R215, R126, 0x48, RZ ;  /* 0x000000487ed79810 */ /* 0x000fe20007ffe0ff */
[----:B------:R-:W-:Y:S01]  /*2410*/  IMAD.WIDE.U32 R220, R220, -0x2daee0ad, RZ ;  /* 0xd2511f53dcdc7825 */ /* 0x000fe200078e00ff */
[----:B------:R-:W-:Y:S02]  /*2420*/  LOP3.LUT R214, R227, UR45, R214, 0x96, !PT ;  /* 0x0000002de3d67c12 */ /* 0x000fe4000f8e96d6 */
[----:B------:R-:W-:Y:S01]  /*2430*/  @!P1 IMNMX R215, R215, UR40, PT ;  /* 0x00000028d7d79c17 */ /* 0x000fe2000b800200 */
[----:B------:R-:W-:Y:S02]  /*2440*/  IMAD.WIDE.U32 R230, R204, -0x326172a9, RZ ;  /* 0xcd9e8d57cce67825 */ /* 0x000fe400078e00ff */
[----:B------:R-:W2:Y:S03]  /*2450*/  LDSM.16.M88.4 R108, [R132+0x1000] ;  /* 0x00100000846c783b */ /* 0x000ea60000000200 */
[----:B------:R-:W-:Y:S05]  /*2460*/  LOP3.LUT R205, R231, UR46, R212, 0x96, !PT ;  /* 0x0000002ee7cd7c12 */ /* 0x000fea000f8e96d4 */
[----:B------:R-:W3:Y:S01]  /*2470*/  LDSM.16.M88.4 R112, [R138+0x6400] ;  /* 0x006400008a70783b */ /* 0x000ee20000000200 */
[----:B------:R-:W-:Y:S05]  /*2480*/  IMAD.WIDE.U32 R238, R205, -0x2daee0ad, RZ ;  /* 0xd2511f53cdee7825 */ /* 0x000fea00078e00ff */
[----:B------:R-:W-:Y:S02]  /*2490*/  LOP3.LUT R234, R239, UR43, R226, 0x96, !PT ;  /* 0x0000002befea7c12 */ /* 0x000fe4000f8e96e2 */
[----:B------:R3:W4:Y:S03]  /*24a0*/  LDG.E R180, [R184.64] ;  /* 0x00000024b8b47981 */ /* 0x000726000c1e1900 */
[----:B------:R-:W-:Y:S01]  /*24b0*/  IMAD.WIDE.U32 R234, R234, -0x326172a9, RZ ;  /* 0xcd9e8d57eaea7825 */ /* 0x000fe200078e00ff */
[----:B------:R-:W3:Y:S08]  /*24c0*/  LDSM.16.M88.4 R116, [R138+0x6800] ;  /* 0x006800008a74783b */ /* 0x000ef00000000200 */
[----:B------:R3:W4:Y:S01]  /*24d0*/  LDG.E R179, [R184.64+0x20] ;  /* 0x00002024b8b37981 */ /* 0x000722000c1e1900 */
[-C--:B-1----:R-:W-:Y:S03]  /*24e0*/  HMMA.16816.F32.BF16 R4, R100, R104.reuse, RZ ;  /* 0x000000686404723c */ /* 0x082fe600000418ff */
[----:B------:R-:W1:Y:S05]  /*24f0*/  LDSM.16.M88.4 R120, [R138+0x6c00] ;  /* 0x006c00008a78783b */ /* 0x000e6a0000000200 */
[C---:B--2---:R-:W-:Y:S03]  /*2500*/  HMMA.16816.F32.BF16 R8, R108.reuse, R104, RZ ;  /* 0x000000686c08723c */ /* 0x044fe600000418ff */
[----:B------:R2:W4:Y:S04]  /*2510*/  LDG.E R178, [R184.64+0x100] ;  /* 0x00010024b8b27981 */ /* 0x000528000c1e1900 */
[----:B------:R2:W4:Y:S01]  /*2520*/  LDG.E R161, [R184.64+0x120] ;  /* 0x00012024b8a17981 */ /* 0x000522000c1e1900 */
[-C--:B------:R-:W-:Y:S03]  /*2530*/  HMMA.16816.F32.BF16 R12, R108, R106.reuse, RZ ;  /* 0x0000006a6c0c723c */ /* 0x080fe600000418ff */
[----:B------:R-:W1:Y:S05]  /*2540*/  @!P1 S2R R124, SR_TID.X ;  /* 0x00000000007c9919 */ /* 0x000e6a0000002100 */
[C---:B------:R-:W-:Y:S08]  /*2550*/  HMMA.16816.F32.BF16 R16, R100.reuse, R106, RZ ;  /* 0x0000006a6410723c */ /* 0x040ff000000418ff */
[-C--:B---3--:R-:W-:Y:S01]  /*2560*/  HMMA.16816.F32.BF16 R20, R100, R112.reuse, RZ ;  /* 0x000000706414723c */ /* 0x088fe200000418ff */
[----:B--2---:R-:W-:Y:S03]  /*2570*/  LOP3.LUT R184, R219, R162, RZ, 0x3c, !PT ;  /* 0x000000a2dbb87212 */ /* 0x004fe600078e3cff */
[----:B------:R-:W-:Y:S04]  /*2580*/  IMAD.WIDE.U32 R218, R218, -0x2daee0ad, RZ ;  /* 0xd2511f53dada7825 */ /* 0x000fe800078e00ff */
[C---:B------:R-:W-:Y:S01]  /*2590*/  HMMA.16816.F32.BF16 R24, R108.reuse, R112, RZ ;  /* 0x000000706c18723c */ /* 0x040fe200000418ff */
[----:B------:R-:W-:Y:S07]  /*25a0*/  IMAD.WIDE.U32 R184, R184, -0x2daee0ad, RZ ;  /* 0xd2511f53b8b87825 */ /* 0x000fee00078e00ff */
[-C--:B------:R-:W-:Y:S01]  /*25b0*/  HMMA.16816.F32.BF16 R28, R108, R114.reuse, RZ ;  /* 0x000000726c1c723c */ /* 0x080fe200000418ff */
[----:B------:R-:W-:Y:S03]  /*25c0*/  LOP3.LUT R210, R125, R185, RZ, 0x3c, !PT ;  /* 0x000000b97dd27212 */ /* 0x000fe600078e3cff */
[----:B------:R-:W-:Y:S01]  /*25d0*/  LOP3.LUT R213, R221, UR47, R184, 0x96, !PT ;  /* 0x0000002fddd57c12 */ /* 0x000fe2000f8e96b8 */
[----:B-1----:R-:W-:Y:S02]  /*25e0*/  @!P1 IMAD.SHL.U32 R124, R124, 0x2, RZ ;  /* 0x000000027c7c9824 */ /* 0x002fe400078e00ff */
[----:B------:R-:W-:Y:S01]  /*25f0*/  IMAD.WIDE.U32 R210, R210, -0x326172a9, RZ ;  /* 0xcd9e8d57d2d27825 */ /* 0x000fe200078e00ff */
[C---:B------:R-:W-:Y:S01]  /*2600*/  HMMA.16816.F32.BF16 R32, R100.reuse, R114, RZ ;  /* 0x000000726420723c */ /* 0x040fe200000418ff */
[----:B------:R-:W-:Y:S03]  /*2610*/  LDSM.16.M88.4 R112, [R131+0x6000] ;  /* 0x006000008370783b */ /* 0x000fe60000000200 */
[----:B------:R-:W-:Y:S01]  /*2620*/  @!P1 LOP3.LUT R124, R124, 0x6, RZ, 0xc0, !PT ;  /* 0x000000067c7c9812 */ /* 0x000fe200078ec0ff */
[----:B------:R-:W-:Y:S01]  /*2630*/  IMAD.WIDE.U32 R232, R213, -0x326172a9, RZ ;  /* 0xcd9e8d57d5e87825 */ /* 0x000fe200078e00ff */
[C---:B------:R-:W-:Y:S02]  /*2640*/  LOP3.LUT R202, R211.reuse, UR48, R202, 0x96, !PT ;  /* 0x00000030d3ca7c12 */ /* 0x040fe4000f8e96ca */
[----:B------:R-:W-:Y:S01]  /*2650*/  LOP3.LUT R203, R211, UR48, R182, 0x96, !PT ;  /* 0x00000030d3cb7c12 */ /* 0x000fe2000f8e96b6 */
[-C--:B------:R-:W-:Y:S03]  /*2660*/  HMMA.16816.F32.BF16 R36, R100, R116.reuse, RZ ;  /* 0x000000746424723c */ /* 0x080fe600000418ff */
[----:B------:R-:W-:Y:S01]  /*2670*/  LOP3.LUT R211, R219, UR47, R184, 0x96, !PT ;  /* 0x0000002fdbd37c12 */ /* 0x000fe2000f8e96b8 */
[----:B------:R-:W-:Y:S04]  /*2680*/  IMAD.WIDE.U32 R228, R203, -0x2daee0ad, RZ ;  /* 0xd2511f53cbe47825 */ /* 0x000fe800078e00ff */
[C---:B------:R-:W-:Y:S01]  /*2690*/  HMMA.16816.F32.BF16 R40, R108.reuse, R116, RZ ;  /* 0x000000746c28723c */ /* 0x040fe200000418ff */
[----:B------:R-:W-:Y:S03]  /*26a0*/  LOP3.LUT R220, R229, UR45, R220, 0x96, !PT ;  /* 0x0000002de5dc7c12 */ /* 0x000fe6000f8e96dc */
[----:B------:R-:W-:Y:S02]  /*26b0*/  @!P1 IMAD R125, R143, 0x40, R124 ;  /* 0x000000408f7d9824 */ /* 0x000fe400078e027c */
[----:B------:R-:W-:Y:S02]  /*26c0*/  FMUL.FTZ R124, R166, 1.4426950216293334961 ;  /* 0x3fb8aa3ba67c7820 */ /* 0x000fe40000410000 */
[-C--:B------:R-:W-:Y:S01]  /*26d0*/  HMMA.16816.F32.BF16 R44, R108, R118.reuse, RZ ;  /* 0x000000766c2c723c */ /* 0x080fe200000418ff */
[----:B------:R-:W-:Y:S03]  /*26e0*/  IMAD.IADD R116, R139, 0x1, R132 ;  /* 0x000000018b747824 */ /* 0x000fe600078e0284 */
[----:B------:R-:W-:Y:S01]  /*26f0*/  FSEL R124, R124, RZ, P2 ;  /* 0x000000ff7c7c7208 */ /* 0x000fe20001000000 */
[----:B------:R-:W-:Y:S01]  /*2700*/  @!P1 IMAD R200, R200, 0x80, R125 ;  /* 0x00000080c8c89824 */ /* 0x000fe200078e027d */
[----:B------:R-:W1:Y:S01]  /*2710*/  LDSM.16.M88.4 R104, [R116] ;  /* 0x000000007468783b */ /* 0x000e620000000200 */
[----:B------:R-:W-:Y:S01]  /*2720*/  FMUL.FTZ R125, R165, 1.4426950216293334961 ;  /* 0x3fb8aa3ba57d7820 */ /* 0x000fe20000410000 */
[C---:B------:R-:W-:Y:S01]  /*2730*/  HMMA.16816.F32.BF16 R48, R100.reuse, R118, RZ ;  /* 0x000000766430723c */ /* 0x040fe200000418ff */
[----:B------:R-:W-:Y:S01]  /*2740*/  IMAD.WIDE.U32 R236, R202, -0x2daee0ad, RZ ;  /* 0xd2511f53caec7825 */ /* 0x000fe200078e00ff */
[C---:B------:R-:W-:Y:S02]  /*2750*/  @!P1 ISETP.GE.AND P4, PT, R200.reuse, R215, PT ;  /* 0x000000d7c800920c */ /* 0x040fe40003f86270 */
[----:B------:R-:W-:Y:S02]  /*2760*/  @!P1 IADD3 R186, R200, 0x1, RZ ;  /* 0x00000001c8ba9810 */ /* 0x000fe40007ffe0ff */
[----:B------:R-:W-:Y:S02]  /*2770*/  FSEL R125, R125, RZ, P0 ;  /* 0x000000ff7d7d7208 */ /* 0x000fe40000000000 */
[CC--:B------:R-:W-:Y:S01]  /*2780*/  @!P1 ISETP.GE.AND P2, PT, R186.reuse, R209.reuse, PT ;  /* 0x000000d1ba00920c */ /* 0x0c0fe20003f46270 */
[-C--:B------:R-:W-:Y:S01]  /*2790*/  HMMA.16816.F32.BF16 R52, R100, R120.reuse, RZ ;  /* 0x000000786434723c */ /* 0x080fe200000418ff */
[-C--:B------:R-:W-:Y:S02]  /*27a0*/  @!P1 ISETP.GE.AND P0, PT, R186, R208.reuse, PT ;  /* 0x000000d0ba00920c */ /* 0x080fe40003f06270 */
[C---:B------:R-:W-:Y:S02]  /*27b0*/  @!P1 IADD3 R188, R200.reuse, 0x9, RZ ;  /* 0x00000009c8bc9810 */ /* 0x040fe40007ffe0ff */
[C---:B------:R-:W-:Y:S02]  /*27c0*/  @!P1 ISETP.GE.AND P3, PT, R200.reuse, R209, PT ;  /* 0x000000d1c800920c */ /* 0x040fe40003f66270 */
[C---:B------:R-:W-:Y:S01]  /*27d0*/  @!P1 IADD3 R192, R200.reuse, 0x10, RZ ;  /* 0x00000010c8c09810 */ /* 0x040fe20007ffe0ff */
[C---:B------:R-:W-:Y:S01]  /*27e0*/  HMMA.16816.F32.BF16 R56, R108.reuse, R120, RZ ;  /* 0x000000786c38723c */ /* 0x040fe200000418ff */
[C---:B------:R-:W-:Y:S03]  /*27f0*/  @!P1 IADD3 R190, R200.reuse, 0x11, RZ ;  /* 0x00000011c8be9810 */ /* 0x040fe60007ffe0ff */
[C---:B------:R-:W-:Y:S02]  /*2800*/  @!P1 IADD3 R198, R200.reuse, 0x20, RZ ;  /* 0x00000020c8c69810 */ /* 0x040fe40007ffe0ff */
[C---:B------:R-:W-:Y:S02]  /*2810*/  @!P1 IADD3 R196, R200.reuse, 0x21, RZ ;  /* 0x00000021c8c49810 */ /* 0x040fe40007ffe0ff */
[C---:B------:R-:W-:Y:S01]  /*2820*/  @!P1 IADD3 R222, R200.reuse, 0x30, RZ ;  /* 0x00000030c8de9810 */ /* 0x040fe20007ffe0ff */
[-C--:B------:R-:W-:Y:S01]  /*2830*/  HMMA.16816.F32.BF16 R60, R108, R122.reuse, RZ ;  /* 0x0000007a6c3c723c */ /* 0x080fe200000418ff */
[----:B------:R-:W-:Y:S02]  /*2840*/  LDSM.16.M88.4 R108, [R131+0x6400] ;  /* 0x00640000836c783b */ /* 0x000fe40000000200 */
[----:B------:R-:W-:Y:S02]  /*2850*/  @!P1 IADD3 R224, R200, 0x39, RZ ;  /* 0x00000039c8e09810 */ /* 0x000fe40007ffe0ff */
[----:B------:R-:W-:Y:S03]  /*2860*/  LOP3.LUT R218, R237, UR45, R218, 0x96, !PT ;  /* 0x0000002dedda7c12 */ /* 0x000fe6000f8e96da */
[----:B------:R-:W-:Y:S01]  /*2870*/  HMMA.16816.F32.BF16 R64, R100, R122, RZ ;  /* 0x0000007a6440723c */ /* 0x000fe200000418ff */
[----:B------:R-:W2:Y:S03]  /*2880*/  LDSM.16.M88.4 R100, [R116+0x1000] ;  /* 0x001000007464783b */ /* 0x000ea60000000200 */
[----:B------:R-:W-:Y:S04]  /*2890*/  IMAD.WIDE.U32 R218, R218, -0x326172a9, RZ ;  /* 0xcd9e8d57dada7825 */ /* 0x000fe800078e00ff */
[-C--:B-1----:R-:W-:Y:S11]  /*28a0*/  HMMA.16816.F32.BF16 R4, R104, R112.reuse, R4 ;  /* 0x000000706804723c */ /* 0x082ff60000041804 */
[----:B------:R-:W-:Y:S11]  /*28b0*/  @!UPT UIADD3 URZ, URZ, URZ, URZ ;  /* 0x0000003f3f3ff290 */ /* 0x000ff6000fffe03f */
[----:B------:R-:W-:Y:S02]  /*28c0*/  @!UPT UIADD3 URZ, URZ, URZ, URZ ;  /* 0x0000003f3f3ff290 */ /* 0x000fe4000fffe03f */
[----:B------:R-:W-:Y:S02]  /*28d0*/  @!P1 FSEL R5, R5, -INF , !P2 ;  /* 0xff80000005059808 */ /* 0x000fe40005000000 */
[-C--:B------:R-:W-:Y:S02]  /*28e0*/  @!P1 ISETP.GE.AND P2, PT, R200, R208.reuse, PT ;  /* 0x000000d0c800920c */ /* 0x080fe40003f46270 */
[----:B------:R-:W-:Y:S01]  /*28f0*/  @!P1 FSEL R7, R7, -INF , !P0 ;  /* 0xff80000007079808 */ /* 0x000fe20004000000 */
[--C-:B------:R-:W-:Y:S01]  /*2900*/  FFMA.FTZ R182, R5, c[0x0][0x23c], -R124.reuse ;  /* 0x00008f0005b67a23 */ /* 0x100fe2000001087c */
[----:B------:R-:W-:Y:S02]  /*2910*/  @!P1 FSEL R6, R6, -INF , !P2 ;  /* 0xff80000006069808 */ /* 0x000fe40005000000 */
[----:B------:R-:W-:Y:S01]  /*2920*/  FSETP.NEU.FTZ.AND P0, PT, R164, -INF , PT ;  /* 0xff800000a400780b */ /* 0x000fe20003f1d000 */
[C---:B--2---:R-:W-:Y:S01]  /*2930*/  HMMA.16816.F32.BF16 R8, R100.reuse, R112, R8 ;  /* 0x000000706408723c */ /* 0x044fe20000041808 */
[-C--:B------:R-:W-:Y:S01]  /*2940*/  @!P1 ISETP.GE.AND P2, PT, R200, R201.reuse, PT ;  /* 0x000000c9c800920c */ /* 0x080fe20003f46270 */
[--C-:B------:R-:W-:Y:S01]  /*2950*/  FFMA.FTZ R183, R6, c[0x0][0x23c], -R125.reuse ;  /* 0x00008f0006b77a23 */ /* 0x100fe2000001087d */
[----:B------:R-:W-:Y:S01]  /*2960*/  FSEL R126, R127, RZ, P0 ;  /* 0x000000ff7f7e7208 */ /* 0x000fe20000000000 */
[----:B------:R-:W-:Y:S01]  /*2970*/  FFMA.FTZ R184, R7, c[0x0][0x23c], -R125 ;  /* 0x00008f0007b87a23 */ /* 0x000fe2000001087d */
[----:B------:R-:W-:Y:S01]  /*2980*/  @!P1 ISETP.GE.AND P0, PT, R186, R201, PT ;  /* 0x000000c9ba00920c */ /* 0x000fe20003f06270 */
[C---:B------:R-:W-:Y:S01]  /*2990*/  FMUL.FTZ R127, R163.reuse, 1.4426950216293334961 ;  /* 0x3fb8aa3ba37f7820 */ /* 0x040fe20000410000 */
[----:B------:R-:W-:Y:S01]  /*29a0*/  @!P1 FSEL R4, R4, -INF , !P3 ;  /* 0xff80000004049808 */ /* 0x000fe20005800000 */
[-C--:B------:R-:W-:Y:S01]  /*29b0*/  HMMA.16816.F32.BF16 R12, R100, R114.reuse, R12 ;  /* 0x00000072640c723c */ /* 0x080fe2000004180c */
[----:B------:R-:W-:Y:S01]  /*29c0*/  FSETP.NEU.FTZ.AND P3, PT, R163, -INF , PT ;  /* 0xff800000a300780b */ /* 0x000fe20003f7d000 */
[----:B------:R-:W-:Y:S02]  /*29d0*/  MUFU.EX2 R183, R183 ;  /* 0x000000b700b77308 */ /* 0x000fe40000000800 */
[----:B------:R-:W-:Y:S01]  /*29e0*/  FFMA.FTZ R181, R4, c[0x0][0x23c], -R124 ;  /* 0x00008f0004b57a23 */ /* 0x000fe2000001087c */
[----:B------:R-:W-:Y:S03]  /*29f0*/  FSEL R127, R127, RZ, P3 ;  /* 0x000000ff7f7f7208 */ /* 0x000fe60001800000 */
[C---:B------:R-:W-:Y:S01]  /*2a00*/  HMMA.16816.F32.BF16 R16, R104.reuse, R114, R16 ;  /* 0x000000726810723c */ /* 0x040fe20000041810 */
[----:B------:R-:W1:Y:S03]  /*2a10*/  LDSM.16.M88.4 R112, [R131+0x6800] ;  /* 0x006800008370783b */ /* 0x000e660000000200 */
[----:B------:R-:W-:Y:S04]  /*2a20*/  MUFU.EX2 R181, R181 ;  /* 0x000000b500b57308 */ /* 0x000fe80000000800 */
[----:B------:R-:W-:Y:S01]  /*2a30*/  @!P1 FSEL R8, R8, -INF , !P2 ;  /* 0xff80000008089808 */ /* 0x000fe20005000000 */
[-C--:B------:R-:W-:Y:S01]  /*2a40*/  HMMA.16816.F32.BF16 R20, R104, R108.reuse, R20 ;  /* 0x0000006c6814723c */ /* 0x080fe20000041814 */
[----:B------:R-:W-:Y:S02]  /*2a50*/  @!P1 ISETP.GE.AND P2, PT, R186, R215, PT ;  /* 0x000000d7ba00920c */ /* 0x000fe40003f46270 */
[----:B------:R-:W-:Y:S01]  /*2a60*/  @!P1 IADD3 R186, R200, 0x8, RZ ;  /* 0x00000008c8ba9810 */ /* 0x000fe20007ffe0ff */
[--C-:B------:R-:W-:Y:S01]  /*2a70*/  FFMA.FTZ R185, R8, c[0x0][0x23c], -R126.reuse ;  /* 0x00008f0008b97a23 */ /* 0x100fe2000001087e */
[----:B------:R-:W-:Y:S01]  /*2a80*/  @!P1 FSEL R9, R9, -INF , !P0 ;  /* 0xff80000009099808 */ /* 0x000fe20004000000 */
[----:B------:R-:W-:Y:S01]  /*2a90*/  MUFU.EX2 R182, R182 ;  /* 0x000000b600b67308 */ /* 0x000fe20000000800 */
[C---:B------:R-:W-:Y:S01]  /*2aa0*/  @!P1 ISETP.GE.AND P0, PT, R186.reuse, R201, PT ;  /* 0x000000c9ba00920c */ /* 0x040fe20003f06270 */
[C---:B------:R-:W-:Y:S01]  /*2ab0*/  HMMA.16816.F32.BF16 R24, R100.reuse, R108, R24 ;  /* 0x0000006c6418723c */ /* 0x040fe20000041818 */
[C---:B------:R-:W-:Y:S02]  /*2ac0*/  @!P1 ISETP.GE.AND P5, PT, R186.reuse, R215, PT ;  /* 0x000000d7ba00920c */ /* 0x040fe40003fa6270 */
[----:B------:R-:W-:Y:S01]  /*2ad0*/  @!P1 ISETP.GE.AND P6, PT, R186, R209, PT ;  /* 0x000000d1ba00920c */ /* 0x000fe20003fc6270 */
[----:B------:R-:W-:Y:S01]  /*2ae0*/  FFMA.FTZ R189, R9, c[0x0][0x23c], -R126 ;  /* 0x00008f0009bd7a23 */ /* 0x000fe2000001087e */
[----:B------:R-:W-:Y:S02]  /*2af0*/  @!P1 FSEL R10, R10, -INF , !P4 ;  /* 0xff8000000a0a9808 */ /* 0x000fe40006000000 */
[C---:B------:R-:W-:Y:S01]  /*2b00*/  @!P1 ISETP.GE.AND P4, PT, R188.reuse, R201, PT ;  /* 0x000000c9bc00920c */ /* 0x040fe20003f86270 */
[-C--:B------:R-:W-:Y:S01]  /*2b10*/  HMMA.16816.F32.BF16 R28, R100, R110.reuse, R28 ;  /* 0x0000006e641c723c */ /* 0x080fe2000004181c */
[----:B------:R-:W-:Y:S01]  /*2b20*/  @!P1 FSEL R11, R11, -INF , !P2 ;  /* 0xff8000000b0b9808 */ /* 0x000fe20005000000 */
[----:B------:R-:W-:Y:S01]  /*2b30*/  MUFU.EX2 R184, R184 ;  /* 0x000000b800b87308 */ /* 0x000fe20000000800 */
[----:B------:R-:W-:Y:S01]  /*2b40*/  @!P1 ISETP.GE.AND P2, PT, R188, R215, PT ;  /* 0x000000d7bc00920c */ /* 0x000fe20003f46270 */
[--C-:B------:R-:W-:Y:S01]  /*2b50*/  FFMA.FTZ R187, R10, c[0x0][0x23c], -R127.reuse ;  /* 0x00008f000abb7a23 */ /* 0x100fe2000001087f */
[----:B------:R-:W-:Y:S02]  /*2b60*/  @!P1 FSEL R12, R12, -INF , !P0 ;  /* 0xff8000000c0c9808 */ /* 0x000fe40004000000 */
[CC--:B------:R-:W-:Y:S01]  /*2b70*/  @!P1 ISETP.GE.AND P0, PT, R188.reuse, R209.reuse, PT ;  /* 0x000000d1bc00920c */ /* 0x0c0fe20003f06270 */
[C---:B------:R-:W-:Y:S01]  /*2b80*/  HMMA.16816.F32.BF16 R32, R104.reuse, R110, R32 ;  /* 0x0000006e6820723c */ /* 0x040fe20000041820 */
[----:B------:R-:W-:Y:S01]  /*2b90*/  @!P1 FSEL R13, R13, -INF , !P4 ;  /* 0xff8000000d0d9808 */ /* 0x000fe20006000000 */
[----:B------:R-:W2:Y:S01]  /*2ba0*/  LDSM.16.M88.4 R108, [R131+0x6c00] ;  /* 0x006c0000836c783b */ /* 0x000ea20000000200 */
[-C--:B------:R-:W-:Y:S01]  /*2bb0*/  @!P1 ISETP.GE.AND P4, PT, R188, R208.reuse, PT ;  /* 0x000000d0bc00920c */ /* 0x080fe20003f86270 */
[--C-:B------:R-:W-:Y:S01]  /*2bc0*/  FFMA.FTZ R188, R11, c[0x0][0x23c], -R127.reuse ;  /* 0x00008f000bbc7a23 */ /* 0x100fe2000001087f */
[----:B------:R-:W-:Y:S01]  /*2bd0*/  @!P1 FSEL R14, R14, -INF , !P5 ;  /* 0xff8000000e0e9808 */ /* 0x000fe20006800000 */
[----:B------:R-:W-:Y:S01]  /*2be0*/  MUFU.EX2 R187, R187 ;  /* 0x000000bb00bb7308 */ /* 0x000fe20000000800 */
[----:B------:R-:W-:Y:S01]  /*2bf0*/  @!P1 ISETP.GE.AND P5, PT, R192, R209, PT ;  /* 0x000000d1c000920c */ /* 0x000fe20003fa6270 */
[-C--:B-1----:R-:W-:Y:S01]  /*2c00*/  HMMA.16816.F32.BF16 R36, R104, R112.reuse, R36 ;  /* 0x000000706824723c */ /* 0x082fe20000041824 */
[-C--:B------:R-:W-:Y:S03]  /*2c10*/  @!P1 ISETP.GE.AND P3, PT, R186, R208.reuse, PT ;  /* 0x000000d0ba00920c */ /* 0x080fe60003f66270 */
[----:B------:R-:W-:Y:S01]  /*2c20*/  @!P1 FSEL R15, R15, -INF , !P2 ;  /* 0xff8000000f0f9808 */ /* 0x000fe20005000000 */
[--C-:B------:R-:W-:Y:S01]  /*2c30*/  FFMA.FTZ R191, R14, c[0x0][0x23c], -R127.reuse ;  /* 0x00008f000ebf7a23 */ /* 0x100fe2000001087f */
[-C--:B------:R-:W-:Y:S02]  /*2c40*/  @!P1 ISETP.GE.AND P2, PT, R192, R208.reuse, PT ;  /* 0x000000d0c000920c */ /* 0x080fe40003f46270 */
[----:B------:R-:W-:Y:S01]  /*2c50*/  @!P1 FSEL R16, R16, -INF , !P6 ;  /* 0xff80000010109808 */ /* 0x000fe20007000000 */
[C---:B------:R-:W-:Y:S01]  /*2c60*/  HMMA.16816.F32.BF16 R40, R100.reuse, R112, R40 ;  /* 0x000000706428723c */ /* 0x040fe20000041828 */
[C---:B------:R-:W-:Y:S01]  /*2c70*/  @!P1 ISETP.GE.AND P6, PT, R192.reuse, R201, PT ;  /* 0x000000c9c000920c */ /* 0x040fe20003fc6270 */
[----:B------:R1:W-:Y:S01]  /*2c80*/  MUFU.EX2 R186, R189 ;  /* 0x000000bd00ba7308 */ /* 0x0003e20000000800 */
[----:B------:R-:W-:Y:S01]  /*2c90*/  @!P1 FSEL R17, R17, -INF , !P0 ;  /* 0xff80000011119808 */ /* 0x000fe20004000000 */
[----:B------:R-:W-:Y:S01]  /*2ca0*/  FFMA.FTZ R194, R15, c[0x0][0x23c], -R127 ;  /* 0x00008f000fc27a23 */ /* 0x000fe2000001087f */
[----:B------:R-:W-:Y:S01]  /*2cb0*/  @!P1 ISETP.GE.AND P0, PT, R192, R215, PT ;  /* 0x000000d7c000920c */ /* 0x000fe20003f06270 */
[--C-:B------:R-:W-:Y:S01]  /*2cc0*/  FFMA.FTZ R193, R16, c[0x0][0x23c], -R124.reuse ;  /* 0x00008f0010c17a23 */ /* 0x100fe2000001087c */
[----:B------:R-:W-:Y:S01]  /*2cd0*/  @!P1 FSEL R19, R19, -INF , !P4 ;  /* 0xff80000013139808 */ /* 0x000fe20006000000 */
[-C--:B------:R-:W-:Y:S01]  /*2ce0*/  HMMA.16816.F32.BF16 R44, R100, R114.reuse, R44 ;  /* 0x00000072642c723c */ /* 0x080fe2000004182c */
[-C--:B------:R-:W-:Y:S03]  /*2cf0*/  @!P1 ISETP.GE.AND P4, PT, R190, R208.reuse, PT ;  /* 0x000000d0be00920c */ /* 0x080fe60003f86270 */
[----:B------:R-:W-:Y:S01]  /*2d00*/  @!P1 FSEL R20, R20, -INF , !P5 ;  /* 0xff80000014149808 */ /* 0x000fe20006800000 */
[--C-:B------:R-:W-:Y:S01]  /*2d10*/  FFMA.FTZ R195, R19, c[0x0][0x23c], -R125.reuse ;  /* 0x00008f0013c37a23 */ /* 0x100fe2000001087d */
[----:B------:R-:W-:Y:S01]  /*2d20*/  @!P1 ISETP.GE.AND P5, PT, R190, R201, PT ;  /* 0x000000c9be00920c */ /* 0x000fe20003fa6270 */
[----:B------:R-:W-:Y:S01]  /*2d30*/  MUFU.EX2 R188, R188 ;  /* 0x000000bc00bc7308 */ /* 0x000fe20000000800 */
[----:B------:R-:W-:Y:S01]  /*2d40*/  @!P1 IADD3 R192, R200, 0x18, RZ ;  /* 0x00000018c8c09810 */ /* 0x000fe20007ffe0ff */
[C---:B------:R-:W-:Y:S03]  /*2d50*/  HMMA.16816.F32.BF16 R48, R104.reuse, R114, R48 ;  /* 0x000000726830723c */ /* 0x040fe60000041830 */
[----:B------:R-:W-:Y:S01]  /*2d60*/  @!P1 FSEL R18, R18, -INF , !P3 ;  /* 0xff80000012129808 */ /* 0x000fe20005800000 */
[----:B------:R-:W-:Y:S01]  /*2d70*/  FFMA.FTZ R197, R20, c[0x0][0x23c], -R124 ;  /* 0x00008f0014c57a23 */ /* 0x000fe2000001087c */
[----:B------:R-:W-:Y:S02]  /*2d80*/  @!P1 ISETP.GE.AND P3, PT, R190, R209, PT ;  /* 0x000000d1be00920c */ /* 0x000fe40003f66270 */
[----:B------:R-:W-:Y:S01]  /*2d90*/  @!P1 FSEL R22, R22, -INF , !P2 ;  /* 0xff80000016169808 */ /* 0x000fe20005000000 */
[-C--:B--2---:R-:W-:Y:S01]  /*2da0*/  HMMA.16816.F32.BF16 R52, R104, R108.reuse, R52 ;  /* 0x0000006c6834723c */ /* 0x084fe20000041834 */
[----:B------:R-:W-:Y:S01]  /*2db0*/  @!P1 ISETP.GE.AND P2, PT, R192, R201, PT ;  /* 0x000000c9c000920c */ /* 0x000fe20003f46270 */
[----:B------:R-:W-:Y:S02]  /*2dc0*/  MUFU.EX2 R191, R191 ;  /* 0x000000bf00bf7308 */ /* 0x000fe40000000800 */
[----:B------:R-:W-:Y:S01]  /*2dd0*/  @!P1 FSEL R23, R23, -INF , !P4 ;  /* 0xff80000017179808 */ /* 0x000fe20006000000 */
[--C-:B-1----:R-:W-:Y:S01]  /*2de0*/  FFMA.FTZ R189, R12, c[0x0][0x23c], -R126.reuse ;  /* 0x00008f000cbd7a23 */ /* 0x102fe2000001087e */
[----:B------:R-:W-:Y:S01]  /*2df0*/  @!P1 ISETP.GE.AND P4, PT, R192, R215, PT ;  /* 0x000000d7c000920c */ /* 0x000fe20003f86270 */
[--C-:B------:R-:W-:Y:S01]  /*2e00*/  FFMA.FTZ R199, R22, c[0x0][0x23c], -R125.reuse ;  /* 0x00008f0016c77a23 */ /* 0x100fe2000001087d */
[----:B------:R-:W-:Y:S01]  /*2e10*/  @!P1 FSEL R24, R24, -INF , !P6 ;  /* 0xff80000018189808 */ /* 0x000fe20007000000 */
[C---:B------:R-:W-:Y:S01]  /*2e20*/  HMMA.16816.F32.BF16 R56, R100.reuse, R108, R56 ;  /* 0x0000006c6438723c */ /* 0x040fe20000041838 */
[C---:B------:R-:W-:Y:S02]  /*2e30*/  @!P1 ISETP.GE.AND P6, PT, R192.reuse, R209, PT ;  /* 0x000000d1c000920c */ /* 0x040fe40003fc6270 */
[----:B------:R-:W-:Y:S01]  /*2e40*/  @!P1 FSEL R25, R25, -INF , !P5 ;  /* 0xff80000019199808 */ /* 0x000fe20006800000 */
[----:B------:R-:W-:Y:S01]  /*2e50*/  FFMA.FTZ R217, R23, c[0x0][0x23c], -R125 ;  /* 0x00008f0017d97a23 */ /* 0x000fe2000001087d */
[-C--:B------:R-:W-:Y:S01]  /*2e60*/  @!P1 ISETP.GE.AND P5, PT, R192, R208.reuse, PT ;  /* 0x000000d0c000920c */ /* 0x080fe20003fa6270 */
[----:B------:R-:W-:Y:S01]  /*2e70*/  MUFU.EX2 R189, R189 ;  /* 0x000000bd00bd7308 */ /* 0x000fe20000000800 */
[----:B------:R-:W-:Y:S01]  /*2e80*/  @!P1 IADD3 R192, R200, 0x19, RZ ;  /* 0x00000019c8c09810 */ /* 0x000fe20007ffe0ff */
[-C--:B------:R-:W-:Y:S01]  /*2e90*/  HMMA.16816.F32.BF16 R60, R100, R110.reuse, R60 ;  /* 0x0000006e643c723c */ /* 0x080fe2000004183c */
[----:B------:R-:W-:Y:S02]  /*2ea0*/  @!P1 FSEL R21, R21, -INF , !P3 ;  /* 0xff80000015159808 */ /* 0x000fe40005800000 */
[----:B------:R-:W-:Y:S01]  /*2eb0*/  @!P1 ISETP.GE.AND P3, PT, R190, R215, PT ;  /* 0x000000d7be00920c */ /* 0x000fe20003f66270 */
[----:B------:R-:W-:Y:S01]  /*2ec0*/  FFMA.FTZ R190, R13, c[0x0][0x23c], -R126 ;  /* 0x00008f000dbe7a23 */ /* 0x000fe2000001087e */
[----:B------:R-:W-:Y:S02]  /*2ed0*/  @!P1 FSEL R26, R26, -INF , !P0 ;  /* 0xff8000001a1a9808 */ /* 0x000fe40004000000 */
[C---:B------:R-:W-:Y:S01]  /*2ee0*/  @!P1 ISETP.GE.AND P0, PT, R192.reuse, R201, PT ;  /* 0x000000c9c000920c */ /* 0x040fe20003f06270 */
[----:B------:R-:W-:Y:S01]  /*2ef0*/  HMMA.16816.F32.BF16 R64, R104, R110, R64 ;  /* 0x0000006e6840723c */ /* 0x000fe20000041840 */
[----:B------:R-:W-:Y:S01]  /*2f00*/  @!P1 FSEL R27, R27, -INF , !P3 ;  /* 0xff8000001b1b9808 */ /* 0x000fe20005800000 */
[----:B------:R-:W1:Y:S01]  /*2f10*/  MUFU.EX2 R193, R193 ;  /* 0x000000c100c17308 */ /* 0x000e620000000800 */
[----:B------:R-:W-:Y:S01]  /*2f20*/  @!P1 ISETP.GE.AND P3, PT, R192, R215, PT ;  /* 0x000000d7c000920c */ /* 0x000fe20003f66270 */
[--C-:B------:R-:W-:Y:S01]  /*2f30*/  FFMA.FTZ R203, R26, c[0x0][0x23c], -R127.reuse ;  /* 0x00008f001acb7a23 */ /* 0x100fe2000001087f */
[----:B------:R-:W-:Y:S01]  /*2f40*/  @!P1 FSEL R28, R28, -INF , !P2 ;  /* 0xff8000001c1c9808 */ /* 0x000fe20005000000 */
[----:B------:R-:W-:Y:S01]  /*2f50*/  FFMA.FTZ R204, R27, c[0x0][0x23c], -R127 ;  /* 0x00008f001bcc7a23 */ /* 0x000fe2000001087f */
[CC--:B------:R-:W-:Y:S02]  /*2f60*/  @!P1 ISETP.GE.AND P2, PT, R192.reuse, R209.reuse, PT ;  /* 0x000000d1c000920c */ /* 0x0c0fe40003f46270 */
[----:B------:R-:W-:Y:S02]  /*2f70*/  @!P1 FSEL R29, R29, -INF , !P0 ;  /* 0xff8000001d1d9808 */ /* 0x000fe40004000000 */
[-C--:B------:R-:W-:Y:S01]  /*2f80*/  @!P1 ISETP.GE.AND P0, PT, R192, R208.reuse, PT ;  /* 0x000000d0c000920c */ /* 0x080fe20003f06270 */
[----:B------:R-:W2:Y:S01]  /*2f90*/  MUFU.EX2 R195, R195 ;  /* 0x000000c300c37308 */ /* 0x000ea20000000800 */
[----:B------:R-:W-:Y:S02]  /*2fa0*/  @!P1 FSEL R30, R30, -INF , !P4 ;  /* 0xff8000001e1e9808 */ /* 0x000fe40006000000 */
[C---:B------:R-:W-:Y:S02]  /*2fb0*/  @!P1 ISETP.GE.AND P4, PT, R198.reuse, R209, PT ;  /* 0x000000d1c600920c */ /* 0x040fe40003f86270 */
[----:B------:R-:W-:Y:S02]  /*2fc0*/  @!P1 FSEL R31, R31, -INF , !P3 ;  /* 0xff8000001f1f9808 */ /* 0x000fe40005800000 */
[-C--:B------:R-:W-:Y:S02]  /*2fd0*/  @!P1 ISETP.GE.AND P3, PT, R198, R208.reuse, PT ;  /* 0x000000d0c600920c */ /* 0x080fe40003f66270 */
[----:B------:R-:W-:Y:S01]  /*2fe0*/  @!P1 FSEL R32, R32, -INF , !P6 ;  /* 0xff80000020209808 */ /* 0x000fe20007000000 */
[----:B------:R3:W-:Y:S01]  /*2ff0*/  MUFU.EX2 R192, R194 ;  /* 0x000000c200c07308 */ /* 0x0007e20000000800 */
[C---:B------:R-:W-:Y:S02]  /*3000*/  @!P1 ISETP.GE.AND P6, PT, R198.reuse, R201, PT ;  /* 0x000000c9c600920c */ /* 0x040fe40003fc6270 */
[----:B------:R-:W-:Y:S02]  /*3010*/  @!P1 FSEL R33, R33, -INF , !P2 ;  /* 0xff80000021219808 */ /* 0x000fe40005000000 */
[----:B------:R-:W-:Y:S02]  /*3020*/  @!P1 ISETP.GE.AND P2, PT, R198, R215, PT ;  /* 0x000000d7c600920c */ /* 0x000fe40003f46270 */
[----:B------:R-:W-:Y:S02]  /*3030*/  @!P1 FSEL R34, R34, -INF , !P5 ;  /* 0xff80000022229808 */ /* 0x000fe40006800000 */
[C---:B------:R-:W-:Y:S01]  /*3040*/  @!P1 ISETP.GE.AND P5, PT, R196.reuse, R209, PT ;  /* 0x000000d1c400920c */ /* 0x040fe20003fa6270 */
[----:B------:R-:W-:Y:S01]  /*3050*/  MUFU.EX2 R199, R199 ;  /* 0x000000c700c77308 */ /* 0x000fe20000000800 */
[----:B------:R-:W-:Y:S02]  /*3060*/  @!P1 FSEL R35, R35, -INF , !P0 ;  /* 0xff80000023239808 */ /* 0x000fe40004000000 */
[-C--:B------:R-:W-:Y:S02]  /*3070*/  @!P1 ISETP.GE.AND P0, PT, R196, R208.reuse, PT ;  /* 0x000000d0c400920c */ /* 0x080fe40003f06270 */
[----:B------:R-:W-:Y:S01]  /*3080*/  @!P1 FSEL R36, R36, -INF , !P4 ;  /* 0xff80000024249808 */ /* 0x000fe20006000000 */
[--C-:B------:R-:W-:Y:S01]  /*3090*/  FFMA.FTZ R245, R35, c[0x0][0x23c], -R125.reuse ;  /* 0x00008f0023f57a23 */ /* 0x100fe2000001087d */
[----:B------:R-:W-:Y:S02]  /*30a0*/  @!P1 ISETP.GE.AND P4, PT, R196, R201, PT ;  /* 0x000000c9c400920c */ /* 0x000fe40003f86270 */
[----:B------:R-:W-:Y:S01]  /*30b0*/  @!P1 IADD3 R198, R200, 0x28, RZ ;  /* 0x00000028c8c69810 */ /* 0x000fe20007ffe0ff */
[----:B------:R-:W-:Y:S01]  /*30c0*/  MUFU.EX2 R185, R185 ;  /* 0x000000b900b97308 */ /* 0x000fe20000000800 */
[----:B------:R-:W-:Y:S02]  /*30d0*/  @!P1 FSEL R37, R37, -INF , !P5 ;  /* 0xff80000025259808 */ /* 0x000fe40006800000 */
[----:B------:R-:W-:Y:S01]  /*30e0*/  @!P1 ISETP.GE.AND P5, PT, R196, R215, PT ;  /* 0x000000d7c400920c */ /* 0x000fe20003fa6270 */
[----:B------:R-:W-:Y:S01]  /*30f0*/  FFMA.FTZ R196, R18, c[0x0][0x23c], -R125 ;  /* 0x00008f0012c47a23 */ /* 0x000fe2000001087d */
[----:B------:R-:W-:Y:S01]  /*3100*/  @!P1 FSEL R38, R38, -INF , !P3 ;  /* 0xff80000026269808 */ /* 0x000fe20005800000 */
[----:B---3--:R-:W-:Y:S01]  /*3110*/  FFMA.FTZ R194, R17, c[0x0][0x23c], -R124 ;  /* 0x00008f0011c27a23 */ /* 0x008fe2000001087c */
[C---:B------:R-:W-:Y:S02]  /*3120*/  @!P1 ISETP.GE.AND P3, PT, R198.reuse, R201, PT ;  /* 0x000000c9c600920c */ /* 0x040fe40003f66270 */
[----:B------:R-:W-:Y:S01]  /*3130*/  @!P1 FSEL R39, R39, -INF , !P0 ;  /* 0xff80000027279808 */ /* 0x000fe20004000000 */
[----:B------:R-:W-:Y:S01]  /*3140*/  MUFU.EX2 R196, R196 ;  /* 0x000000c400c47308 */ /* 0x000fe20000000800 */
[----:B------:R-:W-:Y:S02]  /*3150*/  @!P1 ISETP.GE.AND P0, PT, R198, R215, PT ;  /* 0x000000d7c600920c */ /* 0x000fe40003f06270 */
[----:B------:R-:W-:Y:S02]  /*3160*/  @!P1 FSEL R40, R40, -INF , !P6 ;  /* 0xff80000028289808 */ /* 0x000fe40007000000 */
[----:B------:R-:W-:Y:S02]  /*3170*/  @!P1 ISETP.GE.AND P6, PT, R198, R209, PT ;  /* 0x000000d1c600920c */ /* 0x000fe40003fc6270 */
[----:B------:R-:W-:Y:S01]  /*3180*/  @!P1 FSEL R41, R41, -INF , !P4 ;  /* 0xff80000029299808 */ /* 0x000fe20006000000 */
[--C-:B------:R-:W-:Y:S01]  /*3190*/  FFMA.FTZ R40, R40, c[0x0][0x23c], -R126.reuse ;  /* 0x00008f0028287a23 */ /* 0x100fe2000001087e */
[-C--:B------:R-:W-:Y:S01]  /*31a0*/  @!P1 ISETP.GE.AND P4, PT, R198, R208.reuse, PT ;  /* 0x000000d0c600920c */ /* 0x080fe20003f86270 */
[----:B------:R-:W-:Y:S01]  /*31b0*/  MUFU.EX2 R194, R194 ;  /* 0x000000c200c27308 */ /* 0x000fe20000000800 */
        /* <DEDUP_REMOVED lines=26> */
[----:B------:R-:W-:Y:S01]  /*3360*/  FFMA.FTZ R198, R21, c[0x0][0x23c], -R124 ;  /* 0x00008f0015c67a23 */ /* 0x000fe2000001087c */
[----:B------:R-:W-:Y:S01]  /*3370*/  @!P1 FSEL R50, R50, -INF , !P4 ;  /* 0xff80000032329808 */ /* 0x000fe20006000000 */
[----:B------:R-:W-:Y:S01]  /*3380*/  FFMA.FTZ R45, R45, c[0x0][0x23c], -R126 ;  /* 0x00008f002d2d7a23 */ /* 0x000fe2000001087e */
        /* <DEDUP_REMOVED lines=24> */
[----:B------:R-:W-:Y:S02]  /*3510*/  @!P1 FSEL R55, R55, -INF , !P2 ;  /* 0xff80000037379808 */ /* 0x000fe40005000000 */
[----:B------:R-:W-:Y:S01]  /*3520*/  @!P1 ISETP.GE.AND P2, PT, R224, R201, PT ;  /* 0x000000c9e000920c */ /* 0x000fe20003f46270 */
[----:B------:R-:W-:Y:S01]  /*3530*/  FFMA.FTZ R207, R25, c[0x0][0x23c], -R126 ;  /* 0x00008f0019cf7a23 */ /* 0x000fe2000001087e */
[----:B------:R-:W-:Y:S01]  /*3540*/  LOP3.LUT R216, R223, UR45, R216, 0x96, !PT ;  /* 0x0000002ddfd87c12 */ /* 0x000fe2000f8e96d8 */
[--C-:B------:R-:W-:Y:S01]  /*3550*/  FFMA.FTZ R60, R60, c[0x0][0x23c], -R126.reuse ;  /* 0x00008f003c3c7a23 */ /* 0x100fe2000001087e */
[----:B------:R-:W-:Y:S01]  /*3560*/  @!P1 FSEL R57, R57, -INF , !P0 ;  /* 0xff80000039399808 */ /* 0x000fe20004000000 */
[----:B------:R3:W-:Y:S01]  /*3570*/  MUFU.EX2 R202, R207 ;  /* 0x000000cf00ca7308 */ /* 0x0007e20000000800 */
[----:B------:R-:W-:Y:S01]  /*3580*/  @!P1 ISETP.GE.AND P0, PT, R224, R215, PT ;  /* 0x000000d7e000920c */ /* 0x000fe20003f06270 */
[--C-:B------:R-:W-:Y:S01]  /*3590*/  FFMA.FTZ R201, R24, c[0x0][0x23c], -R126.reuse ;  /* 0x00008f0018c97a23 */ /* 0x100fe2000001087e */
[----:B------:R-:W-:Y:S01]  /*35a0*/  @!P1 FSEL R59, R59, -INF , !P4 ;  /* 0xff8000003b3b9808 */ /* 0x000fe20006000000 */
[----:B------:R-:W-:Y:S01]  /*35b0*/  FFMA.FTZ R57, R57, c[0x0][0x23c], -R126 ;  /* 0x00008f0039397a23 */ /* 0x000fe2000001087e */
[C---:B------:R-:W-:Y:S01]  /*35c0*/  @!P1 ISETP.GE.AND P4, PT, R224.reuse, R209, PT ;  /* 0x000000d1e000920c */ /* 0x040fe20003f86270 */
[----:B------:R-:W-:Y:S01]  /*35d0*/  FFMA.FTZ R55, R55, c[0x0][0x23c], -R125 ;  /* 0x00008f0037377a23 */ /* 0x000fe2000001087d */
[----:B------:R-:W-:Y:S01]  /*35e0*/  @!P1 FSEL R61, R61, -INF , !P2 ;  /* 0xff8000003d3d9808 */ /* 0x000fe20005000000 */
[--C-:B------:R-:W-:Y:S01]  /*35f0*/  FFMA.FTZ R59, R59, c[0x0][0x23c], -R127.reuse ;  /* 0x00008f003b3b7a23 */ /* 0x100fe2000001087f */
[----:B------:R-:W-:Y:S01]  /*3600*/  @!P1 ISETP.GE.AND P2, PT, R224, R208, PT ;  /* 0x000000d0e000920c */ /* 0x000fe20003f46270 */
[----:B------:R-:W-:Y:S01]  /*3610*/  IMAD.WIDE.U32 R224, R206, -0x326172a9, RZ ;  /* 0xcd9e8d57cee07825 */ /* 0x000fe200078e00ff */
[----:B------:R-:W-:Y:S01]  /*3620*/  @!P1 FSEL R62, R62, -INF , !P6 ;  /* 0xff8000003e3e9808 */ /* 0x000fe20007000000 */
[----:B------:R-:W-:Y:S01]  /*3630*/  MUFU.EX2 R201, R201 ;  /* 0x000000c900c97308 */ /* 0x000fe20000000800 */
[----:B------:R-:W-:Y:S01]  /*3640*/  @!P1 FSEL R63, R63, -INF , !P0 ;  /* 0xff8000003f3f9808 */ /* 0x000fe20004000000 */
[----:B------:R-:W-:Y:S01]  /*3650*/  IMAD.WIDE.U32 R240, R216, -0x326172a9, RZ ;  /* 0xcd9e8d57d8f07825 */ /* 0x000fe200078e00ff */
[----:B------:R-:W-:Y:S02]  /*3660*/  LOP3.LUT R208, R225, UR46, R212, 0x96, !PT ;  /* 0x0000002ee1d07c12 */ /* 0x000fe4000f8e96d4 */
[----:B------:R-:W-:Y:S01]  /*3670*/  LOP3.LUT R212, R233, UR46, R210, 0x96, !PT ;  /* 0x0000002ee9d47c12 */ /* 0x000fe2000f8e96d2 */
[----:B------:R-:W-:Y:S01]  /*3680*/  FFMA.FTZ R62, R62, c[0x0][0x23c], -R127 ;  /* 0x00008f003e3e7a23 */ /* 0x000fe2000001087f */
[----:B------:R-:W-:Y:S01]  /*3690*/  LOP3.LUT R227, R241, UR44, R224, 0x96, !PT ;  /* 0x0000002cf1e37c12 */ /* 0x000fe2000f8e96e0 */
[----:B------:R-:W-:Y:S01]  /*36a0*/  IMAD.WIDE.U32 R214, R214, -0x326172a9, RZ ;  /* 0xcd9e8d57d6d67825 */ /* 0x000fe200078e00ff */
[----:B------:R-:W-:Y:S02]  /*36b0*/  @!P1 FSEL R64, R64, -INF , !P3 ;  /* 0xff80000040409808 */ /* 0x000fe40005800000 */
[----:B------:R-:W-:Y:S01]  /*36c0*/  @!P1 FSEL R65, R65, -INF , !P4 ;  /* 0xff80000041419808 */ /* 0x000fe20006000000 */
[----:B---3--:R-:W-:Y:S01]  /*36d0*/  IMAD.WIDE.U32 R206, R211, -0x326172a9, RZ ;  /* 0xcd9e8d57d3ce7825 */ /* 0x008fe200078e00ff */
[----:B------:R-:W-:Y:S02]  /*36e0*/  LOP3.LUT R230, R215, UR44, R230, 0x96, !PT ;  /* 0x0000002cd7e67c12 */ /* 0x000fe4000f8e96e6 */
[----:B------:R-:W-:Y:S01]  /*36f0*/  @!P1 FSEL R66, R66, -INF , !P5 ;  /* 0xff80000042429808 */ /* 0x000fe20006800000 */
[----:B------:R-:W-:Y:S01]  /*3700*/  IMAD.WIDE.U32 R208, R208, -0x2daee0ad, RZ ;  /* 0xd2511f53d0d07825 */ /* 0x000fe200078e00ff */
[----:B------:R-:W-:Y:S02]  /*3710*/  LOP3.LUT R210, R207, UR46, R210, 0x96, !PT ;  /* 0x0000002ecfd27c12 */ /* 0x000fe4000f8e96d2 */
[----:B------:R-:W-:Y:S01]  /*3720*/  @!P1 FSEL R67, R67, -INF , !P2 ;  /* 0xff80000043439808 */ /* 0x000fe20005000000 */
[----:B------:R-:W-:Y:S01]  /*3730*/  IMAD.WIDE.U32 R224, R220, -0x326172a9, RZ ;  /* 0xcd9e8d57dce07825 */ /* 0x000fe200078e00ff */
[----:B------:R-:W-:Y:S03]  /*3740*/  LOP3.LUT R223, R209, UR43, R222, 0x96, !PT ;  /* 0x0000002bd1df7c12 */ /* 0x000fe6000f8e96de */
[----:B------:R-:W-:Y:S01]  /*3750*/  IMAD.WIDE.U32 R226, R227, -0x2daee0ad, RZ ;  /* 0xd2511f53e3e27825 */ /* 0x000fe200078e00ff */
[----:B------:R-:W-:Y:S03]  /*3760*/  LOP3.LUT R222, R225, UR44, R232, 0x96, !PT ;  /* 0x0000002ce1de7c12 */ /* 0x000fe6000f8e96e8 */
[----:B------:R-:W-:Y:S01]  /*3770*/  FFMA.FTZ R64, R64, c[0x0][0x23c], -R124 ;  /* 0x00008f0040407a23 */ /* 0x000fe2000001087c */
[----:B------:R-:W-:Y:S01]  /*3780*/  LOP3.LUT R208, R227, UR41, R208, 0x96, !PT ;  /* 0x00000029e3d07c12 */ /* 0x000fe2000f8e96d0 */
[----:B------:R-:W-:Y:S04]  /*3790*/  IMAD.WIDE.U32 R212, R212, -0x2daee0ad, RZ ;  /* 0xd2511f53d4d47825 */ /* 0x000fe800078e00ff */
[----:B------:R-:W-:Y:S01]  /*37a0*/  IMAD.WIDE.U32 R230, R230, -0x2daee0ad, RZ ;  /* 0xd2511f53e6e67825 */ /* 0x000fe200078e00ff */
[----:B------:R-:W-:Y:S02]  /*37b0*/  LOP3.LUT R216, R213, UR43, R228, 0x96, !PT ;  /* 0x0000002bd5d87c12 */ /* 0x000fe4000f8e96e4 */
[----:B------:R-:W-:Y:S01]  /*37c0*/  LOP3.LUT R228, R219, UR44, R206, 0x96, !PT ;  /* 0x0000002cdbe47c12 */ /* 0x000fe2000f8e96ce */
[----:B------:R-:W-:Y:S01]  /*37d0*/  IMAD.WIDE.U32 R220, R210, -0x2daee0ad, RZ ;  /* 0xd2511f53d2dc7825 */ /* 0x000fe200078e00ff */
[----:B------:R-:W-:Y:S03]  /*37e0*/  LOP3.LUT R210, R231, UR41, R238, 0x96, !PT ;  /* 0x00000029e7d27c12 */ /* 0x000fe6000f8e96ee */
[----:B------:R-:W-:Y:S01]  /*37f0*/  IMAD.WIDE.U32 R238, R208, -0x326172a9, RZ ;  /* 0xcd9e8d57d0ee7825 */ /* 0x000fe200078e00ff */
[----:B------:R-:W-:Y:S03]  /*3800*/  LOP3.LUT R236, R221, UR43, R236, 0x96, !PT ;  /* 0x0000002bddec7c12 */ /* 0x000fe6000f8e96ec */
[----:B------:R-:W-:Y:S01]  /*3810*/  IMAD.WIDE.U32 R232, R223, -0x326172a9, RZ ;  /* 0xcd9e8d57dfe87825 */ /* 0x000fe200078e00ff */
[----:B------:R-:W-:Y:S03]  /*3820*/  SHF.R.U32.HI R213, RZ, 0x18, R238 ;  /* 0x00000018ffd57819 */ /* 0x000fe600000116ee */
[----:B------:R-:W-:Y:S01]  /*3830*/  IMAD.WIDE.U32 R222, R222, -0x2daee0ad, RZ ;  /* 0xd2511f53dede7825 */ /* 0x000fe200078e00ff */
[----:B------:R-:W-:Y:S02]  /*3840*/  LOP3.LUT R240, R233, UR42, R240, 0x96, !PT ;  /* 0x0000002ae9f07c12 */ /* 0x000fe4000f8e96f0 */
[----:B------:R-:W-:Y:S01]  /*3850*/  ISETP.LE.U32.AND P0, PT, R213, UR12, PT ;  /* 0x0000000cd5007c0c */ /* 0x000fe2000bf03070 */
[----:B------:R-:W-:Y:S01]  /*3860*/  FFMA.FTZ R66, R66, c[0x0][0x23c], -R125 ;  /* 0x00008f0042427a23 */ /* 0x000fe2000001087d */
[----:B------:R-:W-:Y:S01]  /*3870*/  LOP3.LUT R211, R223, UR41, R212, 0x96, !PT ;  /* 0x00000029dfd37c12 */ /* 0x000fe2000f8e96d4 */
[----:B------:R-:W-:Y:S01]  /*3880*/  FFMA.FTZ R207, R28, c[0x0][0x23c], -R126 ;  /* 0x00008f001ccf7a23 */ /* 0x000fe2000001087e */
[----:B------:R-:W-:Y:S01]  /*3890*/  LOP3.LUT R212, R238, 0xff, RZ, 0xc0, !PT ;  /* 0x000000ffeed47812 */ /* 0x000fe200078ec0ff */
[----:B------:R-:W-:Y:S01]  /*38a0*/  IMAD.WIDE.U32 R216, R216, -0x326172a9, RZ ;  /* 0xcd9e8d57d8d87825 */ /* 0x000fe200078e00ff */
[----:B------:R-:W-:Y:S01]  /*38b0*/  LOP3.LUT R223, R235, UR42, R214, 0x96, !PT ;  /* 0x0000002aebdf7c12 */ /* 0x000fe2000f8e96d6 */
[----:B------:R3:W1:Y:S01]  /*38c0*/  MUFU.EX2 R205, R207 ;  /* 0x000000cf00cd7308 */ /* 0x0006620000000800 */
[----:B------:R-:W-:Y:S01]  /*38d0*/  ISETP.LE.U32.AND P6, PT, R212, UR12, PT ;  /* 0x0000000cd4007c0c */ /* 0x000fe2000bfc3070 */
[----:B------:R-:W-:Y:S01]  /*38e0*/  FFMA.FTZ R206, R29, c[0x0][0x23c], -R126 ;  /* 0x00008f001dce7a23 */ /* 0x000fe2000001087e */
[----:B------:R-:W-:Y:S01]  /*38f0*/  LOP3.LUT R209, R217, UR42, R224, 0x96, !PT ;  /* 0x0000002ad9d17c12 */ /* 0x000fe2000f8e96e0 */
[--C-:B------:R-:W-:Y:S01]  /*3900*/  FFMA.FTZ R208, R31, c[0x0][0x23c], -R127.reuse ;  /* 0x00008f001fd07a23 */ /* 0x100fe2000001087f */
[----:B------:R-:W-:Y:S01]  /*3910*/  LOP3.LUT R214, R239, UR7, R232, 0x96, !PT ;  /* 0x00000007efd67c12 */ /* 0x000fe2000f8e96e8 */
[----:B------:R-:W-:Y:S03]  /*3920*/  IMAD.WIDE.U32 R228, R228, -0x2daee0ad, RZ ;  /* 0xd2511f53e4e47825 */ /* 0x000fe600078e00ff */
[C---:B------:R-:W-:Y:S01]  /*3930*/  LOP3.LUT R215, R214.reuse, 0xffff, RZ, 0xc0, !PT ;  /* 0x0000ffffd6d77812 */ /* 0x040fe200078ec0ff */
[----:B------:R4:W-:Y:S01]  /*3940*/  MUFU.EX2 R212, R245 ;  /* 0x000000f500d47308 */ /* 0x0009e20000000800 */
[----:B------:R-:W-:Y:S01]  /*3950*/  LOP3.LUT R219, R229, UR41, R220, 0x96, !PT ;  /* 0x00000029e5db7c12 */ /* 0x000fe2000f8e96dc */
[----:B------:R-:W-:Y:S01]  /*3960*/  IMAD.WIDE.U32 R232, R209, -0x2daee0ad, RZ ;  /* 0xd2511f53d1e87825 */ /* 0x000fe200078e00ff */
[----:B------:R-:W-:Y:S02]  /*3970*/  SHF.R.U32.HI R220, RZ, 0x10, R238 ;  /* 0x00000010ffdc7819 */ /* 0x000fe400000116ee */
[----:B------:R-:W-:Y:S01]  /*3980*/  LOP3.LUT R244, R214, 0xff, RZ, 0xc0, !PT ;  /* 0x000000ffd6f47812 */ /* 0x000fe200078ec0ff */
[----:B------:R-:W-:Y:S01]  /*3990*/  IMAD.WIDE.U32 R236, R236, -0x326172a9, RZ ;  /* 0xcd9e8d57ecec7825 */ /* 0x000fe200078e00ff */
[----:B------:R-:W-:Y:S02]  /*39a0*/  LOP3.LUT R227, R233, UR6, R222, 0x96, !PT ;  /* 0x00000006e9e37c12 */ /* 0x000fe4000f8e96de */
[----:B------:R-:W-:Y:S01]  /*39b0*/  LOP3.LUT R217, R232, 0xff, RZ, 0xc0, !PT ;  /* 0x000000ffe8d97812 */ /* 0x000fe200078ec0ff */
[----:B------:R-:W-:Y:S01]  /*39c0*/  IMAD.WIDE.U32 R240, R240, -0x2daee0ad, RZ ;  /* 0xd2511f53f0f07825 */ /* 0x000fe200078e00ff */
[----:B------:R-:W-:Y:S01]  /*39d0*/  LOP3.LUT R224, R237, UR42, R218, 0x96, !PT ;  /* 0x0000002aede07c12 */ /* 0x000fe2000f8e96da */
[----:B------:R-:W-:Y:S01]  /*39e0*/  MUFU.EX2 R206, R206 ;  /* 0x000000ce00ce7308 */ /* 0x000fe20000000800 */
[----:B------:R-:W-:Y:S01]  /*39f0*/  LOP3.LUT R218, R238, 0xffff, RZ, 0xc0, !PT ;  /* 0x0000ffffeeda7812 */ /* 0x000fe200078ec0ff */
[----:B-1----:R-:W-:Y:S01]  /*3a00*/  @!P6 FADD.FTZ R193, -R193, -RZ ;  /* 0x800000ffc1c1e221 */ /* 0x002fe20000010100 */
[----:B------:R-:W-:Y:S01]  /*3a10*/  LOP3.LUT R221, R241, UR6, R226, 0x96, !PT ;  /* 0x00000006f1dd7c12 */ /* 0x000fe2000f8e96e2 */
[----:B--2---:R-:W-:Y:S01]  /*3a20*/  @!P0 FADD.FTZ R195, -R195, -RZ ;  /* 0x800000ffc3c38221 */ /* 0x004fe20000010100 */
[--C-:B------:R-:W-:Y:S01]  /*3a30*/  SHF.R.U32.HI R222, RZ, 0x18, R232.reuse ;  /* 0x00000018ffde7819 */ /* 0x100fe200000116e8 */
[--C-:B---3--:R-:W-:Y:S01]  /*3a40*/  FFMA.FTZ R207, R30, c[0x0][0x23c], -R127.reuse ;  /* 0x00008f001ecf7a23 */ /* 0x108fe2000001087f */
[----:B------:R-:W-:Y:S01]  /*3a50*/  LOP3.LUT R226, R232, 0xffff, RZ, 0xc0, !PT ;  /* 0x0000ffffe8e27812 */ /* 0x000fe200078ec0ff */
[----:B------:R-:W-:Y:S01]  /*3a60*/  FFMA.FTZ R127, R63, c[0x0][0x23c], -R127 ;  /* 0x00008f003f7f7a23 */ /* 0x000fe2000001087f */
[----:B------:R-:W-:Y:S01]  /*3a70*/  SHF.R.U32.HI R225, RZ, 0x10, R232 ;  /* 0x00000010ffe17819 */ /* 0x000fe200000116e8 */
[----:B------:R-:W-:Y:S01]  /*3a80*/  FFMA.FTZ R209, R32, c[0x0][0x23c], -R124 ;  /* 0x00008f0020d17a23 */ /* 0x000fe2000001087c */
[----:B------:R-:W-:Y:S01]  /*3a90*/  LOP3.LUT R239, R240, 0xff, RZ, 0xc0, !PT ;  /* 0x000000fff0ef7812 */ /* 0x000fe200078ec0ff */
[----:B------:R-:W-:Y:S01]  /*3aa0*/  IMAD.WIDE.U32 R242, R210, -0x326172a9, RZ ;  /* 0xcd9e8d57d2f27825 */ /* 0x000fe200078e00ff */
[----:B------:R-:W-:Y:S01]  /*3ab0*/  SHF.R.U32.HI R238, RZ, 0x18, R240 ;  /* 0x00000018ffee7819 */ /* 0x000fe200000116f0 */
[----:B------:R-:W-:Y:S01]  /*3ac0*/  MUFU.EX2 R207, R207 ;  /* 0x000000cf00cf7308 */ /* 0x000fe20000000800 */
[----:B------:R-:W-:Y:S01]  /*3ad0*/  LOP3.LUT R232, R240, 0xffff, RZ, 0xc0, !PT ;  /* 0x0000fffff0e87812 */ /* 0x000fe200078ec0ff */
[----:B------:R-:W-:Y:S01]  /*3ae0*/  FFMA.FTZ R210, R33, c[0x0][0x23c], -R124 ;  /* 0x00008f0021d27a23 */ /* 0x000fe2000001087c */
[----:B------:R-:W-:Y:S01]  /*3af0*/  SHF.R.U32.HI R231, RZ, 0x10, R240 ;  /* 0x00000010ffe77819 */ /* 0x000fe200000116f0 */
[----:B------:R-:W-:Y:S01]  /*3b00*/  IMAD.WIDE.U32 R240, R211, -0x326172a9, RZ ;  /* 0xcd9e8d57d3f07825 */ /* 0x000fe200078e00ff */
[----:B------:R-:W-:Y:S02]  /*3b10*/  SHF.R.U32.HI R213, RZ, 0x8, R215 ;  /* 0x00000008ffd57819 */ /* 0x000fe400000116d7 */
[--C-:B------:R-:W-:Y:S01]  /*3b20*/  SHF.R.U32.HI R215, RZ, 0x18, R214.reuse ;  /* 0x00000018ffd77819 */ /* 0x100fe200000116d6 */
[----:B------:R-:W-:Y:S01]  /*3b30*/  FFMA.FTZ R211, R34, c[0x0][0x23c], -R125 ;  /* 0x00008f0022d37a23 */ /* 0x000fe2000001087d */
[----:B------:R-:W-:Y:S01]  /*3b40*/  SHF.R.U32.HI R214, RZ, 0x10, R214 ;  /* 0x00000010ffd67819 */ /* 0x000fe200000116d6 */
[----:B------:R-:W-:Y:S01]  /*3b50*/  MUFU.EX2 R209, R209 ;  /* 0x000000d100d17308 */ /* 0x000fe20000000800 */
[----:B------:R-:W-:Y:S01]  /*3b60*/  ISETP.LE.U32.AND P3, PT, R244, UR12, PT ;  /* 0x0000000cf4007c0c */ /* 0x000fe2000bf63070 */
[----:B------:R-:W-:Y:S01]  /*3b70*/  FFMA.FTZ R244, R36, c[0x0][0x23c], -R124 ;  /* 0x00008f0024f47a23 */ /* 0x000fe2000001087c */
[----:B------:R-:W-:Y:S02]  /*3b80*/  LOP3.LUT R229, R243, UR7, R234, 0x96, !PT ;  /* 0x00000007f3e57c12 */ /* 0x000fe4000f8e96ea */
[----:B------:R-:W-:Y:S02]  /*3b90*/  LOP3.LUT R233, R242, 0xffff, RZ, 0xc0, !PT ;  /* 0x0000fffff2e97812 */ /* 0x000fe400078ec0ff */
[----:B------:R-:W-:Y:S02]  /*3ba0*/  LOP3.LUT R243, R241, UR7, R216, 0x96, !PT ;  /* 0x00000007f1f37c12 */ /* 0x000fe4000f8e96d8 */
[----:B------:R-:W-:Y:S01]  /*3bb0*/  LOP3.LUT R246, R213, 0xffff, RZ, 0xc0, !PT ;  /* 0x0000ffffd5f67812 */ /* 0x000fe200078ec0ff */
[----:B------:R-:W-:Y:S01]  /*3bc0*/  MUFU.EX2 R211, R211 ;  /* 0x000000d300d37308 */ /* 0x000fe20000000800 */
[----:B------:R-:W-:Y:S02]  /*3bd0*/  ISETP.LE.U32.AND P4, PT, R215, UR12, PT ;  /* 0x0000000cd7007c0c */ /* 0x000fe4000bf83070 */
[----:B------:R-:W-:Y:S01]  /*3be0*/  LOP3.LUT R215, R214, 0xff, RZ, 0xc0, !PT ;  /* 0x000000ffd6d77812 */ /* 0x000fe200078ec0ff */
[----:B------:R-:W-:Y:S01]  /*3bf0*/  @!P3 FADD.FTZ R181, -R181, -RZ ;  /* 0x800000ffb5b5b221 */ /* 0x000fe20000010100 */
[----:B------:R-:W-:Y:S01]  /*3c00*/  ISETP.LE.U32.AND P5, PT, R246, UR12, PT ;  /* 0x0000000cf6007c0c */ /* 0x000fe2000bfa3070 */
[----:B------:R-:W-:Y:S01]  /*3c10*/  FFMA.FTZ R214, R37, c[0x0][0x23c], -R124 ;  /* 0x00008f0025d67a23 */ /* 0x000fe2000001087c */
[----:B------:R-:W-:Y:S02]  /*3c20*/  SHF.R.U32.HI R246, RZ, 0x10, R243 ;  /* 0x00000010fff67819 */ /* 0x000fe400000116f3 */
[----:B------:R-:W-:Y:S01]  /*3c30*/  ISETP.LE.U32.AND P2, PT, R215, UR12, PT ;  /* 0x0000000cd7007c0c */ /* 0x000fe2000bf43070 */
[----:B------:R-:W-:Y:S01]  /*3c40*/  FFMA.FTZ R215, R38, c[0x0][0x23c], -R125 ;  /* 0x00008f0026d77a23 */ /* 0x000fe2000001087d */
[----:B------:R-:W-:Y:S01]  /*3c50*/  LOP3.LUT R246, R246, 0xff, RZ, 0xc0, !PT ;  /* 0x000000fff6f67812 */ /* 0x000fe200078ec0ff */
[----:B------:R-:W-:Y:S01]  /*3c60*/  MUFU.EX2 R210, R210 ;  /* 0x000000d200d27308 */ /* 0x000fe20000000800 */
[C---:B----4-:R-:W-:Y:S01]  /*3c70*/  LOP3.LUT R245, R243.reuse, 0xffff, RZ, 0xc0, !PT ;  /* 0x0000fffff3f57812 */ /* 0x050fe200078ec0ff */
[----:B------:R-:W-:Y:S01]  /*3c80*/  @!P4 FADD.FTZ R184, -R184, -RZ ;  /* 0x800000ffb8b8c221 */ /* 0x000fe20000010100 */
[----:B------:R-:W-:Y:S02]  /*3c90*/  ISETP.LE.U32.AND P3, PT, R246, UR12, PT ;  /* 0x0000000cf6007c0c */ /* 0x000fe4000bf63070 */
[----:B------:R-:W-:Y:S01]  /*3ca0*/  LOP3.LUT R247, R243, 0xff, RZ, 0xc0, !PT ;  /* 0x000000fff3f77812 */ /* 0x000fe200078ec0ff */
[----:B------:R-:W-:Y:S01]  /*3cb0*/  @!P5 FADD.FTZ R182, -R182, -RZ ;  /* 0x800000ffb6b6d221 */ /* 0x000fe20000010100 */
[----:B------:R-:W-:Y:S02]  /*3cc0*/  SHF.R.U32.HI R243, RZ, 0x18, R243 ;  /* 0x00000018fff37819 */ /* 0x000fe400000116f3 */
[----:B------:R-:W-:Y:S01]  /*3cd0*/  SHF.R.U32.HI R245, RZ, 0x8, R245 ;  /* 0x00000008fff57819 */ /* 0x000fe200000116f5 */
[----:B------:R-:W-:Y:S01]  /*3ce0*/  @!P2 FADD.FTZ R183, -R183, -RZ ;  /* 0x800000ffb7b7a221 */ /* 0x000fe20000010100 */
[----:B------:R-:W-:Y:S01]  /*3cf0*/  ISETP.LE.U32.AND P2, PT, R243, UR12, PT ;  /* 0x0000000cf3007c0c */ /* 0x000fe2000bf43070 */
[----:B------:R-:W1:Y:S01]  /*3d00*/  MUFU.EX2 R208, R208 ;  /* 0x000000d000d07308 */ /* 0x000e620000000800 */
[----:B------:R-:W-:Y:S02]  /*3d10*/  LOP3.LUT R245, R245, 0xffff, RZ, 0xc0, !PT ;  /* 0x0000fffff5f57812 */ /* 0x000fe400078ec0ff */
[----:B------:R-:W-:Y:S01]  /*3d20*/  LOP3.LUT R237, R242, 0xff, RZ, 0xc0, !PT ;  /* 0x000000fff2ed7812 */ /* 0x000fe200078ec0ff */
[----:B------:R-:W-:Y:S01]  /*3d30*/  @!P3 FADD.FTZ R187, -R187, -RZ ;  /* 0x800000ffbbbbb221 */ /* 0x000fe20000010100 */
[----:B------:R-:W-:Y:S02]  /*3d40*/  ISETP.LE.U32.AND P5, PT, R245, UR12, PT ;  /* 0x0000000cf5007c0c */ /* 0x000fe4000bfa3070 */
[----:B------:R-:W-:Y:S02]  /*3d50*/  ISETP.LE.U32.AND P3, PT, R217, UR12, PT ;  /* 0x0000000cd9007c0c */ /* 0x000fe4000bf63070 */
[--C-:B------:R-:W-:Y:S01]  /*3d60*/  SHF.R.U32.HI R235, RZ, 0x18, R242.reuse ;  /* 0x00000018ffeb7819 */ /* 0x100fe200000116f2 */
[----:B------:R2:W-:Y:S01]  /*3d70*/  MUFU.EX2 R217, R40 ;  /* 0x0000002800d97308 */ /* 0x0005e20000000800 */
[----:B------:R-:W-:Y:S01]  /*3d80*/  SHF.R.U32.HI R234, RZ, 0x10, R242 ;  /* 0x00000010ffea7819 */ /* 0x000fe200000116f2 */
[----:B------:R-:W-:Y:S01]  /*3d90*/  @!P2 FADD.FTZ R188, -R188, -RZ ;  /* 0x800000ffbcbca221 */ /* 0x000fe20000010100 */
[C---:B------:R-:W-:Y:S02]  /*3da0*/  LOP3.LUT R216, R240.reuse, 0xffff, RZ, 0xc0, !PT ;  /* 0x0000fffff0d87812 */ /* 0x040fe400078ec0ff */
[----:B------:R-:W-:Y:S02]  /*3db0*/  LOP3.LUT R242, R240, 0xff, RZ, 0xc0, !PT ;  /* 0x000000fff0f27812 */ /* 0x000fe400078ec0ff */
[--C-:B------:R-:W-:Y:S01]  /*3dc0*/  SHF.R.U32.HI R241, RZ, 0x10, R240.reuse ;  /* 0x00000010fff17819 */ /* 0x100fe200000116f0 */
[----:B------:R-:W-:Y:S01]  /*3dd0*/  @!P5 FADD.FTZ R186, -R186, -RZ ;  /* 0x800000ffbabad221 */ /* 0x000fe20000010100 */
[----:B------:R-:W-:Y:S01]  /*3de0*/  SHF.R.U32.HI R240, RZ, 0x18, R240 ;  /* 0x00000018fff07819 */ /* 0x000fe200000116f0 */
[----:B------:R-:W-:Y:S01]  /*3df0*/  @!P3 FADD.FTZ R205, -R205, -RZ ;  /* 0x800000ffcdcdb221 */ /* 0x000fe20000010100 */
[----:B------:R-:W-:Y:S01]  /*3e00*/  ISETP.LE.U32.AND P4, PT, R242, UR12, PT ;  /* 0x0000000cf2007c0c */ /* 0x000fe2000bf83070 */
[----:B------:R-:W-:Y:S01]  /*3e10*/  MUFU.EX2 R215, R215 ;  /* 0x000000d700d77308 */ /* 0x000fe20000000800 */
[----:B------:R-:W-:Y:S02]  /*3e20*/  ISETP.LE.U32.AND P2, PT, R240, UR12, PT ;  /* 0x0000000cf0007c0c */ /* 0x000fe4000bf43070 */
[----:B------:R-:W-:Y:S02]  /*3e30*/  LOP3.LUT R241, R241, 0xff, RZ, 0xc0, !PT ;  /* 0x000000fff1f17812 */ /* 0x000fe400078ec0ff */
[----:B------:R-:W-:Y:S02]  /*3e40*/  LOP3.LUT R220, R220, 0xff, RZ, 0xc0, !PT ;  /* 0x000000ffdcdc7812 */ /* 0x000fe400078ec0ff */
[----:B------:R-:W-:Y:S01]  /*3e50*/  ISETP.LE.U32.AND P5, PT, R241, UR12, PT ;  /* 0x0000000cf1007c0c */ /* 0x000fe2000bfa3070 */
[----:B------:R-:W-:Y:S01]  /*3e60*/  IMAD.WIDE.U32 R240, R219, -0x326172a9, RZ ;  /* 0xcd9e8d57dbf07825 */ /* 0x000fe200078e00ff */
[----:B------:R-:W-:Y:S01]  /*3e70*/  SHF.R.U32.HI R218, RZ, 0x8, R218 ;  /* 0x00000008ffda7819 */ /* 0x000fe200000116da */
[----:B------:R3:W-:Y:S01]  /*3e80*/  MUFU.EX2 R219, R42 ;  /* 0x0000002a00db7308 */ /* 0x0007e20000000800 */
[----:B------:R-:W-:Y:S01]  /*3e90*/  ISETP.LE.U32.AND P1, PT, R247, UR12, PT ;  /* 0x0000000cf7007c0c */ /* 0x000fe2000bf23070 */
[----:B------:R-:W-:Y:S01]  /*3ea0*/  @!P4 FADD.FTZ R189, -R189, -RZ ;  /* 0x800000ffbdbdc221 */ /* 0x000fe20000010100 */
[----:B------:R-:W-:Y:S01]  /*3eb0*/  ISETP.LE.U32.AND P4, PT, R222, UR12, PT ;  /* 0x0000000cde007c0c */ /* 0x000fe2000bf83070 */
[----:B------:R-:W-:Y:S01]  /*3ec0*/  @!P2 FADD.FTZ R192, -R192, -RZ ;  /* 0x800000ffc0c0a221 */ /* 0x000fe20000010100 */
[----:B------:R-:W-:Y:S01]  /*3ed0*/  ISETP.LE.U32.AND P2, PT, R220, UR12, PT ;  /* 0x0000000cdc007c0c */ /* 0x000fe2000bf43070 */
[--C-:B------:R-:W-:Y:S01]  /*3ee0*/  FFMA.FTZ R222, R41, c[0x0][0x23c], -R126.reuse ;  /* 0x00008f0029de7a23 */ /* 0x100fe2000001087e */
[----:B------:R-:W-:Y:S01]  /*3ef0*/  LOP3.LUT R41, R218, 0xffff, RZ, 0xc0, !PT ;  /* 0x0000ffffda297812 */ /* 0x000fe200078ec0ff */
[----:B------:R-:W-:Y:S01]  /*3f00*/  FFMA.FTZ R126, R61, c[0x0][0x23c], -R126 ;  /* 0x00008f003d7e7a23 */ /* 0x000fe2000001087e */
[----:B--2---:R-:W-:Y:S01]  /*3f10*/  LOP3.LUT R40, R221, 0xffff, RZ, 0xc0, !PT ;  /* 0x0000ffffdd287812 */ /* 0x004fe200078ec0ff */
[----:B------:R-:W-:Y:S01]  /*3f20*/  @!P5 FADD.FTZ R191, -R191, -RZ ;  /* 0x800000ffbfbfd221 */ /* 0x000fe20000010100 */
[----:B------:R-:W-:Y:S01]  /*3f30*/  ISETP.LE.U32.AND P5, PT, R41, UR12, PT ;  /* 0x0000000c29007c0c */ /* 0x000fe2000bfa3070 */
[----:B------:R-:W-:Y:S01]  /*3f40*/  MUFU.EX2 R242, R66 ;  /* 0x0000004200f27308 */ /* 0x000fe20000000800 */
[----:B------:R-:W-:Y:S01]  /*3f50*/  LOP3.LUT R41, R221, 0xff, RZ, 0xc0, !PT ;  /* 0x000000ffdd297812 */ /* 0x000fe200078ec0ff */
[----:B------:R-:W-:Y:S01]  /*3f60*/  @!P1 FADD.FTZ R185, -R185, -RZ ;  /* 0x800000ffb9b99221 */ /* 0x000fe20000010100 */
[----:B------:R-:W-:Y:S01]  /*3f70*/  SHF.R.U32.HI R40, RZ, 0x8, R40 ;  /* 0x00000008ff287819 */ /* 0x000fe20000011628 */
[----:B-1----:R-:W-:Y:S01]  /*3f80*/  @!P4 FADD.FTZ R208, -R208, -RZ ;  /* 0x800000ffd0d0c221 */ /* 0x002fe20000010100 */
[----:B------:R-:W-:Y:S01]  /*3f90*/  ISETP.LE.U32.AND P6, PT, R41, UR12, PT ;  /* 0x0000000c29007c0c */ /* 0x000fe2000bfc3070 */
[----:B------:R-:W-:Y:S01]  /*3fa0*/  @!P2 FADD.FTZ R196, -R196, -RZ ;  /* 0x800000ffc4c4a221 */ /* 0x000fe20000010100 */
[--C-:B------:R-:W-:Y:S02]  /*3fb0*/  SHF.R.U32.HI R41, RZ, 0x10, R221.reuse ;  /* 0x00000010ff297819 */ /* 0x100fe400000116dd */
[----:B------:R-:W-:Y:S01]  /*3fc0*/  SHF.R.U32.HI R221, RZ, 0x18, R221 ;  /* 0x00000018ffdd7819 */ /* 0x000fe200000116dd */
[----:B------:R1:W-:Y:S01]  /*3fd0*/  MUFU.EX2 R220, R43 ;  /* 0x0000002b00dc7308 */ /* 0x0003e20000000800 */
[----:B------:R-:W-:Y:S01]  /*3fe0*/  LOP3.LUT R40, R40, 0xffff, RZ, 0xc0, !PT ;  /* 0x0000ffff28287812 */ /* 0x000fe200078ec0ff */
[----:B------:R-:W-:Y:S01]  /*3ff0*/  @!P5 FADD.FTZ R194, -R194, -RZ ;  /* 0x800000ffc2c2d221 */ /* 0x000fe20000010100 */
[----:B------:R-:W-:Y:S02]  /*4000*/  ISETP.LE.U32.AND P2, PT, R221, UR12, PT ;  /* 0x0000000cdd007c0c */ /* 0x000fe4000bf43070 */
[----:B------:R-:W-:Y:S02]  /*4010*/  ISETP.LE.U32.AND P5, PT, R40, UR12, PT ;  /* 0x0000000c28007c0c */ /* 0x000fe4000bfa3070 */
[----:B------:R-:W-:Y:S01]  /*4020*/  LOP3.LUT R41, R41, 0xff, RZ, 0xc0, !PT ;  /* 0x000000ff29297812 */ /* 0x000fe200078ec0ff */
[----:B------:R-:W-:Y:S01]  /*4030*/  @!P6 FADD.FTZ R197, -R197, -RZ ;  /* 0x800000ffc5c5e221 */ /* 0x000fe20000010100 */
[----:B---3--:R-:W-:Y:S01]  /*4040*/  LOP3.LUT R42, R227, 0xff, RZ, 0xc0, !PT ;  /* 0x000000ffe32a7812 */ /* 0x008fe200078ec0ff */
[----:B------:R2:W-:Y:S01]  /*4050*/  MUFU.EX2 R221, R44 ;  /* 0x0000002c00dd7308 */ /* 0x0005e20000000800 */
[----:B------:R-:W-:Y:S02]  /*4060*/  ISETP.LE.U32.AND P0, PT, R41, UR12, PT ;  /* 0x0000000c29007c0c */ /* 0x000fe4000bf03070 */
[--C-:B------:R-:W-:Y:S02]  /*4070*/  SHF.R.U32.HI R41, RZ, 0x10, R227.reuse ;  /* 0x00000010ff297819 */ /* 0x100fe400000116e3 */
[----:B------:R-:W-:Y:S01]  /*4080*/  LOP3.LUT R236, R241, UR7, R236, 0x96, !PT ;  /* 0x00000007f1ec7c12 */ /* 0x000fe2000f8e96ec */
[----:B------:R-:W-:Y:S01]  /*4090*/  @!P2 FADD.FTZ R200, -R200, -RZ ;  /* 0x800000ffc8c8a221 */ /* 0x000fe20000010100 */
[----:B------:R-:W-:Y:S01]  /*40a0*/  LOP3.LUT R41, R41, 0xff, RZ, 0xc0, !PT ;  /* 0x000000ff29297812 */ /* 0x000fe200078ec0ff */
[----:B------:R-:W-:Y:S01]  /*40b0*/  @!P5 FADD.FTZ R198, -R198, -RZ ;  /* 0x800000ffc6c6d221 */ /* 0x000fe20000010100 */
[----:B------:R-:W-:Y:S01]  /*40c0*/  ISETP.LE.U32.AND P5, PT, R42, UR12, PT ;  /* 0x0000000c2a007c0c */ /* 0x000fe2000bfa3070 */
[----:B------:R-:W-:Y:S01]  /*40d0*/  MUFU.EX2 R218, R222 ;  /* 0x000000de00da7308 */ /* 0x000fe20000000800 */
[----:B------:R-:W-:Y:S02]  /*40e0*/  SHF.R.U32.HI R42, RZ, 0x10, R240 ;  /* 0x00000010ff2a7819 */ /* 0x000fe400000116f0 */
[----:B------:R-:W-:Y:S01]  /*40f0*/  SHF.R.U32.HI R216, RZ, 0x8, R216 ;  /* 0x00000008ffd87819 */ /* 0x000fe200000116d8 */
[----:B------:R-:W-:Y:S01]  /*4100*/  @!P0 FADD.FTZ R199, -R199, -RZ ;  /* 0x800000ffc7c78221 */ /* 0x000fe20000010100 */
[----:B------:R-:W-:Y:S02]  /*4110*/  ISETP.LE.U32.AND P0, PT, R41, UR12, PT ;  /* 0x0000000c29007c0c */ /* 0x000fe4000bf03070 */
[C---:B-1----:R-:W-:Y:S02]  /*4120*/  LOP3.LUT R43, R240.reuse, 0xff, RZ, 0xc0, !PT ;  /* 0x000000fff02b7812 */ /* 0x042fe400078ec0ff */
[----:B------:R-:W-:Y:S01]  /*4130*/  SHF.R.U32.HI R41, RZ, 0x18, R240 ;  /* 0x00000018ff297819 */ /* 0x000fe200000116f0 */
[----:B------:R1:W-:Y:S01]  /*4140*/  MUFU.EX2 R222, R45 ;  /* 0x0000002d00de7308 */ /* 0x0003e20000000800 */
[----:B------:R-:W-:Y:S01]  /*4150*/  LOP3.LUT R40, R227, 0xffff, RZ, 0xc0, !PT ;  /* 0x0000ffffe3287812 */ /* 0x000fe200078ec0ff */
[----:B------:R-:W-:Y:S01]  /*4160*/  @!P5 FADD.FTZ R201, -R201, -RZ ;  /* 0x800000ffc9c9d221 */ /* 0x000fe20000010100 */
[----:B------:R-:W-:Y:S02]  /*4170*/  SHF.R.U32.HI R227, RZ, 0x18, R227 ;  /* 0x00000018ffe37819 */ /* 0x000fe400000116e3 */
[----:B--2---:R-:W-:Y:S01]  /*4180*/  LOP3.LUT R44, R240, 0xffff, RZ, 0xc0, !PT ;  /* 0x0000fffff02c7812 */ /* 0x004fe200078ec0ff */
[----:B------:R-:W-:Y:S01]  /*4190*/  IMAD.WIDE.U32 R240, R224, -0x2daee0ad, RZ ;  /* 0xd2511f53e0f07825 */ /* 0x000fe200078e00ff */
[----:B------:R-:W-:Y:S02]  /*41a0*/  LOP3.LUT R243, R216, 0xffff, RZ, 0xc0, !PT ;  /* 0x0000ffffd8f37812 */ /* 0x000fe400078ec0ff */
[----:B------:R-:W-:Y:S01]  /*41b0*/  ISETP.LE.U32.AND P5, PT, R227, UR12, PT ;  /* 0x0000000ce3007c0c */ /* 0x000fe2000bfa3070 */
[----:B------:R-:W-:Y:S01]  /*41c0*/  @!P0 FADD.FTZ R203, -R203, -RZ ;  /* 0x800000ffcbcb8221 */ /* 0x000fe20000010100 */
[----:B------:R-:W-:Y:S01]  /*41d0*/  ISETP.LE.U32.AND P1, PT, R243, UR12, PT ;  /* 0x0000000cf3007c0c */ /* 0x000fe2000bf23070 */
[----:B------:R2:W-:Y:S01]  /*41e0*/  MUFU.EX2 R213, R244 ;  /* 0x000000f400d57308 */ /* 0x0005e20000000800 */
[----:B------:R-:W-:Y:S02]  /*41f0*/  SHF.R.U32.HI R226, RZ, 0x8, R226 ;  /* 0x00000008ffe27819 */ /* 0x000fe400000116e2 */
[----:B------:R-:W-:Y:S01]  /*4200*/  SHF.R.U32.HI R227, RZ, 0x8, R232 ;  /* 0x00000008ffe37819 */ /* 0x000fe200000116e8 */
[--C-:B------:R-:W-:Y:S01]  /*4210*/  FFMA.FTZ R232, R50, c[0x0][0x23c], -R125.reuse ;  /* 0x00008f0032e87a23 */ /* 0x100fe2000001087d */
[----:B------:R-:W-:Y:S02]  /*4220*/  LOP3.LUT R226, R226, 0xffff, RZ, 0xc0, !PT ;  /* 0x0000ffffe2e27812 */ /* 0x000fe400078ec0ff */
[----:B------:R-:W-:Y:S02]  /*4230*/  LOP3.LUT R231, R231, 0xff, RZ, 0xc0, !PT ;  /* 0x000000ffe7e77812 */ /* 0x000fe400078ec0ff */
[----:B------:R-:W-:Y:S01]  /*4240*/  LOP3.LUT R227, R227, 0xffff, RZ, 0xc0, !PT ;  /* 0x0000ffffe3e37812 */ /* 0x000fe200078ec0ff */
[----:B------:R-:W-:Y:S01]  /*4250*/  @!P5 FADD.FTZ R204, -R204, -RZ ;  /* 0x800000ffccccd221 */ /* 0x000fe20000010100 */
[----:B------:R-:W-:Y:S01]  /*4260*/  ISETP.LE.U32.AND P5, PT, R226, UR12, PT ;  /* 0x0000000ce2007c0c */ /* 0x000fe2000bfa3070 */
[----:B------:R-:W-:Y:S01]  /*4270*/  @!P1 FADD.FTZ R190, -R190, -RZ ;  /* 0x800000ffbebe9221 */ /* 0x000fe20000010100 */
[----:B-1----:R-:W-:Y:S01]  /*4280*/  LOP3.LUT R45, R241, UR6, R228, 0x96, !PT ;  /* 0x00000006f12d7c12 */ /* 0x002fe2000f8e96e4 */
[--C-:B------:R-:W-:Y:S01]  /*4290*/  FFMA.FTZ R228, R48, c[0x0][0x23c], -R124.reuse ;  /* 0x00008f0030e47a23 */ /* 0x100fe2000001087c */
[----:B------:R-:W-:Y:S01]  /*42a0*/  LOP3.LUT R48, R225, 0xff, RZ, 0xc0, !PT ;  /* 0x000000ffe1307812 */ /* 0x000fe200078ec0ff */
[----:B------:R-:W-:Y:S01]  /*42b0*/  FFMA.FTZ R226, R49, c[0x0][0x23c], -R124 ;  /* 0x00008f0031e27a23 */ /* 0x000fe2000001087c */
[----:B------:R-:W-:Y:S01]  /*42c0*/  ISETP.LE.U32.AND P1, PT, R239, UR12, PT ;  /* 0x0000000cef007c0c */ /* 0x000fe2000bf23070 */
[----:B------:R1:W-:Y:S01]  /*42d0*/  MUFU.EX2 R225, R228 ;  /* 0x000000e400e17308 */ /* 0x0003e20000000800 */
[----:B------:R-:W-:Y:S02]  /*42e0*/  ISETP.LE.U32.AND P3, PT, R48, UR12, PT ;  /* 0x0000000c30007c0c */ /* 0x000fe4000bf63070 */
[----:B------:R-:W-:Y:S02]  /*42f0*/  SHF.R.U32.HI R40, RZ, 0x8, R40 ;  /* 0x00000008ff287819 */ /* 0x000fe40000011628 */
[----:B------:R-:W-:Y:S01]  /*4300*/  LOP3.LUT R50, R229, 0xffff, RZ, 0xc0, !PT ;  /* 0x0000ffffe5327812 */ /* 0x000fe200078ec0ff */
[----:B------:R-:W-:Y:S01]  /*4310*/  @!P5 FADD.FTZ R206, -R206, -RZ ;  /* 0x800000ffceced221 */ /* 0x000fe20000010100 */
[----:B------:R-:W-:Y:S01]  /*4320*/  ISETP.LE.U32.AND P5, PT, R227, UR12, PT ;  /* 0x0000000ce3007c0c */ /* 0x000fe2000bfa3070 */
[--C-:B--2---:R-:W-:Y:S01]  /*4330*/  FFMA.FTZ R244, R39, c[0x0][0x23c], -R125.reuse ;  /* 0x00008f0027f47a23 */ /* 0x104fe2000001087d */
[----:B------:R-:W-:Y:S01]  /*4340*/  ISETP.LE.U32.AND P6, PT, R238, UR12, PT ;  /* 0x0000000cee007c0c */ /* 0x000fe2000bfc3070 */
[----:B------:R-:W-:Y:S01]  /*4350*/  IMAD.WIDE.U32 R238, R223, -0x2daee0ad, RZ ;  /* 0xd2511f53dfee7825 */ /* 0x000fe200078e00ff */
[----:B------:R-:W-:Y:S01]  /*4360*/  LOP3.LUT R40, R40, 0xffff, RZ, 0xc0, !PT ;  /* 0x0000ffff28287812 */ /* 0x000fe200078ec0ff */
[----:B------:R-:W2:Y:S01]  /*4370*/  MUFU.EX2 R216, R244 ;  /* 0x000000f400d87308 */ /* 0x000ea20000000800 */
[----:B------:R-:W-:Y:S01]  /*4380*/  SHF.R.U32.HI R50, RZ, 0x8, R50 ;  /* 0x00000008ff327819 */ /* 0x000fe20000011632 */
[----:B------:R-:W-:Y:S01]  /*4390*/  @!P3 FADD.FTZ R207, -R207, -RZ ;  /* 0x800000ffcfcfb221 */ /* 0x000fe20000010100 */
[----:B------:R-:W-:Y:S01]  /*43a0*/  ISETP.LE.U32.AND P3, PT, R231, UR12, PT ;  /* 0x0000000ce7007c0c */ /* 0x000fe2000bf63070 */
[----:B------:R-:W-:Y:S01]  /*43b0*/  @!P1 FADD.FTZ R209, -R209, -RZ ;  /* 0x800000ffd1d19221 */ /* 0x000fe20000010100 */
[----:B------:R-:W-:Y:S02]  /*43c0*/  ISETP.LE.U32.AND P2, PT, R40, UR12, PT ;  /* 0x0000000c28007c0c */ /* 0x000fe4000bf43070 */
[----:B------:R-:W-:Y:S01]  /*43d0*/  LOP3.LUT R40, R239, UR6, R230, 0x96, !PT ;  /* 0x00000006ef287c12 */ /* 0x000fe2000f8e96e6 */
[----:B------:R-:W-:Y:S01]  /*43e0*/  @!P5 FADD.FTZ R210, -R210, -RZ ;  /* 0x800000ffd2d2d221 */ /* 0x000fe20000010100 */
[----:B------:R-:W-:Y:S01]  /*43f0*/  LOP3.LUT R230, R229, 0xff, RZ, 0xc0, !PT ;  /* 0x000000ffe5e67812 */ /* 0x000fe200078ec0ff */
[----:B------:R-:W-:Y:S01]  /*4400*/  MUFU.EX2 R244, R127 ;  /* 0x0000007f00f47308 */ /* 0x000fe20000000800 */
[----:B------:R-:W-:Y:S01]  /*4410*/  LOP3.LUT R50, R50, 0xffff, RZ, 0xc0, !PT ;  /* 0x0000ffff32327812 */ /* 0x000fe200078ec0ff */
[----:B-1----:R-:W-:Y:S01]  /*4420*/  FFMA.FTZ R228, R51, c[0x0][0x23c], -R125 ;  /* 0x00008f0033e47a23 */ /* 0x002fe2000001087d */
[----:B------:R-:W-:Y:S01]  /*4430*/  SHF.R.U32.HI R51, RZ, 0x18, R229 ;  /* 0x00000018ff337819 */ /* 0x000fe200000116e5 */
[----:B------:R-:W-:Y:S01]  /*4440*/  FFMA.FTZ R125, R67, c[0x0][0x23c], -R125 ;  /* 0x00008f00437d7a23 */ /* 0x000fe2000001087d */
[----:B------:R-:W-:Y:S01]  /*4450*/  ISETP.LE.U32.AND P5, PT, R50, UR12, PT ;  /* 0x0000000c32007c0c */ /* 0x000fe2000bfa3070 */
[----:B------:R-:W-:Y:S01]  /*4460*/  @!P3 FADD.FTZ R211, -R211, -RZ ;  /* 0x800000ffd3d3b221 */ /* 0x000fe20000010100 */
[----:B------:R-:W-:Y:S01]  /*4470*/  ISETP.LE.U32.AND P1, PT, R51, UR12, PT ;  /* 0x0000000c33007c0c */ /* 0x000fe2000bf23070 */
[----:B------:R-:W-:Y:S01]  /*4480*/  @!P6 FADD.FTZ R212, -R212, -RZ ;  /* 0x800000ffd4d4e221 */ /* 0x000fe20000010100 */
[----:B------:R-:W-:Y:S01]  /*4490*/  SHF.R.U32.HI R51, RZ, 0x10, R229 ;  /* 0x00000010ff337819 */ /* 0x000fe200000116e5 */
[--C-:B------:R-:W-:Y:S01]  /*44a0*/  FFMA.FTZ R229, R52, c[0x0][0x23c], -R124.reuse ;  /* 0x00008f0034e57a23 */ /* 0x100fe2000001087c */
[C---:B------:R-:W-:Y:S01]  /*44b0*/  LOP3.LUT R50, R236.reuse, 0xff, RZ, 0xc0, !PT ;  /* 0x000000ffec327812 */ /* 0x040fe200078ec0ff */
[----:B------:R-:W-:Y:S01]  /*44c0*/  FFMA.FTZ R124, R65, c[0x0][0x23c], -R124 ;  /* 0x00008f00417c7a23 */ /* 0x000fe2000001087c */
[----:B------:R-:W-:Y:S01]  /*44d0*/  LOP3.LUT R52, R51, 0xff, RZ, 0xc0, !PT ;  /* 0x000000ff33347812 */ /* 0x000fe200078ec0ff */
[----:B------:R-:W-:Y:S01]  /*44e0*/  MUFU.EX2 R243, R125 ;  /* 0x0000007d00f37308 */ /* 0x000fe20000000800 */
[----:B------:R-:W-:Y:S01]  /*44f0*/  LOP3.LUT R51, R236, 0xffff, RZ, 0xc0, !PT ;  /* 0x0000ffffec337812 */ /* 0x000fe200078ec0ff */
[----:B------:R-:W-:Y:S01]  /*4500*/  @!P2 FADD.FTZ R202, -R202, -RZ ;  /* 0x800000ffcacaa221 */ /* 0x000fe20000010100 */
[----:B------:R-:W-:Y:S02]  /*4510*/  ISETP.LE.U32.AND P3, PT, R52, UR12, PT ;  /* 0x0000000c34007c0c */ /* 0x000fe4000bf63070 */
[----:B------:R-:W-:Y:S01]  /*4520*/  ISETP.LE.U32.AND P6, PT, R50, UR12, PT ;  /* 0x0000000c32007c0c */ /* 0x000fe2000bfc3070 */
[----:B--2---:R-:W-:Y:S01]  /*4530*/  @!P1 FADD.FTZ R216, -R216, -RZ ;  /* 0x800000ffd8d89221 */ /* 0x004fe20000010100 */
[--C-:B------:R-:W-:Y:S02]  /*4540*/  SHF.R.U32.HI R50, RZ, 0x18, R236.reuse ;  /* 0x00000018ff327819 */ /* 0x100fe400000116ec */
[----:B------:R-:W-:Y:S01]  /*4550*/  SHF.R.U32.HI R236, RZ, 0x10, R236 ;  /* 0x00000010ffec7819 */ /* 0x000fe200000116ec */
[----:B------:R-:W-:Y:S01]  /*4560*/  MUFU.EX2 R231, R54 ;  /* 0x0000003600e77308 */ /* 0x000fe20000000800 */
[----:B------:R-:W-:Y:S02]  /*4570*/  ISETP.LE.U32.AND P4, PT, R230, UR12, PT ;  /* 0x0000000ce6007c0c */ /* 0x000fe4000bf83070 */
[----:B------:R-:W-:Y:S02]  /*4580*/  LOP3.LUT R236, R236, 0xff, RZ, 0xc0, !PT ;  /* 0x000000ffecec7812 */ /* 0x000fe400078ec0ff */
[----:B------:R-:W-:Y:S01]  /*4590*/  LOP3.LUT R42, R42, 0xff, RZ, 0xc0, !PT ;  /* 0x000000ff2a2a7812 */ /* 0x000fe200078ec0ff */
[----:B------:R-:W-:Y:S01]  /*45a0*/  @!P3 FADD.FTZ R215, -R215, -RZ ;  /* 0x800000ffd7d7b221 */ /* 0x000fe20000010100 */
[----:B------:R-:W-:Y:S01]  /*45b0*/  ISETP.LE.U32.AND P3, PT, R236, UR12, PT ;  /* 0x0000000cec007c0c */ /* 0x000fe2000bf63070 */
[----:B------:R-:W-:Y:S01]  /*45c0*/  @!P6 FADD.FTZ R217, -R217, -RZ ;  /* 0x800000ffd9d9e221 */ /* 0x000fe20000010100 */
[----:B------:R-:W-:Y:S01]  /*45d0*/  ISETP.LE.U32.AND P6, PT, R42, UR12, PT ;  /* 0x0000000c2a007c0c */ /* 0x000fe2000bfc3070 */
[----:B------:R-:W1:Y:S01]  /*45e0*/  MUFU.EX2 R214, R214 ;  /* 0x000000d600d67308 */ /* 0x000e620000000800 */
[----:B------:R-:W-:Y:S02]  /*45f0*/  SHF.R.U32.HI R51, RZ, 0x8, R51 ;  /* 0x00000008ff337819 */ /* 0x000fe40000011633 */
[----:B------:R-:W-:Y:S01]  /*4600*/  LOP3.LUT R234, R234, 0xff, RZ, 0xc0, !PT ;  /* 0x000000ffeaea7812 */ /* 0x000fe200078ec0ff */
[----:B------:R-:W-:Y:S01]  /*4610*/  @!P4 FADD.FTZ R213, -R213, -RZ ;  /* 0x800000ffd5d5c221 */ /* 0x000fe20000010100 */
[----:B------:R-:W-:Y:S02]  /*4620*/  ISETP.LE.U32.AND P4, PT, R50, UR12, PT ;  /* 0x0000000c32007c0c */ /* 0x000fe4000bf83070 */
[----:B------:R-:W-:Y:S02]  /*4630*/  LOP3.LUT R51, R51, 0xffff, RZ, 0xc0, !PT ;  /* 0x0000ffff33337812 */ /* 0x000fe400078ec0ff */
[----:B------:R-:W-:Y:S01]  /*4640*/  ISETP.LE.U32.AND P2, PT, R237, UR12, PT ;  /* 0x0000000ced007c0c */ /* 0x000fe2000bf43070 */
[----:B------:R-:W2:Y:S01]  /*4650*/  MUFU.EX2 R223, R46 ;  /* 0x0000002e00df7308 */ /* 0x000ea20000000800 */
[----:B------:R-:W-:Y:S01]  /*4660*/  SHF.R.U32.HI R44, RZ, 0x8, R44 ;  /* 0x00000008ff2c7819 */ /* 0x000fe2000001162c */
[----:B------:R-:W-:Y:S01]  /*4670*/  @!P3 FADD.FTZ R219, -R219, -RZ ;  /* 0x800000ffdbdbb221 */ /* 0x000fe20000010100 */
[----:B------:R-:W-:Y:S02]  /*4680*/  ISETP.LE.U32.AND P3, PT, R41, UR12, PT ;  /* 0x0000000c29007c0c */ /* 0x000fe4000bf63070 */
[----:B------:R-:W-:Y:S02]  /*4690*/  SHF.R.U32.HI R41, RZ, 0x8, R233 ;  /* 0x00000008ff297819 */ /* 0x000fe400000116e9 */
[----:B------:R-:W-:Y:S01]  /*46a0*/  ISETP.LE.U32.AND P0, PT, R235, UR12, PT ;  /* 0x0000000ceb007c0c */ /* 0x000fe2000bf03070 */
[----:B------:R-:W-:Y:S01]  /*46b0*/  @!P4 FADD.FTZ R220, -R220, -RZ ;  /* 0x800000ffdcdcc221 */ /* 0x000fe20000010100 */
[----:B------:R-:W-:Y:S01]  /*46c0*/  LOP3.LUT R41, R41, 0xffff, RZ, 0xc0, !PT ;  /* 0x0000ffff29297812 */ /* 0x000fe200078ec0ff */
[----:B------:R-:W3:Y:S01]  /*46d0*/  MUFU.EX2 R227, R232 ;  /* 0x000000e800e37308 */ /* 0x000ee20000000800 */
[----:B------:R-:W-:Y:S01]  /*46e0*/  ISETP.LE.U32.AND P4, PT, R234, UR12, PT ;  /* 0x0000000cea007c0c */ /* 0x000fe2000bf83070 */
[----:B------:R-:W-:Y:S01]  /*46f0*/  @!P2 FADD.FTZ R225, -R225, -RZ ;  /* 0x800000ffe1e1a221 */ /* 0x000fe20000010100 */
[----:B------:R-:W-:Y:S01]  /*4700*/  LOP3.LUT R44, R44, 0xffff, RZ, 0xc0, !PT ;  /* 0x0000ffff2c2c7812 */ /* 0x000fe200078ec0ff */
[----:B-1----:R-:W-:Y:S01]  /*4710*/  @!P5 FADD.FTZ R214, -R214, -RZ ;  /* 0x800000ffd6d6d221 */ /* 0x002fe20000010100 */
[----:B------:R-:W-:Y:S02]  /*4720*/  ISETP.LE.U32.AND P5, PT, R51, UR12, PT ;  /* 0x0000000c33007c0c */ /* 0x000fe4000bfa3070 */
[--C-:B------:R-:W-:Y:S02]  /*4730*/  SHF.R.U32.HI R42, RZ, 0x10, R40.reuse ;  /* 0x00000010ff2a7819 */ /* 0x100fe40000011628 */
[----:B------:R-:W-:Y:S01]  /*4740*/  ISETP.LE.U32.AND P1, PT, R43, UR12, PT ;  /* 0x0000000c2b007c0c */ /* 0x000fe2000bf23070 */
[----:B------:R-:W1:Y:S01]  /*4750*/  MUFU.EX2 R226, R226 ;  /* 0x000000e200e27308 */ /* 0x000e620000000800 */
[----:B------:R-:W-:Y:S02]  /*4760*/  LOP3.LUT R43, R40, 0xff, RZ, 0xc0, !PT ;  /* 0x000000ff282b7812 */ /* 0x000fe400078ec0ff */
[----:B------:R-:W-:Y:S01]  /*4770*/  LOP3.LUT R42, R42, 0xff, RZ, 0xc0, !PT ;  /* 0x000000ff2a2a7812 */ /* 0x000fe200078ec0ff */
[----:B--2---:R-:W-:Y:S01]  /*4780*/  @!P6 FADD.FTZ R223, -R223, -RZ ;  /* 0x800000ffdfdfe221 */ /* 0x004fe20000010100 */
[----:B------:R-:W-:Y:S02]  /*4790*/  ISETP.LE.U32.AND P6, PT, R41, UR12, PT ;  /* 0x0000000c29007c0c */ /* 0x000fe4000bfc3070 */
[----:B------:R-:W-:Y:S01]  /*47a0*/  LOP3.LUT R41, R40, 0xffff, RZ, 0xc0, !PT ;  /* 0x0000ffff28297812 */ /* 0x000fe200078ec0ff */
[----:B------:R-:W-:Y:S01]  /*47b0*/  @!P5 FADD.FTZ R218, -R218, -RZ ;  /* 0x800000ffdadad221 */ /* 0x000fe20000010100 */
[----:B------:R-:W-:Y:S01]  /*47c0*/  ISETP.LE.U32.AND P5, PT, R44, UR12, PT ;  /* 0x0000000c2c007c0c */ /* 0x000fe2000bfa3070 */
[----:B------:R-:W2:Y:S01]  /*47d0*/  MUFU.EX2 R228, R228 ;  /* 0x000000e400e47308 */ /* 0x000ea20000000800 */
[----:B------:R-:W-:Y:S01]  /*47e0*/  SHF.R.U32.HI R41, RZ, 0x8, R41 ;  /* 0x00000008ff297819 */ /* 0x000fe20000011629 */
[----:B------:R-:W-:Y:S01]  /*47f0*/  @!P1 FADD.FTZ R221, -R221, -RZ ;  /* 0x800000ffdddd9221 */ /* 0x000fe20000010100 */
[----:B------:R-:W-:Y:S01]  /*4800*/  ISETP.LE.U32.AND P2, PT, R43, UR12, PT ;  /* 0x0000000c2b007c0c */ /* 0x000fe2000bf43070 */
[----:B---3--:R-:W-:Y:S01]  /*4810*/  @!P4 FADD.FTZ R227, -R227, -RZ ;  /* 0x800000ffe3e3c221 */ /* 0x008fe20000010100 */
[----:B------:R-:W-:Y:S02]  /*4820*/  LOP3.LUT R41, R41, 0xffff, RZ, 0xc0, !PT ;  /* 0x0000ffff29297812 */ /* 0x000fe400078ec0ff */
[----:B------:R-:W-:Y:S02]  /*4830*/  SHF.R.U32.HI R40, RZ, 0x18, R40 ;  /* 0x00000018ff287819 */ /* 0x000fe40000011628 */
[----:B------:R-:W-:Y:S01]  /*4840*/  ISETP.LE.U32.AND P4, PT, R41, UR12, PT ;  /* 0x0000000c29007c0c */ /* 0x000fe2000bf83070 */
[----:B------:R-:W3:Y:S01]  /*4850*/  MUFU.EX2 R230, R53 ;  /* 0x0000003500e67308 */ /* 0x000ee20000000800 */
[----:B------:R-:W-:Y:S01]  /*4860*/  LOP3.LUT R41, R45, 0xffff, RZ, 0xc0, !PT ;  /* 0x0000ffff2d297812 */ /* 0x000fe200078ec0ff */
[----:B------:R-:W-:Y:S01]  /*4870*/  @!P5 FADD.FTZ R222, -R222, -RZ ;  /* 0x800000ffdeded221 */ /* 0x000fe20000010100 */
[----:B------:R-:W-:Y:S01]  /*4880*/  SHF.R.U32.HI R235, RZ, 0x18, R238 ;  /* 0x00000018ffeb7819 */ /* 0x000fe200000116ee */
[----:B-1----:R-:W-:Y:S01]  /*4890*/  @!P6 FADD.FTZ R226, -R226, -RZ ;  /* 0x800000ffe2e2e221 */ /* 0x002fe20000010100 */
[----:B------:R-:W-:Y:S02]  /*48a0*/  ISETP.LE.U32.AND P6, PT, R42, UR12, PT ;  /* 0x0000000c2a007c0c */ /* 0x000fe4000bfc3070 */
[----:B------:R-:W-:Y:S02]  /*48b0*/  SHF.R.U32.HI R41, RZ, 0x8, R41 ;  /* 0x00000008ff297819 */ /* 0x000fe40000011629 */
[----:B------:R-:W-:Y:S01]  /*48c0*/  ISETP.LE.U32.AND P5, PT, R235, UR12, PT ;  /* 0x0000000ceb007c0c */ /* 0x000fe2000bfa3070 */
[----:B------:R-:W1:Y:S01]  /*48d0*/  MUFU.EX2 R229, R229 ;  /* 0x000000e500e57308 */ /* 0x000e620000000800 */
[----:B------:R-:W-:Y:S02]  /*48e0*/  LOP3.LUT R41, R41, 0xffff, RZ, 0xc0, !PT ;  /* 0x0000ffff29297812 */ /* 0x000fe400078ec0ff */
[----:B------:R-:W-:Y:S01]  /*48f0*/  LOP3.LUT R42, R45, 0xff, RZ, 0xc0, !PT ;  /* 0x000000ff2d2a7812 */ /* 0x000fe200078ec0ff */
[----:B--2---:R-:W-:Y:S01]  /*4900*/  @!P0 FADD.FTZ R228, -R228, -RZ ;  /* 0x800000ffe4e48221 */ /* 0x004fe20000010100 */
[----:B------:R-:W-:Y:S02]  /*4910*/  ISETP.LE.U32.AND P0, PT, R40, UR12, PT ;  /* 0x0000000c28007c0c */ /* 0x000fe4000bf03070 */
[----:B------:R-:W-:Y:S01]  /*4920*/  SHF.R.U32.HI R40, RZ, 0x10, R45 ;  /* 0x00000010ff287819 */ /* 0x000fe2000001162d */
[----:B------:R-:W-:Y:S01]  /*4930*/  @!P6 FADD.FTZ R231, -R231, -RZ ;  /* 0x800000ffe7e7e221 */ /* 0x000fe20000010100 */
[----:B------:R-:W-:Y:S01]  /*4940*/  F2FP.RELU.BF16.PACK_AB R43, R184, R183 ;  /* 0x000000b7b82b723e */ /* 0x000fe200000018ff */
[----:B------:R-:W2:Y:S01]  /*4950*/  MUFU.EX2 R224, R47 ;  /* 0x0000002f00e07308 */ /* 0x000ea20000000800 */
[----:B------:R-:W-:Y:S01]  /*4960*/  LOP3.LUT R40, R40, 0xff, RZ, 0xc0, !PT ;  /* 0x000000ff28287812 */ /* 0x000fe200078ec0ff */
[----:B------:R-:W-:Y:S01]  /*4970*/  @!P5 FADD.FTZ R243, -R243, -RZ ;  /* 0x800000fff3f3d221 */ /* 0x000fe20000010100 */
[----:B------:R-:W-:Y:S01]  /*4980*/  LOP3.LUT R237, R238, 0xff, RZ, 0xc0, !PT ;  /* 0x000000ffeeed7812 */ /* 0x000fe200078ec0ff */
[----:B---3--:R-:W-:Y:S01]  /*4990*/  @!P4 FADD.FTZ R230, -R230, -RZ ;  /* 0x800000ffe6e6c221 */ /* 0x008fe20000010100 */
[----:B------:R-:W-:Y:S01]  /*49a0*/  ISETP.LE.U32.AND P4, PT, R41, UR12, PT ;  /* 0x0000000c29007c0c */ /* 0x000fe2000bf83070 */
[----:B------:R3:W-:Y:S01]  /*49b0*/  STS [R146+0x12400], R43 ;  /* 0x0124002b92007388 */ /* 0x0007e20000000800 */
[----:B------:R-:W-:Y:S02]  /*49c0*/  F2FP.RELU.BF16.PACK_AB R41, R182, R181 ;  /* 0x000000b5b629723e */ /* 0x000fe400000018ff */
[----:B------:R-:W-:Y:S01]  /*49d0*/  ISETP.LE.U32.AND P6, PT, R40, UR12, PT ;  /* 0x0000000c28007c0c */ /* 0x000fe2000bfc3070 */
[----:B------:R-:W4:Y:S01]  /*49e0*/  MUFU.EX2 R236, R64 ;  /* 0x0000004000ec7308 */ /* 0x000f220000000800 */
[----:B------:R-:W-:Y:S01]  /*49f0*/  F2FP.RELU.BF16.PACK_AB R40, R195, R196 ;  /* 0x000000c4c328723e */ /* 0x000fe200000018ff */
[----:B------:R3:W-:Y:S01]  /*4a00*/  STS [R146+0x12000], R41 ;  /* 0x0120002992007388 */ /* 0x0007e20000000800 */
[----:B------:R-:W-:Y:S01]  /*4a10*/  ISETP.LE.U32.AND P1, PT, R237, UR12, PT ;  /* 0x0000000ced007c0c */ /* 0x000fe2000bf23070 */
[----:B-1----:R-:W-:Y:S01]  /*4a20*/  @!P2 FADD.FTZ R229, -R229, -RZ ;  /* 0x800000ffe5e5a221 */ /* 0x002fe20000010100 */
[----:B------:R-:W-:Y:S01]  /*4a30*/  ISETP.LE.U32.AND P2, PT, R42, UR12, PT ;  /* 0x0000000c2a007c0c */ /* 0x000fe2000bf43070 */
[----:B------:R-:W-:Y:S01]  /*4a40*/  STS [R149+0x12400], R40 ;  /* 0x0124002895007388 */ /* 0x000fe20000000800 */
[----:B------:R-:W-:Y:S02]  /*4a50*/  F2FP.RELU.BF16.PACK_AB R42, R194, R193 ;  /* 0x000000c1c22a723e */ /* 0x000fe400000018ff */
[----:B------:R-:W-:Y:S01]  /*4a60*/  SHF.R.U32.HI R49, RZ, 0x10, R240 ;  /* 0x00000010ff317819 */ /* 0x000fe200000116f0 */
[----:B------:R-:W1:Y:S01]  /*4a70*/  MUFU.EX2 R233, R56 ;  /* 0x0000003800e97308 */ /* 0x000e620000000800 */
[----:B------:R-:W-:Y:S01]  /*4a80*/  SHF.R.U32.HI R46, RZ, 0x10, R238 ;  /* 0x00000010ff2e7819 */ /* 0x000fe200000116ee */
[----:B------:R1:W-:Y:S01]  /*4a90*/  STS [R149+0x12000], R42 ;  /* 0x0120002a95007388 */ /* 0x0003e20000000800 */
[----:B------:R-:W-:Y:S01]  /*4aa0*/  LOP3.LUT R49, R49, 0xff, RZ, 0xc0, !PT ;  /* 0x000000ff31317812 */ /* 0x000fe200078ec0ff */
[----:B--2---:R-:W-:Y:S01]  /*4ab0*/  @!P3 FADD.FTZ R224, -R224, -RZ ;  /* 0x800000ffe0e0b221 */ /* 0x004fe20000010100 */
[----:B------:R-:W-:Y:S02]  /*4ac0*/  LOP3.LUT R47, R238, 0xffff, RZ, 0xc0, !PT ;  /* 0x0000ffffee2f7812 */ /* 0x000fe400078ec0ff */
[----:B------:R-:W-:Y:S02]  /*4ad0*/  LOP3.LUT R46, R46, 0xff, RZ, 0xc0, !PT ;  /* 0x000000ff2e2e7812 */ /* 0x000fe400078ec0ff */
[----:B------:R-:W-:Y:S01]  /*4ae0*/  SHF.R.U32.HI R47, RZ, 0x8, R47 ;  /* 0x00000008ff2f7819 */ /* 0x000fe2000001162f */
[----:B------:R-:W2:Y:S01]  /*4af0*/  MUFU.EX2 R235, R58 ;  /* 0x0000003a00eb7308 */ /* 0x000ea20000000800 */
[----:B------:R-:W-:Y:S02]  /*4b00*/  F2FP.RELU.BF16.PACK_AB R44, R192, R191 ;  /* 0x000000bfc02c723e */ /* 0x000fe400000018ff */
[----:B------:R-:W-:Y:S01]  /*4b10*/  LOP3.LUT R47, R47, 0xffff, RZ, 0xc0, !PT ;  /* 0x0000ffff2f2f7812 */ /* 0x000fe200078ec0ff */
[----:B----4-:R-:W-:Y:S01]  /*4b20*/  @!P1 FADD.FTZ R236, -R236, -RZ ;  /* 0x800000ffecec9221 */ /* 0x010fe20000010100 */
[----:B------:R-:W-:Y:S02]  /*4b30*/  ISETP.LE.U32.AND P1, PT, R49, UR12, PT ;  /* 0x0000000c31007c0c */ /* 0x000fe4000bf23070 */
[----:B------:R-:W-:Y:S02]  /*4b40*/  F2FP.RELU.BF16.PACK_AB R49, R186, R185 ;  /* 0x000000b9ba31723e */ /* 0x000fe400000018ff */
[----:B---3--:R-:W-:Y:S01]  /*4b50*/  F2FP.RELU.BF16.PACK_AB R43, R198, R197 ;  /* 0x000000c5c62b723e */ /* 0x008fe200000018ff */
[----:B------:R-:W3:Y:S01]  /*4b60*/  MUFU.EX2 R234, R57 ;  /* 0x0000003900ea7308 */ /* 0x000ee20000000800 */
[----:B------:R-:W-:Y:S01]  /*4b70*/  F2FP.RELU.BF16.PACK_AB R41, R200, R199 ;  /* 0x000000c7c829723e */ /* 0x000fe200000018ff */
[----:B------:R4:W-:Y:S01]  /*4b80*/  STS [R146+0x14000], R49 ;  /* 0x0140003192007388 */ /* 0x0009e20000000800 */
[----:B------:R-:W-:Y:S01]  /*4b90*/  SHF.R.U32.HI R45, RZ, 0x18, R45 ;  /* 0x00000018ff2d7819 */ /* 0x000fe2000001162d */
[----:B-1----:R-:W-:Y:S01]  /*4ba0*/  @!P2 FADD.FTZ R233, -R233, -RZ ;  /* 0x800000ffe9e9a221 */ /* 0x002fe20000010100 */
[----:B------:R-:W-:Y:S02]  /*4bb0*/  ISETP.LE.U32.AND P2, PT, R47, UR12, PT ;  /* 0x0000000c2f007c0c */ /* 0x000fe4000bf43070 */
[----:B------:R-:W-:Y:S02]  /*4bc0*/  F2FP.RELU.BF16.PACK_AB R47, R188, R187 ;  /* 0x000000bbbc2f723e */ /* 0x000fe400000018ff */
[----:B------:R-:W-:Y:S01]  /*4bd0*/  F2FP.RELU.BF16.PACK_AB R42, R210, R209 ;  /* 0x000000d1d22a723e */ /* 0x000fe200000018ff */
[----:B------:R-:W1:Y:S01]  /*4be0*/  MUFU.EX2 R232, R55 ;  /* 0x0000003700e87308 */ /* 0x000e620000000800 */
[----:B------:R-:W-:Y:S01]  /*4bf0*/  F2FP.RELU.BF16.PACK_AB R40, R212, R211 ;  /* 0x000000d3d428723e */ /* 0x000fe200000018ff */
[----:B------:R4:W-:Y:S01]  /*4c00*/  STS [R146+0x14400], R47 ;  /* 0x0144002f92007388 */ /* 0x0009e20000000800 */
[----:B------:R-:W-:Y:S01]  /*4c10*/  LOP3.LUT R48, R240, 0xffff, RZ, 0xc0, !PT ;  /* 0x0000fffff0307812 */ /* 0x000fe200078ec0ff */
[----:B--2---:R-:W-:Y:S01]  /*4c20*/  @!P6 FADD.FTZ R235, -R235, -RZ ;  /* 0x800000ffebebe221 */ /* 0x004fe20000010100 */
[----:B------:R-:W-:Y:S01]  /*4c30*/  ISETP.LE.U32.AND P6, PT, R46, UR12, PT ;  /* 0x0000000c2e007c0c */ /* 0x000fe2000bfc3070 */
[----:B------:R2:W-:Y:S01]  /*4c40*/  STS [R149+0x14400], R44 ;  /* 0x0144002c95007388 */ /* 0x0005e20000000800 */
[----:B------:R-:W-:Y:S02]  /*4c50*/  F2FP.RELU.BF16.PACK_AB R46, R190, R189 ;  /* 0x000000bdbe2e723e */ /* 0x000fe400000018ff */
[----:B------:R-:W-:Y:S01]  /*4c60*/  SHF.R.U32.HI R238, RZ, 0x18, R240 ;  /* 0x00000018ffee7819 */ /* 0x000fe200000116f0 */
[----:B------:R-:W2:Y:S01]  /*4c70*/  MUFU.EX2 R237, R124 ;  /* 0x0000007c00ed7308 */ /* 0x000ea20000000800 */
[----:B------:R-:W-:Y:S01]  /*4c80*/  F2FP.RELU.BF16.PACK_AB R51, R204, R203 ;  /* 0x000000cbcc33723e */ /* 0x000fe200000018ff */
[----:B------:R2:W-:Y:S01]  /*4c90*/  STS [R149+0x14000], R46 ;  /* 0x0140002e95007388 */ /* 0x0005e20000000800 */
[----:B------:R-:W-:Y:S01]  /*4ca0*/  SHF.R.U32.HI R48, RZ, 0x8, R48 ;  /* 0x00000008ff307819 */ /* 0x000fe20000011630 */
[----:B---3--:R-:W-:Y:S01]  /*4cb0*/  @!P4 FADD.FTZ R234, -R234, -RZ ;  /* 0x800000ffeaeac221 */ /* 0x008fe20000010100 */
[----:B------:R-:W-:Y:S01]  /*4cc0*/  ISETP.LE.U32.AND P4, PT, R45, UR12, PT ;  /* 0x0000000c2d007c0c */ /* 0x000fe2000bf83070 */
[----:B------:R3:W-:Y:S01]  /*4cd0*/  STS [R148+0x12000], R43 ;  /* 0x0120002b94007388 */ /* 0x0007e20000000800 */
[----:B------:R-:W-:Y:S01]  /*4ce0*/  F2FP.RELU.BF16.PACK_AB R45, R202, R201 ;  /* 0x000000c9ca2d723e */ /* 0x000fe200000018ff */
[----:B------:R-:W-:Y:S01]  /*4cf0*/  @!P6 FADD.FTZ R242, -R242, -RZ ;  /* 0x800000fff2f2e221 */ /* 0x000fe20000010100 */
[----:B------:R-:W-:Y:S01]  /*4d00*/  LOP3.LUT R239, R240, 0xff, RZ, 0xc0, !PT ;  /* 0x000000fff0ef7812 */ /* 0x000fe200078ec0ff */
[----:B------:R3:W-:Y:S01]  /*4d10*/  STS [R148+0x12400], R41 ;  /* 0x0124002994007388 */ /* 0x0007e20000000800 */
[----:B------:R-:W-:Y:S01]  /*4d20*/  LOP3.LUT R48, R48, 0xffff, RZ, 0xc0, !PT ;  /* 0x0000ffff30307812 */ /* 0x000fe200078ec0ff */
[----:B------:R-:W3:Y:S01]  /*4d30*/  MUFU.EX2 R240, R126 ;  /* 0x0000007e00f07308 */ /* 0x000ee20000000800 */
[----:B------:R-:W-:Y:S01]  /*4d40*/  ISETP.LE.U32.AND P3, PT, R239, UR12, PT ;  /* 0x0000000cef007c0c */ /* 0x000fe2000bf63070 */
[----:B------:R3:W-:Y:S01]  /*4d50*/  STS [R155+0x12000], R42 ;  /* 0x0120002a9b007388 */ /* 0x0007e20000000800 */
[----:B------:R-:W-:Y:S01]  /*4d60*/  F2FP.RELU.BF16.PACK_AB R50, R214, R213 ;  /* 0x000000d5d632723e */ /* 0x000fe200000018ff */
[----:B-1----:R-:W-:Y:S01]  /*4d70*/  @!P0 FADD.FTZ R232, -R232, -RZ ;  /* 0x800000ffe8e88221 */ /* 0x002fe20000010100 */
[----:B----4-:R-:W-:Y:S01]  /*4d80*/  F2FP.RELU.BF16.PACK_AB R49, R226, R225 ;  /* 0x000000e1e231723e */ /* 0x010fe200000018ff */
[----:B------:R1:W-:Y:S01]  /*4d90*/  STS [R155+0x12400], R40 ;  /* 0x012400289b007388 */ /* 0x0003e20000000800 */
[----:B------:R-:W-:Y:S02]  /*4da0*/  F2FP.RELU.BF16.PACK_AB R47, R228, R227 ;  /* 0x000000e3e42f723e */ /* 0x000fe400000018ff */
[----:B--2---:R-:W-:Y:S01]  /*4db0*/  F2FP.RELU.BF16.PACK_AB R44, R220, R219 ;  /* 0x000000dbdc2c723e */ /* 0x004fe200000018ff */
[----:B------:R2:W-:Y:S01]  /*4dc0*/  STS [R148+0x14000], R45 ;  /* 0x0140002d94007388 */ /* 0x0005e20000000800 */
[----:B------:R-:W-:Y:S01]  /*4dd0*/  ISETP.LE.U32.AND P0, PT, R238, UR12, PT ;  /* 0x0000000cee007c0c */ /* 0x000fe2000bf03070 */
[----:B------:R-:W4:Y:S01]  /*4de0*/  MUFU.EX2 R239, R60 ;  /* 0x0000003c00ef7308 */ /* 0x000f220000000800 */
[----:B------:R-:W-:Y:S01]  /*4df0*/  F2FP.RELU.BF16.PACK_AB R54, R206, R205 ;  /* 0x000000cdce36723e */ /* 0x000fe200000018ff */
[----:B------:R-:W-:Y:S01]  /*4e00*/  STS [R148+0x14400], R51 ;  /* 0x0144003394007388 */ /* 0x000fe20000000800 */
[----:B------:R-:W-:Y:S01]  /*4e10*/  F2FP.RELU.BF16.PACK_AB R46, R218, R217 ;  /* 0x000000d9da2e723e */ /* 0x000fe200000018ff */
[----:B------:R-:W-:Y:S01]  /*4e20*/  @!P2 FADD.FTZ R237, -R237, -RZ ;  /* 0x800000ffededa221 */ /* 0x000fe20000010100 */
[----:B------:R-:W-:Y:S01]  /*4e30*/  ISETP.LE.U32.AND P2, PT, R48, UR12, PT ;  /* 0x0000000c30007c0c */ /* 0x000fe2000bf43070 */
[----:B------:R4:W-:Y:S01]  /*4e40*/  STS [R155+0x14000], R54 ;  /* 0x014000369b007388 */ /* 0x0009e20000000800 */
[----:B------:R-:W-:Y:S02]  /*4e50*/  F2FP.RELU.BF16.PACK_AB R48, R216, R215 ;  /* 0x000000d7d830723e */ /* 0x000fe400000018ff */
[----:B---3--:R-:W-:Y:S01]  /*4e60*/  F2FP.RELU.BF16.PACK_AB R43, R224, R223 ;  /* 0x000000dfe02b723e */ /* 0x008fe200000018ff */
[----:B------:R-:W3:Y:S01]  /*4e70*/  MUFU.EX2 R241, R62 ;  /* 0x0000003e00f17308 */ /* 0x000ee20000000800 */
[----:B------:R-:W-:Y:S01]  /*4e80*/  F2FP.RELU.BF16.PACK_AB R41, R237, R236 ;  /* 0x000000eced29723e */ /* 0x000fe200000018ff */
[----:B------:R-:W-:Y:S01]  /*4e90*/  @!P0 FADD.FTZ R244, -R244, -RZ ;  /* 0x800000fff4f48221 */ /* 0x000fe20000010100 */
[----:B------:R-:W-:Y:S02]  /*4ea0*/  LEA R176, P0, R158, R176, 0x2 ;  /* 0x000000b09eb07211 */ /* 0x000fe400078010ff */
[----:B------:R-:W-:Y:S02]  /*4eb0*/  F2FP.RELU.BF16.PACK_AB R42, R230, R229 ;  /* 0x000000e5e62a723e */ /* 0x000fe400000018ff */
[----:B------:R-:W-:Y:S01]  /*4ec0*/  LEA.HI.X.SX32 R177, R158, R177, 0x2, P0 ;  /* 0x000000b19eb17211 */ /* 0x000fe200000f16ff */
[----:B------:R-:W-:Y:S01]  /*4ed0*/  @!P2 FADD.FTZ R240, -R240, -RZ ;  /* 0x800000fff0f0a221 */ /* 0x000fe20000010100 */
[----:B-1----:R-:W-:Y:S01]  /*4ee0*/  F2FP.RELU.BF16.PACK_AB R40, R232, R231 ;  /* 0x000000e7e828723e */ /* 0x002fe200000018ff */
[----:B------:R-:W1:Y:S01]  /*4ef0*/  MUFU.EX2 R238, R59 ;  /* 0x0000003b00ee7308 */ /* 0x000e620000000800 */
[----:B------:R-:W-:Y:S02]  /*4f00*/  FSETP.GE.FTZ.AND P0, PT, R197, RZ, PT ;  /* 0x000000ffc500720b */ /* 0x000fe40003f16000 */
[----:B--2---:R-:W-:Y:S01]  /*4f10*/  F2FP.RELU.BF16.PACK_AB R45, R222, R221 ;  /* 0x000000ddde2d723e */ /* 0x004fe200000018ff */
[----:B----4-:R-:W-:Y:S01]  /*4f20*/  @!P3 FADD.FTZ R239, -R239, -RZ ;  /* 0x800000ffefefb221 */ /* 0x010fe20000010100 */
[----:B------:R-:W-:Y:S02]  /*4f30*/  FSETP.GE.FTZ.AND P3, PT, R182, RZ, PT ;  /* 0x000000ffb600720b */ /* 0x000fe40003f76000 */
[----:B------:R-:W-:Y:S02]  /*4f40*/  F2FP.RELU.BF16.PACK_AB R52, R208, R207 ;  /* 0x000000cfd034723e */ /* 0x000fe400000018ff */
[----:B------:R-:W-:Y:S02]  /*4f50*/  F2FP.RELU.BF16.PACK_AB R57, R243, R242 ;  /* 0x000000f2f339723e */ /* 0x000fe400000018ff */
[----:B------:R-:W-:Y:S01]  /*4f60*/  F2FP.RELU.BF16.PACK_AB R54, R234, R233 ;  /* 0x000000e9ea36723e */ /* 0x000fe200000018ff */
[----:B------:R2:W-:Y:S01]  /*4f70*/  STS [R155+0x14400], R52 ;  /* 0x014400349b007388 */ /* 0x0005e20000000800 */
[----:B------:R-:W-:Y:S01]  /*4f80*/  F2FP.RELU.BF16.PACK_AB R55, R240, R239 ;  /* 0x000000eff037723e */ /* 0x000fe200000018ff */
[----:B---3--:R-:W-:Y:S01]  /*4f90*/  @!P1 FADD.FTZ R241, -R241, -RZ ;  /* 0x800000fff1f19221 */ /* 0x008fe20000010100 */
[----:B------:R-:W-:Y:S01]  /*4fa0*/  FSETP.GE.FTZ.AND P2, PT, R193, RZ, PT ;  /* 0x000000ffc100720b */ /* 0x000fe20003f56000 */
[----:B------:R-:W-:Y:S01]  /*4fb0*/  STS [R147+0x12000], R50 ;  /* 0x0120003293007388 */ /* 0x000fe20000000800 */
[----:B------:R-:W-:Y:S02]  /*4fc0*/  FSETP.GE.FTZ.AND P1, PT, R194, RZ, PT ;  /* 0x000000ffc200720b */ /* 0x000fe40003f36000 */
[----:B------:R-:W-:Y:S01]  /*4fd0*/  F2FP.RELU.BF16.PACK_AB R53, R244, R241 ;  /* 0x000000f1f435723e */ /* 0x000fe200000018ff */
[----:B------:R-:W-:Y:S01]  /*4fe0*/  STS [R147+0x12400], R48 ;  /* 0x0124003093007388 */ /* 0x000fe20000000800 */
[----:B-1----:R-:W-:Y:S03]  /*4ff0*/  @!P4 FADD.FTZ R238, -R238, -RZ ;  /* 0x800000ffeeeec221 */ /* 0x002fe60000010100 */
[----:B------:R-:W-:Y:S01]  /*5000*/  STS [R152+0x12000], R49 ;  /* 0x0120003198007388 */ /* 0x000fe20000000800 */
[----:B------:R-:W-:Y:S03]  /*5010*/  FSETP.GE.FTZ.AND P4, PT, R181, RZ, PT ;  /* 0x000000ffb500720b */ /* 0x000fe60003f96000 */
[----:B------:R-:W-:Y:S04]  /*5020*/  STS [R152+0x12400], R47 ;  /* 0x0124002f98007388 */ /* 0x000fe80000000800 */
[----:B------:R-:W-:Y:S04]  /*5030*/  STS [R147+0x14000], R46 ;  /* 0x0140002e93007388 */ /* 0x000fe80000000800 */
[----:B------:R-:W-:Y:S01]  /*5040*/  STS [R147+0x14400], R44 ;  /* 0x0144002c93007388 */ /* 0x000fe20000000800 */
[----:B--2---:R-:W-:Y:S03]  /*5050*/  F2FP.RELU.BF16.PACK_AB R52, R238, R235 ;  /* 0x000000ebee34723e */ /* 0x004fe600000018ff */
        /* <DEDUP_REMOVED lines=14> */
[----:B------:R-:W4:Y:S08]  /*5140*/  LDSM.16.M88.4 R48, [R138+0x8800] ;  /* 0x008800008a30783b */ /* 0x000f300000000200 */
[----:B------:R-:W3:Y:S01]  /*5150*/  LDSM.16.M88.4 R100, [R138+0x8c00] ;  /* 0x008c00008a64783b */ /* 0x000ee20000000200 */
[-C--:B-1----:R-:W-:Y:S07]  /*5160*/  HMMA.16816.F32.BF16 R4, R64, R40.reuse, RZ ;  /* 0x000000284004723c */ /* 0x082fee00000418ff */
[----:B------:R-:W-:Y:S01]  /*5170*/  LDSM.16.M88.4 R104, [R0+0x4000] ;  /* 0x004000000068783b */ /* 0x000fe20000000200 */
[C---:B--2---:R-:W-:Y:S07]  /*5180*/  HMMA.16816.F32.BF16 R8, R60.reuse, R40, RZ ;  /* 0x000000283c08723c */ /* 0x044fee00000418ff */
[----:B------:R-:W1:Y:S01]  /*5190*/  LDSM.16.M88.4 R108, [R131+0x8000] ;  /* 0x00800000836c783b */ /* 0x000e620000000200 */
[-C--:B------:R-:W-:Y:S07]  /*51a0*/  HMMA.16816.F32.BF16 R12, R60, R42.reuse, RZ ;  /* 0x0000002a3c0c723c */ /* 0x080fee00000418ff */
[----:B------:R-:W2:Y:S01]  /*51b0*/  LDSM.16.M88.4 R112, [R0+0x5000] ;  /* 0x005000000070783b */ /* 0x000ea20000000200 */
[C---:B------:R-:W-:Y:S07]  /*51c0*/  HMMA.16816.F32.BF16 R16, R64.reuse, R42, RZ ;  /* 0x0000002a4010723c */ /* 0x040fee00000418ff */
[----:B------:R-:W1:Y:S01]  /*51d0*/  LDSM.16.M88.4 R116, [R131+0x8400] ;  /* 0x008400008374783b */ /* 0x000e620000000200 */
[-C--:B---3--:R-:W-:Y:S07]  /*51e0*/  HMMA.16816.F32.BF16 R20, R64, R44.reuse, RZ ;  /* 0x0000002c4014723c */ /* 0x088fee00000418ff */
[----:B------:R-:W3:Y:S01]  /*51f0*/  LDSM.16.M88.4 R120, [R131+0x8800] ;  /* 0x008800008378783b */ /* 0x000ee20000000200 */
[C---:B------:R-:W-:Y:S07]  /*5200*/  HMMA.16816.F32.BF16 R24, R60.reuse, R44, RZ ;  /* 0x0000002c3c18723c */ /* 0x040fee00000418ff */
[----:B------:R-:W1:Y:S01]  /*5210*/  LDSM.16.M88.4 R124, [R131+0x8c00] ;  /* 0x008c0000837c783b */ /* 0x000e620000000200 */
        /* <DEDUP_REMOVED lines=13> */
[C---:B------:R-:W-:Y:S08]  /*52f0*/  HMMA.16816.F32.BF16 R16, R104.reuse, R110, R16 ;  /* 0x0000006e6810723c */ /* 0x040ff00000041810 */
[-C--:B------:R-:W-:Y:S08]  /*5300*/  HMMA.16816.F32.BF16 R20, R104, R116.reuse, R20 ;  /* 0x000000746814723c */ /* 0x080ff00000041814 */
[C---:B------:R-:W-:Y:S08]  /*5310*/  HMMA.16816.F32.BF16 R24, R112.reuse, R116, R24 ;  /* 0x000000747018723c */ /* 0x040ff00000041818 */
[C---:B------:R-:W-:Y:S01]  /*5320*/  FADD.FTZ R245, -R180.reuse, R16 ;  /* 0x00000010b4f57221 */ /* 0x040fe20000010100 */
[-C--:B------:R-:W-:Y:S03]  /*5330*/  HMMA.16816.F32.BF16 R28, R112, R118.reuse, R28 ;  /* 0x00000076701c723c */ /* 0x080fe6000004181c */
[C---:B------:R-:W-:Y:S04]  /*5340*/  FADD.FTZ R247, -R180.reuse, R17 ;  /* 0x00000011b4f77221 */ /* 0x040fe80000010100 */
[----:B------:R-:W-:Y:S01]  /*5350*/  FADD.FTZ R249, -R180, R20 ;  /* 0x00000014b4f97221 */ /* 0x000fe20000010100 */
[-C--:B------:R-:W-:Y:S01]  /*5360*/  FSEL R247, R247, R180.reuse, P1 ;  /* 0x000000b4f7f77208 */ /* 0x080fe20000800000 */
[C---:B------:R-:W-:Y:S01]  /*5370*/  HMMA.16816.F32.BF16 R32, R104.reuse, R118, R32 ;  /* 0x000000766820723c */ /* 0x040fe20000041820 */
[----:B------:R-:W-:Y:S02]  /*5380*/  FSETP.GE.FTZ.AND P1, PT, R213, RZ, PT ;  /* 0x000000ffd500720b */ /* 0x000fe40003f36000 */
[----:B------:R-:W-:Y:S01]  /*5390*/  FSEL R246, R249, R180, P0 ;  /* 0x000000b4f9f67208 */ /* 0x000fe20000000000 */
[----:B------:R-:W-:Y:S01]  /*53a0*/  FMUL.FTZ R247, R194, R247 ;  /* 0x000000f7c2f77220 */ /* 0x000fe20000410000 */
[----:B------:R-:W-:Y:S03]  /*53b0*/  FSETP.GE.FTZ.AND P0, PT, R214, RZ, PT ;  /* 0x000000ffd600720b */ /* 0x000fe60003f16000 */
[----:B------:R-:W-:Y:S01]  /*53c0*/  FMUL.FTZ R246, R197, R246 ;  /* 0x000000f6c5f67220 */ /* 0x000fe20000410000 */
[-C--:B---3--:R-:W-:Y:S08]  /*53d0*/  HMMA.16816.F32.BF16 R36, R104, R120.reuse, R36 ;  /* 0x000000786824723c */ /* 0x088ff00000041824 */
[C---:B------:R-:W-:Y:S08]  /*53e0*/  HMMA.16816.F32.BF16 R40, R112.reuse, R120, R40 ;  /* 0x000000787028723c */ /* 0x040ff00000041828 */
[-C--:B------:R-:W-:Y:S08]  /*53f0*/  HMMA.16816.F32.BF16 R44, R112, R122.reuse, R44 ;  /* 0x0000007a702c723c */ /* 0x080ff0000004182c */
[----:B------:R-:W-:Y:S01]  /*5400*/  FADD.FTZ R197, -R180, R36 ;  /* 0x00000024b4c57221 */ /* 0x000fe20000010100 */
[C---:B------:R-:W-:Y:S04]  /*5410*/  HMMA.16816.F32.BF16 R48, R104.reuse, R122, R48 ;  /* 0x0000007a6830723c */ /* 0x040fe80000041830 */
[----:B------:R-:W-:Y:S02]  /*5420*/  FSEL R194, R197, R180, P1 ;  /* 0x000000b4c5c27208 */ /* 0x000fe40000800000 */
[----:B------:R-:W-:Y:S01]  /*5430*/  FSETP.GE.FTZ.AND P1, PT, R225, RZ, PT ;  /* 0x000000ffe100720b */ /* 0x000fe20003f36000 */
[C---:B------:R-:W-:Y:S01]  /*5440*/  FADD.FTZ R41, -R178.reuse, R41 ;  /* 0x00000029b2297221 */ /* 0x040fe20000010100 */
[-C--:B------:R-:W-:Y:S01]  /*5450*/  HMMA.16816.F32.BF16 R52, R104, R124.reuse, R52 ;  /* 0x0000007c6834723c */ /* 0x080fe20000041834 */
[----:B------:R-:W-:Y:S03]  /*5460*/  FMUL.FTZ R194, R213, R194 ;  /* 0x000000c2d5c27220 */ /* 0x000fe60000410000 */
[C---:B------:R-:W-:Y:S02]  /*5470*/  FADD.FTZ R213, -R178.reuse, R25 ;  /* 0x00000019b2d57221 */ /* 0x040fe40000010100 */
[C---:B------:R-:W-:Y:S02]  /*5480*/  FADD.FTZ R42, -R161.reuse, R42 ;  /* 0x0000002aa12a7221 */ /* 0x040fe40000010100 */
[----:B------:R-:W-:Y:S01]  /*5490*/  FADD.FTZ R45, -R178, R45 ;  /* 0x0000002db22d7221 */ /* 0x000fe20000010100 */
[C---:B------:R-:W-:Y:S03]  /*54a0*/  HMMA.16816.F32.BF16 R56, R112.reuse, R124, R56 ;  /* 0x0000007c7038723c */ /* 0x040fe60000041838 */
[----:B------:R-:W-:Y:S04]  /*54b0*/  FADD.FTZ R46, -R161, R46 ;  /* 0x0000002ea12e7221 */ /* 0x000fe80000010100 */
[C---:B------:R-:W-:Y:S01]  /*54c0*/  FADD.FTZ R125, -R180.reuse, R4 ;  /* 0x00000004b47d7221 */ /* 0x040fe20000010100 */
[-C--:B------:R-:W-:Y:S01]  /*54d0*/  HMMA.16816.F32.BF16 R60, R112, R126.reuse, R60 ;  /* 0x0000007e703c723c */ /* 0x080fe2000004183c */
[C---:B------:R-:W-:Y:S03]  /*54e0*/  FADD.FTZ R49, -R180.reuse, R49 ;  /* 0x00000031b4317221 */ /* 0x040fe60000010100 */
[----:B------:R-:W-:Y:S01]  /*54f0*/  FSEL R124, R125, R180, P4 ;  /* 0x000000b47d7c7208 */ /* 0x000fe20002000000 */
[----:B------:R-:W-:Y:S01]  /*5500*/  FADD.FTZ R125, -R180, R21 ;  /* 0x00000015b47d7221 */ /* 0x000fe20000010100 */
[----:B------:R-:W-:Y:S01]  /*5510*/  FSETP.GE.FTZ.AND P4, PT, R198, RZ, PT ;  /* 0x000000ffc600720b */ /* 0x000fe20003f96000 */
[C---:B------:R-:W-:Y:S01]  /*5520*/  FADD.FTZ R53, -R180.reuse, R53 ;  /* 0x00000035b4357221 */ /* 0x040fe20000010100 */
[----:B------:R-:W-:Y:S01]  /*5530*/  HMMA.16816.F32.BF16 R64, R104, R126, R64 ;  /* 0x0000007e6840723c */ /* 0x000fe20000041840 */
[----:B------:R-:W-:Y:S03]  /*5540*/  FMUL.FTZ R124, R181, R124 ;  /* 0x0000007cb57c7220 */ /* 0x000fe60000410000 */
[-C--:B------:R-:W-:Y:S01]  /*5550*/  FSEL R125, R125, R180.reuse, P4 ;  /* 0x000000b47d7d7208 */ /* 0x080fe20002000000 */
[C---:B------:R-:W-:Y:S01]  /*5560*/  FADD.FTZ R181, -R180.reuse, R32 ;  /* 0x00000020b4b57221 */ /* 0x040fe20000010100 */
[----:B------:R-:W-:Y:S01]  /*5570*/  FSETP.GE.FTZ.AND P4, PT, R231, RZ, PT ;  /* 0x000000ffe700720b */ /* 0x000fe20003f96000 */
[C---:B------:R-:W-:Y:S01]  /*5580*/  FADD.FTZ R127, -R180.reuse, R5 ;  /* 0x00000005b47f7221 */ /* 0x040fe20000010100 */
[-C--:B------:R-:W-:Y:S01]  /*5590*/  FSEL R126, R245, R180.reuse, P2 ;  /* 0x000000b4f57e7208 */ /* 0x080fe20001000000 */
[----:B------:R-:W-:Y:S01]  /*55a0*/  FADD.FTZ R245, -R180, R37 ;  /* 0x00000025b4f57221 */ /* 0x000fe20000010100 */
[----:B------:R-:W-:Y:S02]  /*55b0*/  FSETP.GE.FTZ.AND P2, PT, R210, RZ, PT ;  /* 0x000000ffd200720b */ /* 0x000fe40003f56000 */
[----:B------:R-:W-:Y:S01]  /*55c0*/  FSEL R127, R127, R180, P3 ;  /* 0x000000b47f7f7208 */ /* 0x000fe20001800000 */
[----:B------:R-:W-:Y:S01]  /*55d0*/  FMUL.FTZ R126, R193, R126 ;  /* 0x0000007ec17e7220 */ /* 0x000fe20000410000 */
        /* <DEDUP_REMOVED lines=10> */
[-C--:B------:R-:W-:Y:S01]  /*5680*/  FSEL R48, R181, R180.reuse, P1 ;  /* 0x000000b4b5307208 */ /* 0x080fe20000800000 */
[----:B------:R-:W-:Y:S01]  /*5690*/  FADD.FTZ R181, -R180, R52 ;  /* 0x00000034b4b57221 */ /* 0x000fe20000010100 */
[----:B------:R-:W-:Y:S01]  /*56a0*/  FSETP.GE.FTZ.AND P2, PT, R229, RZ, PT ;  /* 0x000000ffe500720b */ /* 0x000fe20003f56000 */
[----:B------:R-:W-:Y:S01]  /*56b0*/  FMUL.FTZ R193, R210, R193 ;  /* 0x000000c1d2c17220 */ /* 0x000fe20000410000 */
[----:B------:R-:W-:Y:S01]  /*56c0*/  FSETP.GE.FTZ.AND P1, PT, R230, RZ, PT ;  /* 0x000000ffe600720b */ /* 0x000fe20003f36000 */
[----:B------:R-:W-:Y:S01]  /*56d0*/  FADD.FTZ R210, -R179, R19 ;  /* 0x00000013b3d27221 */ /* 0x000fe20000010100 */
[-C--:B------:R-:W-:Y:S01]  /*56e0*/  FSEL R52, R181, R180.reuse, P2 ;  /* 0x000000b4b5347208 */ /* 0x080fe20001000000 */
[----:B------:R-:W-:Y:S01]  /*56f0*/  FADD.FTZ R181, -R180, R64 ;  /* 0x00000040b4b57221 */ /* 0x000fe20000010100 */
[----:B------:R-:W-:Y:S01]  /*5700*/  FSETP.GE.FTZ.AND P3, PT, R226, RZ, PT ;  /* 0x000000ffe200720b */ /* 0x000fe20003f76000 */
[----:B------:R-:W-:Y:S01]  /*5710*/  FADD.FTZ R64, -R179, R6 ;  /* 0x00000006b3407221 */ /* 0x000fe20000010100 */
[-C--:B------:R-:W-:Y:S01]  /*5720*/  FSEL R53, R53, R180.reuse, P1 ;  /* 0x000000b435357208 */ /* 0x080fe20000800000 */
[C---:B------:R-:W-:Y:S01]  /*5730*/  FADD.FTZ R50, -R179.reuse, R50 ;  /* 0x00000032b3327221 */ /* 0x040fe20000010100 */
[----:B------:R-:W-:Y:S01]  /*5740*/  FSETP.GE.FTZ.AND P1, PT, R236, RZ, PT ;  /* 0x000000ffec00720b */ /* 0x000fe20003f36000 */
[----:B------:R-:W-:Y:S01]  /*5750*/  FADD.FTZ R66, -R179, R66 ;  /* 0x00000042b3427221 */ /* 0x000fe20000010100 */
[-C--:B------:R-:W-:Y:S01]  /*5760*/  FSEL R49, R49, R180.reuse, P3 ;  /* 0x000000b431317208 */ /* 0x080fe20001800000 */
[----:B------:R-:W-:Y:S01]  /*5770*/  FADD.FTZ R54, -R179, R54 ;  /* 0x00000036b3367221 */ /* 0x000fe20000010100 */
        /* <DEDUP_REMOVED lines=32> */
[----:B------:R-:W-:Y:S01]  /*5980*/  FSEL R196, R196, R179, P1 ;  /* 0x000000b3c4c47208 */ /* 0x000fe20000800000 */
[----:B------:R-:W-:Y:S01]  /*5990*/  FMUL.FTZ R184, R199, R184 ;  /* 0x000000b8c7b87220 */ /* 0x000fe20000410000 */
[----:B------:R-:W-:Y:S01]  /*59a0*/  FSETP.GE.FTZ.AND P1, PT, R215, RZ, PT ;  /* 0x000000ffd700720b */ /* 0x000fe20003f36000 */
[----:B------:R-:W-:Y:S01]  /*59b0*/  FMUL.FTZ R197, R212, R197 ;  /* 0x000000c5d4c57220 */ /* 0x000fe20000410000 */
[----:B------:R-:W-:Y:S01]  /*59c0*/  FSETP.GE.FTZ.AND P0, PT, R216, RZ, PT ;  /* 0x000000ffd800720b */ /* 0x000fe20003f16000 */
[----:B------:R-:W-:Y:S01]  /*59d0*/  FMUL.FTZ R196, R211, R196 ;  /* 0x000000c4d3c47220 */ /* 0x000fe20000410000 */
[-C--:B------:R-:W-:Y:S01]  /*59e0*/  FSEL R198, R198, R179.reuse, P1 ;  /* 0x000000b3c6c67208 */ /* 0x080fe20000800000 */
[----:B------:R-:W-:Y:S01]  /*59f0*/  FADD.FTZ R58, -R161, R58 ;  /* 0x0000003aa13a7221 */ /* 0x000fe20000010100 */
[----:B------:R-:W-:Y:S01]  /*5a00*/  FSETP.GE.FTZ.AND P1, PT, R227, RZ, PT ;  /* 0x000000ffe300720b */ /* 0x000fe20003f36000 */
[----:B------:R-:W-:Y:S01]  /*5a10*/  FADD.FTZ R62, -R161, R62 ;  /* 0x0000003ea13e7221 */ /* 0x000fe20000010100 */
        /* <DEDUP_REMOVED lines=8> */
[----:B------:R-:W-:Y:S01]  /*5aa0*/  FSEL R51, R200, R179, P0 ;  /* 0x000000b3c8337208 */ /* 0x000fe20000000000 */
[----:B------:R-:W-:Y:S01]  /*5ab0*/  FADD.FTZ R200, -R179, R55 ;  /* 0x00000037b3c87221 */ /* 0x000fe20000010100 */
        /* <DEDUP_REMOVED lines=17> */
[----:B------:R-:W-:Y:S01]  /*5bd0*/  @P1 FADD.FTZ R179, -R179, R67 ;  /* 0x00000043b3b31221 */ /* 0x000fe20000010100 */
[----:B------:R-:W-:Y:S01]  /*5be0*/  FSETP.GE.FTZ.AND P1, PT, R201, RZ, PT ;  /* 0x000000ffc900720b */ /* 0x000fe20003f36000 */
[----:B------:R-:W-:Y:S01]  /*5bf0*/  FADD.FTZ R67, -R178, R12 ;  /* 0x0000000cb2437221 */ /* 0x000fe20000010100 */
        /* <DEDUP_REMOVED lines=9> */
[C---:B------:R-:W-:Y:S01]  /*5c90*/  FADD.FTZ R201, -R178.reuse, R44 ;  /* 0x0000002cb2c97221 */ /* 0x040fe20000010100 */
        /* <DEDUP_REMOVED lines=10> */
[-C--:B------:R-:W-:Y:S01]  /*5d40*/  FSEL R186, R201, R178.reuse, P0 ;  /* 0x000000b2c9ba7208 */ /* 0x080fe20000000000 */
        /* <DEDUP_REMOVED lines=71> */
[----:B------:R-:W-:Y:S01]  /*61c0*/  ISETP.LT.AND P4, PT, R156, UR52, PT ;  /* 0x000000349c007c0c */ /* 0x000fe2000bf81270 */
        /* <DEDUP_REMOVED lines=9> */
[----:B------:R-:W-:Y:S02]  /*6260*/  FSEL R42, R42, R161, P2 ;  /* 0x000000a12a2a7208 */ /* 0x000fe40001000000 */
[----:B------:R-:W-:Y:S01]  /*6270*/  FSETP.GE.FTZ.AND P3, PT, R235, RZ, PT ;  /* 0x000000ffeb00720b */ /* 0x000fe20003f76000 */
[----:B------:R-:W-:Y:S01]  /*6280*/  FMUL.FTZ R191, R220, R191 ;  /* 0x000000bfdcbf7220 */ /* 0x000fe20000410000 */
[----:B------:R-:W-:Y:S01]  /*6290*/  FSETP.GE.FTZ.AND P2, PT, R238, RZ, PT ;  /* 0x000000ffee00720b */ /* 0x000fe20003f56000 */
[----:B------:R-:W-:Y:S01]  /*62a0*/  FMUL.FTZ R42, R219, R42 ;  /* 0x0000002adb2a7220 */ /* 0x000fe20000410000 */
[----:B------:R-:W-:Y:S02]  /*62b0*/  FSETP.GE.FTZ.AND P1, PT, R241, RZ, PT ;  /* 0x000000fff100720b */ /* 0x000fe40003f36000 */
[-C--:B------:R-:W-:Y:S02]  /*62c0*/  FSEL R58, R58, R161.reuse, P3 ;  /* 0x000000a13a3a7208 */ /* 0x080fe40001800000 */
        /* <DEDUP_REMOVED lines=16> */
[----:B------:R-:W-:Y:S02]  /*63d0*/  LEA R6, P0, R7, R172, 0x7 ;  /* 0x000000ac07067211 */ /* 0x000fe400078038ff */
        /* <DEDUP_REMOVED lines=9> */
.L_x_510:
        /* <DEDUP_REMOVED lines=66> */
[----:B-1----:R-:W-:Y:S04]  /*6890*/  LDSM.16.MT88.4 R4, [R137+0x12000] ;  /* 0x012000008904783b */ /* 0x002fe80000004200 */
        /* <DEDUP_REMOVED lines=71> */
.L_x_511:
[----:B------:R-:W-:Y:S01]  /*6d10*/  LDSM.16.M88.4 R20, [R136] ;  /* 0x000000008814783b */ /* 0x000fe20000000200 */
[----:B------:R-:W-:Y:S03]  /*6d20*/  ULOP3.LUT UR4, UR52, 0x1, URZ, 0xc0, !UPT ;  /* 0x0000000134047892 */ /* 0x000fe6000f8ec03f */
[----:B------:R-:W2:Y:S01]  /*6d30*/  LDSM.16.MT88.4 R16, [R52+0x6000] ;  /* 0x006000003410783b */ /* 0x000ea20000004200 */
[----:B------:R-:W-:Y:S03]  /*6d40*/  UISETP.NE.U32.AND UP0, UPT, UR4, 0x1, UPT ;  /* 0x000000010400788c */ /* 0x000fe6000bf05070 */
        /* <DEDUP_REMOVED lines=43> */
[----:B------:R-:W-:Y:S01]  /*7000*/  @P4 IADD3 R41, R142, -0x80, RZ ;  /* 0xffffff808e294810 */ /* 0x000fe20007ffe0ff */
[-C--:B------:R-:W-:Y:S01]  /*7010*/  HMMA.16816.F32.BF16 R12, R32, R42.reuse, R12 ;  /* 0x0000002a200c723c */ /* 0x080fe2000004180c */
[----:B------:R-:W1:Y:S07]  /*7020*/  LDSM.16.M88.4 R32, [R129+0x6000] ;  /* 0x006000008120783b */ /* 0x000e6e0000000200 */
[----:B------:R-:W-:Y:S07]  /*7030*/  HMMA.16816.F32.BF16 R16, R36, R42, R16 ;  /* 0x0000002a2410723c */ /* 0x000fee0000041810 */
[----:B------:R-:W-:Y:S01]  /*7040*/  @P4 IMAD.WIDE R42, R41, 0x4, R174 ;  /* 0x00000004292a4825 */ /* 0x000fe200078e02ae */
[-C--:B--2---:R-:W-:Y:S04]  /*7050*/  HMMA.16816.F32.BF16 R4, R20, R48.reuse, R4 ;  /* 0x000000301404723c */ /* 0x084fe80000041804 */
[----:B------:R2:W5:Y:S01]  /*7060*/  @P4 LDG.E R166, [R42.64] ;  /* 0x000000242aa64981 */ /* 0x000562000c1e1900 */
[----:B------:R-:W-:Y:S02]  /*7070*/  IMAD.U32 R39, RZ, RZ, UR30 ;  /* 0x0000001eff277e24 */ /* 0x000fe4000f8e00ff */
[----:B------:R-:W-:Y:S01]  /*7080*/  IMAD.U32 R37, RZ, RZ, UR30 ;  /* 0x0000001eff257e24 */ /* 0x000fe2000f8e00ff */
[C---:B---3--:R-:W-:Y:S01]  /*7090*/  HMMA.16816.F32.BF16 R8, R44.reuse, R48, R8 ;  /* 0x000000302c08723c */ /* 0x048fe20000041808 */
[----:B------:R2:W5:Y:S04]  /*70a0*/  @P4 LDG.E R165, [R42.64+0x20] ;  /* 0x000020242aa54981 */ /* 0x000568000c1e1900 */
[----:B------:R2:W5:Y:S03]  /*70b0*/  @P4 LDG.E R164, [R42.64+0x100] ;  /* 0x000100242aa44981 */ /* 0x000566000c1e1900 */
[-C--:B------:R-:W-:Y:S01]  /*70c0*/  HMMA.16816.F32.BF16 R12, R44, R50.reuse, R12 ;  /* 0x000000322c0c723c */ /* 0x080fe2000004180c */
[----:B------:R2:W5:Y:S07]  /*70d0*/  @P4 LDG.E R163, [R42.64+0x120] ;  /* 0x000120242aa34981 */ /* 0x00056e000c1e1900 */
[----:B------:R-:W-:Y:S01]  /*70e0*/  HMMA.16816.F32.BF16 R16, R20, R50, R16 ;  /* 0x000000321410723c */ /* 0x000fe20000041810 */
[----:B------:R-:W-:Y:S07]  /*70f0*/  LDSM.16.MT88.4 R20, [R137+0xe000] ;  /* 0x00e000008914783b */ /* 0x000fee0000004200 */
[-C--:B----4-:R-:W-:Y:S08]  /*7100*/  HMMA.16816.F32.BF16 R4, R24, R28.reuse, R4 ;  /* 0x0000001c1804723c */ /* 0x090ff00000041804 */
[C---:B-1----:R-:W-:Y:S07]  /*7110*/  HMMA.16816.F32.BF16 R8, R32.reuse, R28, R8 ;  /* 0x0000001c2008723c */ /* 0x042fee0000041808 */
[-C--:B------:R-:W-:Y:S01]  /*7120*/  LEA R28, P1, R39, R176.reuse, 0x2 ;  /* 0x000000b0271c7211 */ /* 0x080fe200078210ff */
[-C--:B------:R-:W-:Y:S01]  /*7130*/  HMMA.16816.F32.BF16 R12, R32, R30.reuse, R12 ;  /* 0x0000001e200c723c */ /* 0x080fe2000004180c */
[----:B------:R-:W-:Y:S03]  /*7140*/  IMAD.U32 R29, RZ, RZ, UR29 ;  /* 0x0000001dff1d7e24 */ /* 0x000fe6000f8e00ff */
[----:B------:R-:W-:Y:S03]  /*7150*/  IMAD.U32 R39, RZ, RZ, UR28 ;  /* 0x0000001cff277e24 */ /* 0x000fe6000f8e00ff */
[-C--:B------:R-:W-:Y:S01]  /*7160*/  LEA R32, P0, R29, R176.reuse, 0x2 ;  /* 0x000000b01d207211 */ /* 0x080fe200078010ff */
[----:B------:R-:W-:Y:S01]  /*7170*/  HMMA.16816.F32.BF16 R16, R24, R30, R16 ;  /* 0x0000001e1810723c */ /* 0x000fe20000041810 */
[----:B------:R-:W-:Y:S03]  /*7180*/  RED.E.ADD.F32.FTZ.RN.STRONG.GPU [R176.64], R4 ;  /* 0x00000004b000798e */ /* 0x000fe6000c10e7a4 */
[-C--:B------:R-:W-:Y:S01]  /*7190*/  LEA.HI.X.SX32 R29, R37, R177.reuse, 0x2, P1 ;  /* 0x000000b1251d7211 */ /* 0x080fe200008f16ff */
[----:B------:R-:W-:Y:S02]  /*71a0*/  IMAD.U32 R33, RZ, RZ, UR29 ;  /* 0x0000001dff217e24 */ /* 0x000fe4000f8e00ff */
[----:B------:R-:W-:Y:S02]  /*71b0*/  IMAD.U32 R25, RZ, RZ, UR28 ;  /* 0x0000001cff197e24 */ /* 0x000fe4000f8e00ff */
[----:B------:R1:W-:Y:S03]  /*71c0*/  RED.E.ADD.F32.FTZ.RN.STRONG.GPU [R28.64], R5 ;  /* 0x000000051c00798e */ /* 0x0003e6000c10e7a4 */
[----:B------:R-:W-:Y:S01]  /*71d0*/  IMAD.U32 R37, RZ, RZ, UR27 ;  /* 0x0000001bff257e24 */ /* 0x000fe2000f8e00ff */
[-C--:B------:R-:W-:Y:S01]  /*71e0*/  LEA.HI.X.SX32 R33, R33, R177.reuse, 0x2, P0 ;  /* 0x000000b121217211 */ /* 0x080fe200000f16ff */
[----:B------:R-:W-:Y:S01]  /*71f0*/  IMAD.U32 R31, RZ, RZ, UR26 ;  /* 0x0000001aff1f7e24 */ /* 0x000fe2000f8e00ff */
[-C--:B------:R-:W-:Y:S01]  /*7200*/  LEA R30, P0, R25, R176.reuse, 0x2 ;  /* 0x000000b0191e7211 */ /* 0x080fe200078010ff */
[----:B------:R-:W-:Y:S01]  /*7210*/  IMAD.U32 R27, RZ, RZ, UR25 ;  /* 0x00000019ff1b7e24 */ /* 0x000fe2000f8e00ff */
[-C--:B------:R-:W-:Y:S01]  /*7220*/  LEA R26, P2, R37, R176.reuse, 0x2 ;  /* 0x000000b0251a7211 */ /* 0x080fe200078410ff */
[----:B------:R-:W-:Y:S01]  /*7230*/  IMAD.U32 R35, RZ, RZ, UR27 ;  /* 0x0000001bff237e24 */ /* 0x000fe2000f8e00ff */
[-C--:B------:R-:W-:Y:S01]  /*7240*/  LEA R24, P1, R31, R176.reuse, 0x2 ;  /* 0x000000b01f187211 */ /* 0x080fe200078210ff */
[----:B------:R3:W-:Y:S01]  /*7250*/  RED.E.ADD.F32.FTZ.RN.STRONG.GPU [R32.64], R6 ;  /* 0x000000062000798e */ /* 0x0007e2000c10e7a4 */
[-C--:B------:R-:W-:Y:S01]  /*7260*/  LEA.HI.X.SX32 R31, R39, R177.reuse, 0x2, P0 ;  /* 0x000000b1271f7211 */ /* 0x080fe200000f16ff */
[----:B------:R-:W-:Y:S02]  /*7270*/  IMAD.U32 R25, RZ, RZ, UR26 ;  /* 0x0000001aff197e24 */ /* 0x000fe4000f8e00ff */
[----:B------:R-:W-:Y:S02]  /*7280*/  IMAD.U32 R37, RZ, RZ, UR23 ;  /* 0x00000017ff257e24 */ /* 0x000fe4000f8e00ff */
[----:B------:R4:W-:Y:S01]  /*7290*/  RED.E.ADD.F32.FTZ.RN.STRONG.GPU [R30.64], R7 ;  /* 0x000000071e00798e */ /* 0x0009e2000c10e7a4 */
[-C--:B------:R-:W-:Y:S01]  /*72a0*/  LEA.HI.X.SX32 R25, R25, R177.reuse, 0x2, P1 ;  /* 0x000000b119197211 */ /* 0x080fe200008f16ff */
[----:B------:R-:W-:Y:S01]  /*72b0*/  IMAD.U32 R39, RZ, RZ, UR24 ;  /* 0x00000018ff277e24 */ /* 0x000fe2000f8e00ff */
[-C--:B-1----:R-:W-:Y:S01]  /*72c0*/  LEA R28, P0, R27, R176.reuse, 0x2 ;  /* 0x000000b01b1c7211 */ /* 0x082fe200078010ff */
[----:B------:R-:W-:Y:S01]  /*72d0*/  IMAD.U32 R5, RZ, RZ, UR25 ;  /* 0x00000019ff057e24 */ /* 0x000fe2000f8e00ff */
[-C--:B------:R-:W-:Y:S01]  /*72e0*/  LEA.HI.X.SX32 R27, R35, R177.reuse, 0x2, P2 ;  /* 0x000000b1231b7211 */ /* 0x080fe200010f16ff */
[----:B------:R-:W-:Y:S03]  /*72f0*/  IMAD.U32 R35, RZ, RZ, UR22 ;  /* 0x00000016ff237e24 */ /* 0x000fe6000f8e00ff */
[-C--:B------:R-:W-:Y:S01]  /*7300*/  LEA.HI.X.SX32 R29, R5, R177.reuse, 0x2, P0 ;  /* 0x000000b1051d7211 */ /* 0x080fe200000f16ff */
[----:B------:R1:W-:Y:S01]  /*7310*/  RED.E.ADD.F32.FTZ.RN.STRONG.GPU [R26.64], R8 ;  /* 0x000000081a00798e */ /* 0x0003e2000c10e7a4 */
[----:B------:R-:W-:Y:S01]  /*7320*/  IMAD.U32 R5, RZ, RZ, UR24 ;  /* 0x00000018ff057e24 */ /* 0x000fe2000f8e00ff */
[-C--:B------:R-:W-:Y:S02]  /*7330*/  LEA R38, P1, R35, R176.reuse, 0x2 ;  /* 0x000000b023267211 */ /* 0x080fe400078210ff */
[----:B------:R2:W-:Y:S01]  /*7340*/  RED.E.ADD.F32.FTZ.RN.STRONG.GPU [R24.64], R9 ;  /* 0x000000091800798e */ /* 0x0005e2000c10e7a4 */
[----:B---3--:R-:W-:Y:S01]  /*7350*/  IMAD.U32 R33, RZ, RZ, UR21 ;  /* 0x00000015ff217e24 */ /* 0x008fe2000f8e00ff */
[-C--:B------:R-:W-:Y:S01]  /*7360*/  LEA R36, P0, R5, R176.reuse, 0x2 ;  /* 0x000000b005247211 */ /* 0x080fe200078010ff */
[----:B------:R-:W-:Y:S01]  /*7370*/  IMAD.U32 R5, RZ, RZ, UR22 ;  /* 0x00000016ff057e24 */ /* 0x000fe2000f8e00ff */
[-C--:B------:R-:W-:Y:S01]  /*7380*/  LEA R32, P2, R37, R176.reuse, 0x2 ;  /* 0x000000b025207211 */ /* 0x080fe200078410ff */
[----:B------:R3:W-:Y:S01]  /*7390*/  RED.E.ADD.F32.FTZ.RN.STRONG.GPU [R28.64], R10 ;  /* 0x0000000a1c00798e */ /* 0x0007e2000c10e7a4 */
[----:B----4-:R-:W-:Y:S01]  /*73a0*/  IMAD.U32 R7, RZ, RZ, UR23 ;  /* 0x00000017ff077e24 */ /* 0x010fe2000f8e00ff */
[-C--:B------:R-:W-:Y:S01]  /*73b0*/  LEA.HI.X.SX32 R37, R39, R177.reuse, 0x2, P0 ;  /* 0x000000b127257211 */ /* 0x080fe200000f16ff */
[----:B------:R-:W-:Y:S01]  /*73c0*/  IMAD.U32 R31, RZ, RZ, UR20 ;  /* 0x00000014ff1f7e24 */ /* 0x000fe2000f8e00ff */
[-C--:B------:R-:W-:Y:S02]  /*73d0*/  LEA R34, P0, R33, R176.reuse, 0x2 ;  /* 0x000000b021227211 */ /* 0x080fe400078010ff */
[-C--:B------:R-:W-:Y:S01]  /*73e0*/  LEA.HI.X.SX32 R33, R7, R177.reuse, 0x2, P2 ;  /* 0x000000b107217211 */ /* 0x080fe200010f16ff */
[----:B------:R4:W-:Y:S01]  /*73f0*/  RED.E.ADD.F32.FTZ.RN.STRONG.GPU [R36.64], R11 ;  /* 0x0000000b2400798e */ /* 0x0009e2000c10e7a4 */
[-C--:B------:R-:W-:Y:S01]  /*7400*/  LEA.HI.X.SX32 R39, R5, R177.reuse, 0x2, P1 ;  /* 0x000000b105277211 */ /* 0x080fe200008f16ff */
[----:B------:R-:W-:Y:S02]  /*7410*/  IMAD.U32 R5, RZ, RZ, UR20 ;  /* 0x00000014ff057e24 */ /* 0x000fe4000f8e00ff */
[----:B------:R4:W-:Y:S01]  /*7420*/  RED.E.ADD.F32.FTZ.RN.STRONG.GPU [R32.64], R16 ;  /* 0x000000102000798e */ /* 0x0009e2000c10e7a4 */
[----:B------:R-:W-:Y:S03]  /*7430*/  IMAD.U32 R7, RZ, RZ, UR19 ;  /* 0x00000013ff077e24 */ /* 0x000fe6000f8e00ff */
[----:B------:R4:W-:Y:S01]  /*7440*/  RED.E.ADD.F32.FTZ.RN.STRONG.GPU [R38.64], R17 ;  /* 0x000000112600798e */ /* 0x0009e2000c10e7a4 */
[----:B-1----:R-:W-:Y:S02]  /*7450*/  IMAD.U32 R27, RZ, RZ, UR18 ;  /* 0x00000012ff1b7e24 */ /* 0x002fe4000f8e00ff */
[----:B--2---:R-:W-:Y:S02]  /*7460*/  IMAD.U32 R9, RZ, RZ, UR21 ;  /* 0x00000015ff097e24 */ /* 0x004fe4000f8e00ff */
[----:B------:R-:W-:Y:S03]  /*7470*/  IMAD.U32 R25, RZ, RZ, UR17 ;  /* 0x00000011ff197e24 */ /* 0x000fe6000f8e00ff */
[-C--:B------:R-:W-:Y:S01]  /*7480*/  LEA.HI.X.SX32 R35, R9, R177.reuse, 0x2, P0 ;  /* 0x000000b109237211 */ /* 0x080fe200000f16ff */
[----:B---3--:R-:W-:Y:S01]  /*7490*/  IMAD.U32 R29, RZ, RZ, UR19 ;  /* 0x00000013ff1d7e24 */ /* 0x008fe2000f8e00ff */
[-C--:B------:R-:W-:Y:S01]  /*74a0*/  LEA R30, P0, R5, R176.reuse, 0x2 ;  /* 0x000000b0051e7211 */ /* 0x080fe200078010ff */
[----:B------:R-:W-:Y:S02]  /*74b0*/  IMAD.U32 R9, RZ, RZ, UR16 ;  /* 0x00000010ff097e24 */ /* 0x000fe4000f8e00ff */
[----:B------:R1:W-:Y:S01]  /*74c0*/  RED.E.ADD.F32.FTZ.RN.STRONG.GPU [R34.64], R18 ;  /* 0x000000122200798e */ /* 0x0003e2000c10e7a4 */
[-C--:B------:R-:W-:Y:S01]  /*74d0*/  LEA.HI.X.SX32 R31, R31, R177.reuse, 0x2, P0 ;  /* 0x000000b11f1f7211 */ /* 0x080fe200000f16ff */
[----:B----4-:R-:W-:Y:S01]  /*74e0*/  IMAD.U32 R11, RZ, RZ, UR18 ;  /* 0x00000012ff0b7e24 */ /* 0x010fe2000f8e00ff */
[-C--:B------:R-:W-:Y:S01]  /*74f0*/  LEA R36, P3, R7, R176.reuse, 0x2 ;  /* 0x000000b007247211 */ /* 0x080fe200078610ff */
[----:B------:R-:W-:Y:S02]  /*7500*/  IMAD.U32 R5, RZ, RZ, UR16 ;  /* 0x00000010ff057e24 */ /* 0x000fe4000f8e00ff */
[----:B------:R-:W-:Y:S01]  /*7510*/  RED.E.ADD.F32.FTZ.RN.STRONG.GPU [R30.64], R19 ;  /* 0x000000131e00798e */ /* 0x000fe2000c10e7a4 */
[-C--:B------:R-:W-:Y:S01]  /*7520*/  LEA.HI.X.SX32 R37, R29, R177.reuse, 0x2, P3 ;  /* 0x000000b11d257211 */ /* 0x080fe200018f16ff */
[----:B------:R-:W-:Y:S01]  /*7530*/  IMAD.U32 R33, RZ, RZ, UR17 ;  /* 0x00000011ff217e24 */ /* 0x000fe2000f8e00ff */
[-C--:B------:R-:W-:Y:S01]  /*7540*/  LEA R32, P1, R25, R176.reuse, 0x2 ;  /* 0x000000b019207211 */ /* 0x080fe200078210ff */
[----:B------:R-:W-:Y:S01]  /*7550*/  LDSM.16.MT88.4 R16, [R137+0xa800] ;  /* 0x00a800008910783b */ /* 0x000fe20000004200 */
[-C--:B------:R-:W-:Y:S02]  /*7560*/  LEA R38, P0, R9, R176.reuse, 0x2 ;  /* 0x000000b009267211 */ /* 0x080fe400078010ff */
[-C--:B------:R-:W-:Y:S01]  /*7570*/  LEA.HI.X.SX32 R33, R33, R177.reuse, 0x2, P1 ;  /* 0x000000b121217211 */ /* 0x080fe200008f16ff */
[----:B------:R-:W-:Y:S01]  /*7580*/  RED.E.ADD.F32.FTZ.RN.STRONG.GPU [R36.64], R12 ;  /* 0x0000000c2400798e */ /* 0x000fe2000c10e7a4 */
[-C--:B------:R-:W-:Y:S02]  /*7590*/  LEA.HI.X.SX32 R39, R5, R177.reuse, 0x2, P0 ;  /* 0x000000b105277211 */ /* 0x080fe400000f16ff */
[----:B------:R-:W-:Y:S01]  /*75a0*/  PLOP3.LUT P0, PT, PT, PT, UP0, 0x80, 0x0 ;  /* 0x000000000000781c */ /* 0x000fe20003f0f008 */
[----:B------:R-:W-:Y:S04]  /*75b0*/  LDSM.16.MT88.4 R4, [R137+0xa000] ;  /* 0x00a000008904783b */ /* 0x000fe80000004200 */
[----:B------:R-:W-:Y:S01]  /*75c0*/  LDSM.16.MT88.4 R28, [R137+0xe800] ;  /* 0x00e80000891c783b */ /* 0x000fe20000004200 */
[----:B-1----:R-:W-:Y:S03]  /*75d0*/  LEA R34, P2, R27, R176, 0x2 ;  /* 0x000000b01b227211 */ /* 0x002fe600078410ff */
[----:B------:R-:W-:Y:S01]  /*75e0*/  LDSM.16.MT88.4 R24, [R133+0x400] ;  /* 0x000400008518783b */ /* 0x000fe20000004200 */
[----:B------:R-:W-:Y:S03]  /*75f0*/  LEA.HI.X.SX32 R35, R11, R177, 0x2, P2 ;  /* 0x000000b10b237211 */ /* 0x000fe600010f16ff */
[----:B------:R-:W1:Y:S01]  /*7600*/  LDSM.16.MT88.4 R8, [R133] ;  /* 0x000000008508783b */ /* 0x000e620000004200 */
[----:B------:R-:W-:Y:S01]  /*7610*/  ISETP.LT.AND P2, PT, R156, UR52, PT ;  /* 0x000000349c007c0c */ /* 0x000fe2000bf41270 */
[----:B------:R-:W-:Y:S02]  /*7620*/  UIADD3 UR52, UR52, -0x1, URZ ;  /* 0xffffffff34347890 */ /* 0x000fe4000fffe03f */
[----:B------:R-:W-:Y:S04]  /*7630*/  RED.E.ADD.F32.FTZ.RN.STRONG.GPU [R34.64], R13 ;  /* 0x0000000d2200798e */ /* 0x000fe8000c10e7a4 */
[----:B------:R-:W-:Y:S04]  /*7640*/  RED.E.ADD.F32.FTZ.RN.STRONG.GPU [R32.64], R14 ;  /* 0x0000000e2000798e */ /* 0x000fe8000c10e7a4 */
[----:B------:R-:W-:Y:S04]  /*7650*/  RED.E.ADD.F32.FTZ.RN.STRONG.GPU [R38.64], R15 ;  /* 0x0000000f2600798e */ /* 0x000fe8000c10e7a4 */
        /* <DEDUP_REMOVED lines=8> */
[----:B------:R-:W2:Y:S03]  /*76e0*/  LDSM.16.MT88.4 R8, [R133+0xc00] ;  /* 0x000c00008508783b */ /* 0x000ea60000004200 */
[-C--:B------:R-:W-:Y:S08]  /*76f0*/  HMMA.16816.F32.BF16 R84, R16, R24.reuse, R84 ;  /* 0x000000181054723c */ /* 0x080ff00000041854 */
        /* <DEDUP_REMOVED lines=12> */
[----:B------:R-:W1:Y:S03]  /*77c0*/  LDSM.16.MT88.4 R20, [R133+0x1400] ;  /* 0x001400008514783b */ /* 0x000e660000004200 */
        /* <DEDUP_REMOVED lines=13> */
[----:B------:R-:W4:Y:S03]  /*78a0*/  LDSM.16.MT88.4 R24, [R133+0x1c00] ;  /* 0x001c00008518783b */ /* 0x000f260000004200 */
[-C--:B------:R-:W-:Y:S08]  /*78b0*/  HMMA.16816.F32.BF16 R84, R12, R20.reuse, R84 ;  /* 0x000000140c54723c */ /* 0x080ff00000041854 */
[C---:B--2---:R-:W-:Y:S08]  /*78c0*/  HMMA.16816.F32.BF16 R88, R28.reuse, R20, R88 ;  /* 0x000000141c58723c */ /* 0x044ff00000041858 */
[-C--:B------:R-:W-:Y:S01]  /*78d0*/  HMMA.16816.F32.BF16 R92, R28, R22.reuse, R92 ;  /* 0x000000161c5c723c */ /* 0x080fe2000004185c */
[----:B------:R-:W2:Y:S07]  /*78e0*/  LDSM.16.MT88.4 R28, [R137+0x11800] ;  /* 0x01180000891c783b */ /* 0x000eae0000004200 */
[----:B------:R-:W-:Y:S08]  /*78f0*/  HMMA.16816.F32.BF16 R96, R12, R22, R96 ;  /* 0x000000160c60723c */ /* 0x000ff00000041860 */
[-C--:B---3--:R-:W-:Y:S08]  /*7900*/  HMMA.16816.F32.BF16 R84, R4, R8.reuse, R84 ;  /* 0x000000080454723c */ /* 0x088ff00000041854 */
[C---:B-1----:R-:W-:Y:S08]  /*7910*/  HMMA.16816.F32.BF16 R88, R32.reuse, R8, R88 ;  /* 0x000000082058723c */ /* 0x042ff00000041858 */
[-C--:B------:R-:W-:Y:S08]  /*7920*/  HMMA.16816.F32.BF16 R92, R32, R10.reuse, R92 ;  /* 0x0000000a205c723c */ /* 0x080ff0000004185c */
[----:B------:R-:W-:Y:S07]  /*7930*/  HMMA.16816.F32.BF16 R96, R4, R10, R96 ;  /* 0x0000000a0460723c */ /* 0x000fee0000041860 */
[----:B------:R-:W-:Y:S01]  /*7940*/  @P4 IADD3 R5, P1, R174, -0x200, RZ ;  /* 0xfffffe00ae054810 */ /* 0x000fe20007f3e0ff */
[-C--:B----4-:R-:W-:Y:S05]  /*7950*/  HMMA.16816.F32.BF16 R84, R16, R24.reuse, R84 ;  /* 0x000000181054723c */ /* 0x090fea0000041854 */
[----:B------:R-:W-:Y:S01]  /*7960*/  @P4 IMAD.MOV.U32 R174, RZ, RZ, R5 ;  /* 0x000000ffffae4224 */ /* 0x000fe200078e0005 */
[C---:B------:R-:W-:Y:S02]  /*7970*/  IADD3 R6, R133.reuse, -0x2000, RZ ;  /* 0xffffe00085067810 */ /* 0x040fe40007ffe0ff */
[C---:B--2---:R-:W-:Y:S04]  /*7980*/  HMMA.16816.F32.BF16 R88, R28.reuse, R24, R88 ;  /* 0x000000181c58723c */ /* 0x044fe80000041858 */
[----:B------:R-:W-:Y:S02]  /*7990*/  @P0 IADD3 R6, R133, 0x2000, RZ ;  /* 0x0000200085060810 */ /* 0x000fe40007ffe0ff */
[----:B------:R-:W-:Y:S02]  /*79a0*/  @P4 IADD3.X R4, R175, -0x1, RZ, P1, !PT ;  /* 0xffffffffaf044810 */ /* 0x000fe40000ffe4ff */
[-C--:B------:R-:W-:Y:S04]  /*79b0*/  HMMA.16816.F32.BF16 R92, R28, R26.reuse, R92 ;  /* 0x0000001a1c5c723c */ /* 0x080fe8000004185c */
[----:B------:R-:W-:Y:S01]  /*79c0*/  @P4 IADD3 R160, P0, R160, -0x200, RZ ;  /* 0xfffffe00a0a04810 */ /* 0x000fe20007f1e0ff */
[----:B------:R-:W-:Y:S02]  /*79d0*/  IMAD.MOV.U32 R133, RZ, RZ, R6 ;  /* 0x000000ffff857224 */ /* 0x000fe400078e0006 */
[----:B------:R-:W-:Y:S01]  /*79e0*/  @P4 IMAD.MOV.U32 R175, RZ, RZ, R4 ;  /* 0x000000ffffaf4224 */ /* 0x000fe200078e0004 */
[----:B------:R-:W-:Y:S04]  /*79f0*/  HMMA.16816.F32.BF16 R96, R16, R26, R96 ;  /* 0x0000001a1060723c */ /* 0x000fe80000041860 */
[----:B------:R-:W-:Y:S04]  /*7a00*/  @P4 IADD3.X R159, R159, -0x1, RZ, P0, !PT ;  /* 0xffffffff9f9f4810 */ /* 0x000fe800007fe4ff */
[----:B------:R-:W-:-:S05]  /*7a10*/  @P2 BRA `(.L_x_512) ;  /* 0xffffa6a000002947 */ /* 0x000fca000383ffff */
.L_x_509:
[----:B------:R-:W-:Y:S02]  /*7a20*/  @!UPT UIADD3 URZ, URZ, URZ, URZ ;  /* 0x0000003f3f3ff290 */ /* 0x000fe4000fffe03f */
[----:B------:R-:W2:Y:S01]  /*7a30*/  S2R R0, SR_TID.X ;  /* 0x0000000000007919 */ /* 0x000ea20000002100 */
        /* <DEDUP_REMOVED lines=23> */
[----:B--2---:R-:W-:Y:S01]  /*7bb0*/  SHF.R.S32.HI R5, RZ, 0x1f, R0 ;  /* 0x0000001fff057819 */ /* 0x004fe20000011400 */
        /* <DEDUP_REMOVED lines=82> */
[----:B------:R-:W2:Y:S04]  /*80e0*/  LDS.128 R16, [R22+0x6000] ;  /* 0x0060000016107984 */ /* 0x000ea80000000c00 */
        /* <DEDUP_REMOVED lines=23> */
[C---:B----4-:R-:W-:Y:S01]  /*8260*/  LEA R22, P1, R0.reuse, R24, 0x7 ;  /* 0x0000001800167211 */ /* 0x050fe200078238ff */
[----:B--2---:R2:W-:Y:S01]  /*8270*/  STG.E.128 [R24.64], R16 ;  /* 0x0000001018007986 */ /* 0x0045e2000c101d24 */
[----:B------:R-:W-:Y:S02]  /*8280*/  MOV R2, c[0x0][0x3ac] ;  /* 0x0000eb0000027a02 */ /* 0x000fe40000000f00 */
[C---:B------:R-:W-:Y:S02]  /*8290*/  LEA R20, P0, R21.reuse, R26, 0x7 ;  /* 0x0000001a15147211 */ /* 0x040fe400078038ff */
[----:B------:R-:W-:Y:S02]  /*82a0*/  LEA.HI.X R23, R0, R25, R23, 0x7, P1 ;  /* 0x0000001900177211 */ /* 0x000fe400008f3c17 */
[----:B------:R-:W-:-:S03]  /*82b0*/  LEA.HI.X R21, R21, R27, R2, 0x7, P0 ;  /* 0x0000001b15157211 */ /* 0x000fc600000f3c02 */
[----:B---3--:R2:W-:Y:S04]  /*82c0*/  STG.E.128 [R22.64], R12 ;  /* 0x0000000c16007986 */ /* 0x0085e8000c101d24 */
[----:B-1----:R2:W-:Y:S04]  /*82d0*/  STG.E.128 [R26.64], R8 ;  /* 0x000000081a007986 */ /* 0x0025e8000c101d24 */
[----:B------:R2:W-:Y:S02]  /*82e0*/  STG.E.128 [R20.64], R4 ;  /* 0x0000000414007986 */ /* 0x0005e4000c101d24 */
.L_x_506:
        /* <DEDUP_REMOVED lines=11> */
.L_x_513:
[----:B------:R-:W-:Y:S05]  /*83a0*/  EXIT ;  /* 0x000000000000794d */ /* 0x000fea0003800000 */
.L_x_515:
        /* <DEDUP_REMOVED lines=13> */
.L_x_702:


//--------------------- .text._ZN5flash44flash_bwd_dq_dk_dv_loop_seqk_parallel_kernelI23Flash_bwd_kernel_traitsILi32ELi128ELi128ELi8ELi4ELi4ELi4ELb0ELb0EN7cutlass10bfloat16_tE19Flash_kernel_traitsILi32ELi128ELi128ELi8ES3_EELb0ELb1ELb0ELb0ELb1ELb1ELb1EEEvNS_16Flash_bwd_paramsE --------------------------
	.section	.text._ZN5flash44flash_bwd_dq_dk_dv_loop_seqk_parallel_kernelI23Flash_bwd_kernel_traitsILi32ELi128ELi128ELi8ELi4ELi4ELi4ELb0ELb0EN7cutlass10bfloat16_tE19Flash_kernel_traitsILi32ELi128ELi128ELi8ES3_EELb0ELb1ELb0ELb0ELb1ELb1ELb1EEEvNS_16Flash_bwd_paramsE,"ax",@progbits
	.sectioninfo	@"SHI_REGISTERS=255"
	.align	128
        .global         _ZN5flash44flash_bwd_dq_dk_dv_loop_seqk_parallel_kernelI23Flash_bwd_kernel_traitsILi32ELi128ELi128ELi8ELi4ELi4ELi4ELb0ELb0EN7cutlass10bfloat16_tE19Flash_kernel_traitsILi32ELi128ELi128ELi8ES3_EELb0ELb1ELb0ELb0ELb1ELb1ELb1EEEvNS_16Flash_bwd_paramsE
        .type           _ZN5flash44flash_bwd_dq_dk_dv_loop_seqk_parallel_kernelI23Flash_bwd_kernel_traitsILi32ELi128ELi128ELi8ELi4ELi4ELi4ELb0ELb0EN7cutlass10bfloat16_tE19Flash_kernel_traitsILi32ELi128ELi128ELi8ES3_EELb0ELb1ELb0ELb0ELb1ELb1ELb1EEEvNS_16Flash_bwd_paramsE,@function
        .size           _ZN5flash44flash_bwd_dq_dk_dv_loop_seqk_parallel_kernelI23Flash_bwd_kernel_traitsILi32ELi128ELi128ELi8ELi4ELi4ELi4ELb0ELb0EN7cutlass10bfloat16_tE19Flash_kernel_traitsILi32ELi128ELi128ELi8ES3_EELb0ELb1ELb0ELb0ELb1ELb1ELb1EEEvNS_16Flash_bwd_paramsE,(.L_x_703 - _ZN5flash44flash_bwd_dq_dk_dv_loop_seqk_parallel_kernelI23Flash_bwd_kernel_traitsILi32ELi128ELi128ELi8ELi4ELi4ELi4ELb0ELb0EN7cutlass10bfloat16_tE19Flash_kernel_traitsILi32ELi128ELi128ELi8ES3_EELb0ELb1ELb0ELb0ELb1ELb1ELb1EEEvNS_16Flash_bwd_paramsE)
        .other          _ZN5flash44flash_bwd_dq_dk_dv_loop_seqk_parallel_kernelI23Flash_bwd_kernel_traitsILi32ELi128ELi128ELi8ELi4ELi4ELi4ELb0ELb0EN7cutlass10bfloat16_tE19Flash_kernel_traitsILi32ELi128ELi128ELi8ES3_EELb0ELb1ELb0ELb0ELb1ELb1ELb1EEEvNS_16Flash_bwd_paramsE,@"STO_CUDA_ENTRY STV_DEFAULT"
_ZN5flash44flash_bwd_dq_dk_dv_loop_seqk_parallel_kernelI23Flash_bwd_kernel_traitsILi32ELi128ELi128ELi8ELi4ELi4ELi4ELb0ELb0EN7cutlass10bfloat16_tE19Flash_kernel_traitsILi32ELi128ELi128ELi8ES3_EELb0ELb1ELb0ELb0ELb1ELb1ELb1EEEvNS_16Flash_bwd_paramsE:
.text._ZN5flash44flash_bwd_dq_dk_dv_loop_seqk_parallel_kernelI23Flash_bwd_kernel_traitsILi32ELi128ELi128ELi8ELi4ELi4ELi4ELb0ELb0EN7cutlass10bfloat16_tE19Flash_kernel_traitsILi32ELi128ELi128ELi8ES3_EELb0ELb1ELb0ELb0ELb1ELb1ELb1EEEvNS_16Flash_bwd_paramsE:
        /* <DEDUP_REMOVED lines=13> */
[----:B------:R-:W-:Y:S01]  /*00d0*/  ULDC UR7, c[0x0][0x214] ;  /* 0x0000850000077ab9 */ /* 0x000fe20000000800 */
[----:B------:R-:W-:Y:S01]  /*00e0*/  IMAD.MOV.U32 R148, RZ, RZ, -0x10 ;  /* 0xfffffff0ff947424 */ /* 0x000fe200078e00ff */
[----:B------:R-:W-:Y:S01]  /*00f0*/  UIADD3 UR7, UR7, 0x7f, URZ ;  /* 0x0000007f07077890 */ /* 0x000fe2000fffe03f */
[----:B------:R-:W-:Y:S01]  /*0100*/  IMAD.MOV.U32 R125, RZ, RZ, 0x20 ;  /* 0x00000020ff7d7424 */ /* 0x000fe200078e00ff */
[----:B------:R-:W-:Y:S01]  /*0110*/  ULDC.U8 UR23, c[0x0][0x328] ;  /* 0x0000ca0000177ab9 */ /* 0x000fe20000000000 */
[----:B------:R-:W-:Y:S01]  /*0120*/  IMAD.MOV.U32 R120, RZ, RZ, 0x40 ;  /* 0x00000040ff787424 */ /* 0x000fe200078e00ff */
[----:B------:R-:W-:Y:S01]  /*0130*/  UISETP.NE.AND UP4, UPT, UR23, URZ, UPT ;  /* 0x0000003f1700728c */ /* 0x000fe2000bf85270 */
[----:B------:R-:W2:Y:S01]  /*0140*/  S2UR UR16, SR_CTAID.Z ;  /* 0x00000000001079c3 */ /* 0x000ea20000002700 */
[----:B------:R-:W-:-:S02]  /*0150*/  USHF.R.S32.HI UR23, URZ, 0x1f, UR7 ;  /* 0x0000001f3f177899 */ /* 0x000fc40008011407 */
[----:B------:R-:W-:Y:S02]  /*0160*/  UMOV UR6, 0x80 ;  /* 0x0000008000067882 */ /* 0x000fe40000000000 */
[----:B------:R-:W-:Y:S02]  /*0170*/  ULEA.HI UR23, UR23, UR7, URZ, 0x7 ;  /* 0x0000000717177291 */ /* 0x000fe4000f8f383f */
[----:B------:R-:W-:Y:S02]  /*0180*/  ULDC UR18, c[0x0][0x224] ;  /* 0x0000890000127ab9 */ /* 0x000fe40000000800 */
[----:B------:R-:W-:Y:S02]  /*0190*/  ULDC UR10, c[0x0][0x1c0] ;  /* 0x00007000000a7ab9 */ /* 0x000fe40000000800 */
[----:B------:R-:W-:Y:S02]  /*01a0*/  UIADD3 UR18, UR6, UR18, URZ ;  /* 0x0000001206127290 */ /* 0x000fe4000fffe03f */
[----:B------:R-:W-:Y:S01]  /*01b0*/  ULOP3.LUT UR30, UR23, 0xffffff80, URZ, 0xc0, !UPT ;  /* 0xffffff80171e7892 */ /* 0x000fe2000f8ec03f */
[----:B-1----:R-:W-:Y:S01]  /*01c0*/  SHF.R.S32.HI R13, RZ, 0x1f, R20 ;  /* 0x0000001fff0d7819 */ /* 0x002fe20000011414 */
[----:B------:R-:W-:-:S02]  /*01d0*/  ULDC UR12, c[0x0][0x210] ;  /* 0x00008400000c7ab9 */ /* 0x000fc40000000800 */
[----:B------:R-:W-:Y:S01]  /*01e0*/  ULDC UR4, c[0x0][0x234] ;  /* 0x00008d0000047ab9 */ /* 0x000fe20000000800 */
[CC--:B------:R-:W-:Y:S01]  /*01f0*/  LEA.HI R4, R13.reuse, R20.reuse, RZ, 0x2 ;  /* 0x000000140d047211 */ /* 0x0c0fe200078f10ff */
[----:B------:R-:W-:Y:S01]  /*0200*/  ULDC UR21, c[0x0][0x22c] ;  /* 0x00008b0000157ab9 */ /* 0x000fe20000000800 */
[CC--:B------:R-:W-:Y:S01]  /*0210*/  LEA.HI R21, R13.reuse, R20.reuse, RZ, 0x3 ;  /* 0x000000140d157211 */ /* 0x0c0fe200078f18ff */
[----:B------:R-:W-:Y:S01]  /*0220*/  ULDC UR19, c[0x0][0x214] ;  /* 0x0000850000137ab9 */ /* 0x000fe20000000800 */
[--C-:B------:R-:W-:Y:S01]  /*0230*/  SHF.R.S32.HI R3, RZ, 0x2, R4.reuse ;  /* 0x00000002ff037819 */ /* 0x100fe20000011404 */
[----:B--2---:R-:W-:Y:S01]  /*0240*/  UIMAD UR10, UR9, UR10, UR16 ;  /* 0x0000000a090a72a4 */ /* 0x004fe2000f8e0210 */
[----:B------:R-:W-:Y:S01]  /*0250*/  SHF.R.S32.HI R0, RZ, 0x1f, R4 ;  /* 0x0000001fff007819 */ /* 0x000fe20000011404 */
[----:B------:R-:W-:Y:S01]  /*0260*/  ULDC UR5, c[0x0][0x1c0] ;  /* 0x0000700000057ab9 */ /* 0x000fe20000000800 */
[-C--:B------:R-:W-:Y:S01]  /*0270*/  LEA.HI R2, R4, R3.reuse, RZ, 0x1 ;  /* 0x0000000304027211 */ /* 0x080fe200078f08ff */
[----:B------:R-:W-:Y:S01]  /*0280*/  UIMAD UR4, UR6, UR12, UR4 ;  /* 0x0000000c060472a4 */ /* 0x000fe2000f8e0204 */
[----:B------:R-:W-:Y:S01]  /*0290*/  LEA.HI R0, R0, R3, RZ, 0x3 ;  /* 0x0000000300007211 */ /* 0x000fe200078f18ff */
[----:B------:R-:W-:Y:S01]  /*02a0*/  UIMAD UR21, UR16, UR21, URZ ;  /* 0x00000015101572a4 */ /* 0x000fe2000f8e023f */
[----:B------:R-:W-:Y:S01]  /*02b0*/  SHF.R.S32.HI R6, RZ, 0x3, R21 ;  /* 0x00000003ff067819 */ /* 0x000fe20000011415 */
[----:B------:R-:W-:Y:S01]  /*02c0*/  @UP4 UIMAD UR6, UR9, UR19, URZ ;  /* 0x00000013090642a4 */ /* 0x000fe2000f8e023f */
[----:B------:R-:W-:Y:S01]  /*02d0*/  LOP3.LUT R5, R4, 0xfffffffc, RZ, 0xc0, !PT ;  /* 0xfffffffc04057812 */ /* 0x000fe200078ec0ff */
[----:B------:R-:W-:Y:S01]  /*02e0*/  @!UP4 UIMAD UR5, UR9, UR5, UR16 ;  /* 0x000000050905c2a4 */ /* 0x000fe2000f8e0210 */
        /* <DEDUP_REMOVED lines=11> */
[----:B------:R-:W-:Y:S01]  /*03a0*/  UIMAD UR18, UR18, UR9, URZ ;  /* 0x00000009121272a4 */ /* 0x000fe2000f8e023f */
[----:B------:R-:W-:Y:S01]  /*03b0*/  SHF.R.S32.HI R3, RZ, 0x1f, R4 ;  /* 0x0000001fff037819 */ /* 0x000fe20000011404 */
[----:B------:R-:W-:Y:S01]  /*03c0*/  UIADD3 UR30, UR30, -0x80, URZ ;  /* 0xffffff801e1e7890 */ /* 0x000fe2000fffe03f */
[----:B------:R-:W-:Y:S01]  /*03d0*/  LOP3.LUT R6, R0, 0x18, R6, 0xf8, !PT ;  /* 0x0000001800067812 */ /* 0x000fe200078ef806 */
[----:B------:R-:W-:Y:S01]  /*03e0*/  ULDC UR17, c[0x0][0x224] ;  /* 0x0000890000117ab9 */ /* 0x000fe20000000800 */
[----:B------:R-:W-:Y:S01]  /*03f0*/  SHF.R.U32.HI R5, RZ, 0x3, R0 ;  /* 0x00000003ff057819 */ /* 0x000fe20000011600 */
[----:B------:R-:W-:Y:S01]  /*0400*/  ULDC UR22, c[0x0][0x1c8] ;  /* 0x0000720000167ab9 */ /* 0x000fe20000000800 */
[----:B------:R-:W-:Y:S01]  /*0410*/  LOP3.LUT R4, R4, 0xffffffe0, RZ, 0xc0, !PT ;  /* 0xffffffe004047812 */ /* 0x000fe200078ec0ff */
[----:B------:R-:W-:Y:S01]  /*0420*/  ULDC UR13, c[0x0][0x1c0] ;  /* 0x00007000000d7ab9 */ /* 0x000fe20000000800 */
[----:B------:R-:W-:Y:S01]  /*0430*/  LEA.HI R0, R3, R2, RZ, 0x2 ;  /* 0x0000000203007211 */ /* 0x000fe200078f10ff */
[----:B------:R-:W-:Y:S01]  /*0440*/  ULDC UR20, c[0x0][0x234] ;  /* 0x00008d0000147ab9 */ /* 0x000fe20000000800 */
[----:B------:R-:W-:Y:S01]  /*0450*/  LOP3.LUT R5, R6, R5, RZ, 0x3c, !PT ;  /* 0x0000000506057212 */ /* 0x000fe200078e3cff */
[----:B------:R-:W-:Y:S01]  /*0460*/  IMAD.IADD R3, R20, 0x1, -R4 ;  /* 0x0000000114037824 */ /* 0x000fe200078e0a04 */
[----:B------:R-:W-:Y:S01]  /*0470*/  LOP3.LUT R0, R0, 0xfffffffc, RZ, 0xc0, !PT ;  /* 0xfffffffc00007812 */ /* 0x000fe200078ec0ff */
[----:B------:R-:W-:Y:S01]  /*0480*/  UIMAD UR17, UR10, UR17, URZ ;  /* 0x000000110a1172a4 */ /* 0x000fe2000f8e023f */
[----:B------:R-:W-:Y:S01]  /*0490*/  SHF.R.S32.HI R10, RZ, 0x4, R11 ;  /* 0x00000004ff0a7819 */ /* 0x000fe2000001140b */
[----:B------:R-:W-:Y:S01]  /*04a0*/  ULDC.64 UR26, c[0x0][0x118] ;  /* 0x00004600001a7ab9 */ /* 0x000fe20000000a00 */
[----:B------:R-:W-:Y:S01]  /*04b0*/  LOP3.LUT R9, R21, 0xfffffff8, RZ, 0xc0, !PT ;  /* 0xfffffff815097812 */ /* 0x000fe200078ec0ff */
[C---:B------:R-:W-:Y:S01]  /*04c0*/  IMAD.IADD R130, R2.reuse, 0x1, -R0 ;  /* 0x0000000102827824 */ /* 0x040fe200078e0a00 */
[----:B------:R-:W-:Y:S01]  /*04d0*/  SHF.R.S32.HI R6, RZ, 0x1f, R3 ;  /* 0x0000001fff067819 */ /* 0x000fe20000011403 */
[----:B------:R-:W-:Y:S01]  /*04e0*/  IMAD R0, R2, 0x8, R8 ;  /* 0x0000000802007824 */ /* 0x000fe200078e0208 */
[C---:B------:R-:W-:Y:S01]  /*04f0*/  LEA.HI R4, R11.reuse, R10, RZ, 0x1 ;  /* 0x0000000a0b047211 */ /* 0x040fe200078f08ff */
[----:B------:R-:W-:Y:S01]  /*0500*/  ULDC.U8 UR11, c[0x0][0x3d0] ;  /* 0x0000f400000b7ab9 */ /* 0x000fe20000000000 */
        /* <DEDUP_REMOVED lines=12> */
[----:B------:R-:W-:Y:S01]  /*05d0*/  ULDC UR8, c[0x0][0x214] ;  /* 0x0000850000087ab9 */ /* 0x000fe20000000800 */
[----:B------:R-:W-:Y:S01]  /*05e0*/  SHF.R.S32.HI R10, RZ, 0x7, R3 ;  /* 0x00000007ff0a7819 */ /* 0x000fe20000011403 */
[----:B------:R-:W-:Y:S01]  /*05f0*/  USHF.R.S32.HI UR15, URZ, 0x1f, UR9 ;  /* 0x0000001f3f0f7899 */ /* 0x000fe20008011409 */
[----:B------:R-:W-:Y:S01]  /*0600*/  SHF.R.S32.HI R11, RZ, 0x1f, R0 ;  /* 0x0000001fff0b7819 */ /* 0x000fe20000011400 */
[----:B------:R-:W-:Y:S01]  /*0610*/  USHF.R.S32.HI UR14, URZ, 0x1f, UR16 ;  /* 0x0000001f3f0e7899 */ /* 0x000fe20008011410 */
[----:B------:R-:W-:Y:S01]  /*0620*/  LOP3.LUT P5, RZ, R7, 0x2, RZ, 0xc0, !PT ;  /* 0x0000000207ff7812 */ /* 0x000fe200078ac0ff */
[C---:B------:R-:W-:Y:S01]  /*0630*/  IMAD R3, R10.reuse, 0x8, R14 ;  /* 0x000000080a037824 */ /* 0x040fe200078e020e */
[----:B------:R-:W-:Y:S01]  /*0640*/  LEA.HI R11, R11, R0, RZ, 0x3 ;  /* 0x000000000b0b7211 */ /* 0x000fe200078f18ff */
[----:B------:R-:W-:Y:S01]  /*0650*/  IMAD R19, R10, 0x2000, R9 ;  /* 0x000020000a137824 */ /* 0x000fe200078e0209 */
[----:B------:R-:W-:Y:S01]  /*0660*/  LOP3.LUT P4, RZ, R7, 0x4, RZ, 0xc0, !PT ;  /* 0x0000000407ff7812 */ /* 0x000fe2000788c0ff */
[----:B------:R-:W-:Y:S01]  /*0670*/  ULOP3.LUT UR22, UR16, UR22, URZ, 0x3c, !UPT ;  /* 0x0000001610167292 */ /* 0x000fe2000f8e3c3f */
[----:B------:R-:W-:Y:S01]  /*0680*/  SEL R149, R125, 0xffffffe0, !P5 ;  /* 0xffffffe07d957807 */ /* 0x000fe20006800000 */
[----:B------:R-:W-:-:S02]  /*0690*/  USHF.R.S32.HI UR13, URZ, 0x1f, UR13 ;  /* 0x0000001f3f0d7899 */ /* 0x000fc4000801140d */
[----:B------:R-:W-:Y:S02]  /*06a0*/  UIMAD.WIDE UR28, UR9, 0x80, URZ ;  /* 0x00000080091c78a5 */ /* 0x000fe4000f8e023f */
[----:B------:R-:W-:Y:S02]  /*06b0*/  USHF.R.S32.HI UR12, URZ, 0x1f, UR21 ;  /* 0x0000001f3f0c7899 */ /* 0x000fe40008011415 */
[----:B------:R-:W-:Y:S02]  /*06c0*/  @UP4 UIMAD UR20, UR16, UR20, UR6 ;  /* 0x00000014101442a4 */ /* 0x000fe4000f8e0206 */
[----:B------:R-:W-:Y:S02]  /*06d0*/  @!UP4 UIMAD UR19, UR5, UR19, URZ ;  /* 0x000000130513c2a4 */ /* 0x000fe4000f8e023f */
[----:B------:R-:W-:Y:S01]  /*06e0*/  UIMAD UR18, UR4, UR16, UR18 ;  /* 0x00000010041272a4 */ /* 0x000fe2000f8e0212 */
[----:B-1----:R-:W-:Y:S01]  /*06f0*/  LOP3.LUT R2, R8, 0x3fffffe, RZ, 0xc0, !PT ;  /* 0x03fffffe08027812 */ /* 0x002fe200078ec0ff */
[----:B------:R-:W-:-:S02]  /*0700*/  USHF.R.S32.HI UR23, URZ, 0x7, UR23 ;  /* 0x000000073f177899 */ /* 0x000fc40008011417 */
[----:B------:R-:W-:Y:S02]  /*0710*/  USHF.R.S32.HI UR31, URZ, 0x1f, UR30 ;  /* 0x0000001f3f1f7899 */ /* 0x000fe4000801141e */
[----:B------:R-:W-:Y:S01]  /*0720*/  IMAD.IADD R4, R6, 0x1, -R2 ;  /* 0x0000000106047824 */ /* 0x000fe200078e0a02 */
[----:B------:R-:W-:Y:S01]  /*0730*/  LEA.HI R2, R0, R0, RZ, 0x1 ;  /* 0x0000000000027211 */ /* 0x000fe200078f08ff */
[----:B------:R-:W-:Y:S02]  /*0740*/  UMOV UR10, 0xffffe000 ;  /* 0xffffe000000a7882 */ /* 0x000fe40000000000 */
        /* <DEDUP_REMOVED lines=108> */
.L_x_524:
        /* <DEDUP_REMOVED lines=23> */
[----:B------:R-:W-:Y:S02]  /*0f80*/  @!UP1 USEL UR5, URZ, UR5, !UP0 ;  /* 0x000000053f059287 */ /* 0x000fe4000c000000 */
[----:B------:R-:W-:Y:S01]  /*0f90*/  USHF.L.U32 UR32, UR24, 0x7, URZ ;  /* 0x0000000718207899 */ /* 0x000fe2000800063f */
[----:B--2---:R-:W1:Y:S08]  /*0fa0*/  @P1 R2UR UR25, R6 ;  /* 0x00000000061913c2 */ /* 0x004e7000000e0000 */
[----:B---3--:R-:W1:Y:S02]  /*0fb0*/  @P0 R2UR UR33, R0 ;  /* 0x00000000002103c2 */ /* 0x008e6400000e0000 */
[----:B-1----:R-:W-:-:S02]  /*0fc0*/  @UP1 UIADD3 UR33, UR33, -UR25, URZ ;  /* 0x8000001921211290 */ /* 0x002fc4000fffe03f */
[----:B------:R-:W-:-:S04]  /*0fd0*/  @!UP1 UIADD3 UR33, UR5, UR4, -UR25 ;  /* 0x0000000405219290 */ /* 0x000fc8000fffe819 */
[----:B------:R-:W-:-:S06]  /*0fe0*/  UISETP.GE.AND UP0, UPT, UR32, UR33, UPT ;  /* 0x000000212000728c */ /* 0x000fcc000bf06270 */
[----:B------:R-:W-:-:S13]  /*0ff0*/  PLOP3.LUT P0, PT, PT, PT, UP0, 0x80, 0x0 ;  /* 0x000000000000781c */ /* 0x000fda0003f0f008 */
[----:B-----5:R-:W-:Y:S05]  /*1000*/  @P0 BRA `(.L_x_516) ;  /* 0x000072a000000947 */ /* 0x020fea0003800000 */
[----:B------:R-:W-:Y:S01]  /*1010*/  IABS R6, c[0x0][0x1c8] ;  /* 0x0000720000067a13 */ /* 0x000fe20000000000 */
[----:B------:R-:W1:Y:S01]  /*1020*/  S2R R3, SR_CTAID.Z ;  /* 0x0000000000037919 */ /* 0x000e620000002700 */
[----:B------:R-:W-:Y:S01]  /*1030*/  ISETP.LE.AND P1, PT, RZ, UR22, PT ;  /* 0x00000016ff007c0c */ /* 0x000fe2000bf23270 */
[----:B------:R-:W-:Y:S01]  /*1040*/  ULDC.64 UR4, c[0x0][0x240] ;  /* 0x0000900000047ab9 */ /* 0x000fe20000000a00 */
[----:B------:R-:W2:Y:S01]  /*1050*/  I2F.RP R4, R6 ;  /* 0x0000000600047306 */ /* 0x000ea20000209400 */
[----:B------:R-:W3:Y:S01]  /*1060*/  S2R R7, SR_CTAID.X ;  /* 0x0000000000077919 */ /* 0x000ee20000002500 */
[----:B------:R-:W-:Y:S01]  /*1070*/  UISETP.NE.U32.AND UP0, UPT, URZ, UR4, UPT ;  /* 0x000000043f00728c */ /* 0x000fe2000bf05070 */
[----:B------:R-:W-:Y:S01]  /*1080*/  ISETP.NE.AND P3, PT, RZ, UR11, PT ;  /* 0x0000000bff007c0c */ /* 0x000fe2000bf65270 */
[----:B------:R-:W-:Y:S02]  /*1090*/  @UP4 UMOV UR37, UR20 ;  /* 0x0000001400254c82 */ /* 0x000fe40008000000 */
[----:B------:R-:W-:-:S02]  /*10a0*/  UISETP.NE.AND.EX UP0, UPT, URZ, UR5, UPT, UP0 ;  /* 0x000000053f00728c */ /* 0x000fc4000bf05300 */
[----:B------:R-:W-:Y:S02]  /*10b0*/  USHF.R.S32.HI UR40, URZ, 0x1f, UR25 ;  /* 0x0000001f3f287899 */ /* 0x000fe40008011419 */
[----:B------:R-:W-:Y:S02]  /*10c0*/  USHF.R.S32.HI UR39, URZ, 0x1f, UR32 ;  /* 0x0000001f3f277899 */ /* 0x000fe40008011420 */
[----:B------:R-:W-:Y:S02]  /*10d0*/  USEL UR43, UR28, URZ, UP0 ;  /* 0x0000003f1c2b7287 */ /* 0x000fe40008000000 */
[----:B------:R-:W-:Y:S01]  /*10e0*/  USEL UR38, UR29, URZ, UP0 ;  /* 0x0000003f1d267287 */ /* 0x000fe20008000000 */
[----:B--2---:R-:W2:Y:S01]  /*10f0*/  MUFU.RCP R4, R4 ;  /* 0x0000000400047308 */ /* 0x004ea20000001000 */
[----:B------:R-:W-:Y:S01]  /*1100*/  @!UP4 UMOV UR37, UR19 ;  /* 0x000000130025cc82 */ /* 0x000fe20008000000 */
[----:B-1----:R-:W-:Y:S02]  /*1110*/  IABS R3, R3 ;  /* 0x0000000300037213 */ /* 0x002fe40000000000 */
[----:B--2---:R-:W-:-:S04]  /*1120*/  IADD3 R4, R4, 0xffffffe, RZ ;  /* 0x0ffffffe04047810 */ /* 0x004fc80007ffe0ff */
[----:B------:R-:W1:Y:S02]  /*1130*/  F2I.FTZ.U32.TRUNC.NTZ R5, R4 ;  /* 0x0000000400057305 */ /* 0x000e64000021f000 */
[----:B-1----:R-:W-:Y:S02]  /*1140*/  IMAD.MOV R0, RZ, RZ, -R5 ;  /* 0x000000ffff007224 */ /* 0x002fe400078e0a05 */
[----:B------:R-:W-:Y:S02]  /*1150*/  IMAD.MOV.U32 R4, RZ, RZ, RZ ;  /* 0x000000ffff047224 */ /* 0x000fe400078e00ff */
[----:B------:R-:W-:-:S04]  /*1160*/  IMAD R0, R0, R6, RZ ;  /* 0x0000000600007224 */ /* 0x000fc800078e02ff */
[----:B------:R-:W-:-:S04]  /*1170*/  IMAD.HI.U32 R0, R5, R0, R4 ;  /* 0x0000000005007227 */ /* 0x000fc800078e0004 */
[----:B------:R-:W-:-:S04]  /*1180*/  IMAD.MOV.U32 R4, RZ, RZ, R3 ;  /* 0x000000ffff047224 */ /* 0x000fc800078e0003 */
[----:B------:R-:W-:-:S04]  /*1190*/  IMAD.HI.U32 R0, R0, R4, RZ ;  /* 0x0000000400007227 */ /* 0x000fc800078e00ff */
[----:B------:R-:W-:-:S04]  /*11a0*/  IMAD.MOV R3, RZ, RZ, -R0 ;  /* 0x000000ffff037224 */ /* 0x000fc800078e0a00 */
[----:B------:R-:W-:Y:S02]  /*11b0*/  IMAD R3, R6, R3, R4 ;  /* 0x0000000306037224 */ /* 0x000fe400078e0204 */
[----:B---3--:R-:W-:-:S03]  /*11c0*/  IMAD.WIDE.U32 R4, R7, c[0x0][0x3d8], RZ ;  /* 0x0000f60007047a25 */ /* 0x008fc600078e00ff */
[----:B------:R-:W-:Y:S02]  /*11d0*/  ISETP.GT.U32.AND P2, PT, R6, R3, PT ;  /* 0x000000030600720c */ /* 0x000fe40003f44070 */
[----:B------:R-:W-:-:S11]  /*11e0*/  SEL R13, R4, RZ, P3 ;  /* 0x000000ff040d7207 */ /* 0x000fd60001800000 */
[----:B------:R-:W-:Y:S01]  /*11f0*/  @!P2 IMAD.IADD R3, R3, 0x1, -R6 ;  /* 0x000000010303a824 */ /* 0x000fe200078e0a06 */
[----:B------:R-:W-:Y:S02]  /*1200*/  @!P2 IADD3 R0, R0, 0x1, RZ ;  /* 0x000000010000a810 */ /* 0x000fe40007ffe0ff */
[----:B------:R-:W-:Y:S02]  /*1210*/  ISETP.NE.AND P2, PT, RZ, c[0x0][0x1c8], PT ;  /* 0x00007200ff007a0c */ /* 0x000fe40003f45270 */
[----:B------:R-:W-:Y:S01]  /*1220*/  ISETP.GE.U32.AND P0, PT, R3, R6, PT ;  /* 0x000000060300720c */ /* 0x000fe20003f06070 */
[----:B------:R-:W-:-:S05]  /*1230*/  IMAD R3, R7, c[0x0][0x3dc], R5 ;  /* 0x0000f70007037a24 */ /* 0x000fca00078e0205 */
[----:B------:R-:W-:-:S07]  /*1240*/  SEL R11, R3, RZ, P3 ;  /* 0x000000ff030b7207 */ /* 0x000fce0001800000 */
[----:B------:R-:W-:Y:S02]  /*1250*/  @P0 IADD3 R0, R0, 0x1, RZ ;  /* 0x0000000100000810 */ /* 0x000fe40007ffe0ff */
[----:B------:R-:W-:-:S03]  /*1260*/  PLOP3.LUT P0, PT, PT, PT, UP4, 0x80, 0x0 ;  /* 0x000000000000781c */ /* 0x000fc60003f0f048 */
[----:B------:R-:W-:Y:S01]  /*1270*/  @!P1 IMAD.MOV R0, RZ, RZ, -R0 ;  /* 0x000000ffff009224 */ /* 0x000fe200078e0a00 */
[----:B------:R-:W-:-:S04]  /*1280*/  @!P2 LOP3.LUT R0, RZ, c[0x0][0x1c8], RZ, 0x33, !PT ;  /* 0x00007200ff00aa12 */ /* 0x000fc800078e33ff */
[----:B------:R-:W-:-:S05]  /*1290*/  SHF.R.S32.HI R19, RZ, 0x1f, R0 ;  /* 0x0000001fff137819 */ /* 0x000fca0000011400 */
[----:B------:R-:W-:Y:S05]  /*12a0*/  @!P0 BRA `(.L_x_517) ;  /* 0x0000002000008947 */ /* 0x000fea0003800000 */
[----:B------:R-:W-:Y:S01]  /*12b0*/  UMOV UR36, UR18 ;  /* 0x0000001200247c82 */ /* 0x000fe20008000000 */
[----:B------:R-:W-:Y:S05]  /*12c0*/  BRA `(.L_x_518) ;  /* 0x0000001000007947 */ /* 0x000fea0003800000 */
.L_x_517:
[----:B------:R-:W-:Y:S02]  /*12d0*/  UMOV UR36, UR17 ;  /* 0x0000001100247c82 */ /* 0x000fe40008000000 */
.L_x_518:
[----:B------:R-:W2:Y:S04]  /*12e0*/  LDL R23, [R1+0x4] ;  /* 0x0000040001177983 */ /* 0x000ea80000100800 */
[----:B------:R-:W3:Y:S01]  /*12f0*/  LDL R22, [R1+0x28] ;  /* 0x0000280001167983 */ /* 0x000ee20000100800 */
[----:B------:R-:W-:Y:S01]  /*1300*/  ULDC UR41, c[0x0][0x22c] ;  /* 0x00008b0000297ab9 */ /* 0x000fe20000000800 */
[----:B------:R-:W-:Y:S01]  /*1310*/  IMAD.U32 R12, RZ, RZ, UR21 ;  /* 0x00000015ff0c7e24 */ /* 0x000fe2000f8e00ff */
[----:B------:R-:W-:Y:S01]  /*1320*/  ULDC UR35, c[0x0][0x1c0] ;  /* 0x0000700000237ab9 */ /* 0x000fe20000000800 */
[----:B------:R-:W1:Y:S01]  /*1330*/  S2R R7, SR_TID.X ;  /* 0x0000000000077919 */ /* 0x000e620000002100 */
[----:B------:R-:W-:Y:S01]  /*1340*/  UIMAD UR34, UR41, UR35, URZ ;  /* 0x00000023292272a4 */ /* 0x000fe2000f8e023f */
[----:B------:R-:W-:Y:S01]  /*1350*/  IMAD.U32 R6, RZ, RZ, UR12 ;  /* 0x0000000cff067e24 */ /* 0x000fe2000f8e00ff */
[----:B------:R-:W-:Y:S01]  /*1360*/  UIADD3 UR25, UP0, UR32, UR25, URZ ;  /* 0x0000001920197290 */ /* 0x000fe2000ff1e03f */
[----:B------:R-:W4:Y:S01]  /*1370*/  S2R R20, SR_CTAID.Y ;  /* 0x0000000000147919 */ /* 0x000f220000002600 */
[----:B------:R-:W-:Y:S01]  /*1380*/  USHF.L.U32 UR5, UR34, 0x7, URZ ;  /* 0x0000000722057899 */ /* 0x000fe2000800063f */
[----:B------:R-:W-:Y:S01]  /*1390*/  CS2R R94, SRZ ;  /* 0x00000000005e7805 */ /* 0x000fe2000001ff00 */
[----:B------:R-:W-:Y:S01]  /*13a0*/  ULDC UR48, c[0x0][0x224] ;  /* 0x0000890000307ab9 */ /* 0x000fe20000000800 */
[----:B------:R-:W5:Y:S01]  /*13b0*/  S2R R21, SR_CTAID.Z ;  /* 0x0000000000157919 */ /* 0x000f620000002700 */
[----:B------:R-:W-:Y:S01]  /*13c0*/  USHF.R.S32.HI UR4, URZ, 0x1f, UR5 ;  /* 0x0000001f3f047899 */ /* 0x000fe20008011405 */
[----:B------:R-:W-:Y:S01]  /*13d0*/  CS2R R92, SRZ ;  /* 0x00000000005c7805 */ /* 0x000fe2000001ff00 */
[----:B------:R-:W-:Y:S01]  /*13e0*/  UIMAD.WIDE.U32 UR46, UR41, UR35, URZ ;  /* 0x00000023292e72a5 */ /* 0x000fe2000f8e003f */
[----:B------:R-:W-:Y:S01]  /*13f0*/  CS2R R98, SRZ ;  /* 0x0000000000627805 */ /* 0x000fe2000001ff00 */
[----:B------:R-:W-:Y:S01]  /*1400*/  ULDC.64 UR6, c[0x0][0x178] ;  /* 0x00005e0000067ab9 */ /* 0x000fe20000000a00 */
[----:B------:R-:W-:Y:S01]  /*1410*/  CS2R R96, SRZ ;  /* 0x0000000000607805 */ /* 0x000fe2000001ff00 */
[----:B------:R-:W-:Y:S01]  /*1420*/  UIMAD.WIDE UR48, UR9, UR48, UR30 ;  /* 0x00000030093072a5 */ /* 0x000fe2000f8e021e */
[----:B------:R-:W-:Y:S01]  /*1430*/  CS2R R90, SRZ ;  /* 0x00000000005a7805 */ /* 0x000fe2000001ff00 */
[----:B------:R-:W-:Y:S01]  /*1440*/  UIMAD UR6, UR15, UR6, URZ ;  /* 0x000000060f0672a4 */ /* 0x000fe2000f8e023f */
[----:B------:R-:W-:Y:S01]  /*1450*/  CS2R R88, SRZ ;  /* 0x0000000000587805 */ /* 0x000fe2000001ff00 */
[----:B------:R-:W-:Y:S01]  /*1460*/  UIADD3 UR43, UP1, UR48, UR43, URZ ;  /* 0x0000002b302b7290 */ /* 0x000fe2000ff3e03f */
[----:B------:R-:W-:Y:S01]  /*1470*/  CS2R R86, SRZ ;  /* 0x0000000000567805 */ /* 0x000fe2000001ff00 */
[----:B------:R-:W-:Y:S01]  /*1480*/  UIMAD UR42, UR9, UR7, UR6 ;  /* 0x00000007092a72a4 */ /* 0x000fe2000f8e0206 */
[----:B------:R-:W-:Y:S01]  /*1490*/  CS2R R84, SRZ ;  /* 0x0000000000547805 */ /* 0x000fe2000001ff00 */
[----:B------:R-:W-:Y:S01]  /*14a0*/  USHF.R.S32.HI UR41, URZ, 0x1f, UR41 ;  /* 0x0000001f3f297899 */ /* 0x000fe20008011429 */
[----:B-1----:R-:W-:Y:S01]  /*14b0*/  SHF.R.S32.HI R5, RZ, 0x1f, R7 ;  /* 0x0000001fff057819 */ /* 0x002fe20000011407 */
[----:B------:R-:W-:Y:S01]  /*14c0*/  ULDC.64 UR6, c[0x0][0x180] ;  /* 0x0000600000067ab9 */ /* 0x000fe20000000a00 */
[----:B------:R-:W-:Y:S01]  /*14d0*/  CS2R R78, SRZ ;  /* 0x00000000004e7805 */ /* 0x000fe2000001ff00 */
[----:B------:R-:W-:Y:S01]  /*14e0*/  UIMAD UR6, UR15, UR6, URZ ;  /* 0x000000060f0672a4 */ /* 0x000fe2000f8e023f */
[CC--:B------:R-:W-:Y:S01]  /*14f0*/  LEA.HI R3, R5.reuse, R7.reuse, RZ, 0x5 ;  /* 0x0000000705037211 */ /* 0x0c0fe200078f28ff */
[----:B------:R-:W-:Y:S01]  /*1500*/  UIMAD UR41, UR41, UR35, URZ ;  /* 0x00000023292972a4 */ /* 0x000fe2000f8e023f */
[----:B------:R-:W-:Y:S01]  /*1510*/  LEA.HI R5, R5, R7, RZ, 0x2 ;  /* 0x0000000705057211 */ /* 0x000fe200078f10ff */
[----:B------:R-:W-:Y:S01]  /*1520*/  UIMAD UR7, UR9, UR7, UR6 ;  /* 0x00000007090772a4 */ /* 0x000fe2000f8e0206 */
[----:B------:R-:W-:Y:S01]  /*1530*/  LOP3.LUT R4, R3, 0xffffffe0, RZ, 0xc0, !PT ;  /* 0xffffffe003047812 */ /* 0x000fe200078ec0ff */
[----:B------:R-:W-:Y:S01]  /*1540*/  UIADD3.X UR35, UR40, UR39, URZ, UP0, !UPT ;  /* 0x0000002728237290 */ /* 0x000fe200087fe43f */
[----:B------:R-:W-:Y:S01]  /*1550*/  SHF.R.S32.HI R3, RZ, 0x5, R3 ;  /* 0x00000005ff037819 */ /* 0x000fe20000011403 */
[----:B------:R-:W-:Y:S01]  /*1560*/  UIADD3.X UR38, UR49, UR38, URZ, UP1, !UPT ;  /* 0x0000002631267290 */ /* 0x000fe20008ffe43f */
[----:B------:R-:W-:Y:S01]  /*1570*/  CS2R R76, SRZ ;  /* 0x00000000004c7805 */ /* 0x000fe2000001ff00 */
[----:B------:R-:W-:Y:S01]  /*1580*/  IMAD.IADD R4, R7, 0x1, -R4 ;  /* 0x0000000107047824 */ /* 0x000fe200078e0a04 */
[----:B------:R-:W-:Y:S01]  /*1590*/  UIADD3 UR50, UR30, UR36, URZ ;  /* 0x000000241e327290 */ /* 0x000fe2000fffe03f */
[----:B------:R-:W-:Y:S01]  /*15a0*/  CS2R R82, SRZ ;  /* 0x0000000000527805 */ /* 0x000fe2000001ff00 */
[----:B------:R-:W-:Y:S01]  /*15b0*/  UMOV UR51, 0x4 ;  /* 0x0000000400337882 */ /* 0x000fe20000000000 */
[----:B------:R-:W-:Y:S01]  /*15c0*/  IMAD R4, R3, UR34, R4 ;  /* 0x0000002203047c24 */ /* 0x000fe2000f8e0204 */
[----:B------:R-:W-:Y:S01]  /*15d0*/  SHF.R.S32.HI R3, RZ, 0x2, R5 ;  /* 0x00000002ff037819 */ /* 0x000fe20000011405 */
[----:B------:R-:W-:Y:S01]  /*15e0*/  CS2R R80, SRZ ;  /* 0x0000000000507805 */ /* 0x000fe2000001ff00 */
[----:B------:R-:W-:Y:S01]  /*15f0*/  LOP3.LUT R5, R5, 0xfffffffc, RZ, 0xc0, !PT ;  /* 0xfffffffc05057812 */ /* 0x000fe200078ec0ff */
[----:B------:R-:W-:Y:S01]  /*1600*/  CS2R R74, SRZ ;  /* 0x00000000004a7805 */ /* 0x000fe2000001ff00 */
[----:B------:R-:W-:Y:S01]  /*1610*/  SHF.R.S32.HI R10, RZ, 0x1f, R3 ;  /* 0x0000001fff0a7819 */ /* 0x000fe20000011403 */
[----:B------:R-:W-:Y:S01]  /*1620*/  IMAD.WIDE.U32 R16, R3, c[0x0][0x198], RZ ;  /* 0x0000660003107a25 */ /* 0x000fe200078e00ff */
[----:B------:R-:W-:Y:S01]  /*1630*/  @P3 BAR.SYNC.DEFER_BLOCKING 0x0 ;  /* 0x0000000000003b1d */ /* 0x000fe20000010000 */
[----:B------:R-:W-:Y:S01]  /*1640*/  IADD3 R12, P1, P0, R4, UR5, R12 ;  /* 0x00000005040c7c10 */ /* 0x000fe2000f83e00c */
[----:B------:R-:W-:Y:S01]  /*1650*/  CS2R R72, SRZ ;  /* 0x0000000000487805 */ /* 0x000fe2000001ff00 */
[----:B------:R-:W-:Y:S01]  /*1660*/  SHF.R.S32.HI R4, RZ, 0x1f, R4 ;  /* 0x0000001fff047819 */ /* 0x000fe20000011404 */
[----:B------:R-:W-:Y:S01]  /*1670*/  IMAD R8, R10, c[0x0][0x198], RZ ;  /* 0x000066000a087a24 */ /* 0x000fe200078e02ff */
[----:B------:R-:W-:Y:S01]  /*1680*/  CS2R R70, SRZ ;  /* 0x0000000000467805 */ /* 0x000fe2000001ff00 */
[----:B------:R-:W-:Y:S01]  /*1690*/  IMAD.IADD R5, R7, 0x1, -R5 ;  /* 0x0000000107057824 */ /* 0x000fe200078e0a05 */
[----:B------:R-:W-:Y:S01]  /*16a0*/  IADD3.X R4, R4, UR4, R6, P1, P0 ;  /* 0x0000000404047c10 */ /* 0x000fe20008fe0406 */
[----:B------:R-:W-:Y:S01]  /*16b0*/  IMAD R6, R10, c[0x0][0x1a0], RZ ;  /* 0x000068000a067a24 */ /* 0x000fe200078e02ff */
[----:B------:R-:W-:Y:S01]  /*16c0*/  IADD3 R12, P0, R12, R13, RZ ;  /* 0x0000000d0c0c7210 */ /* 0x000fe20007f1e0ff */
[C---:B------:R-:W-:Y:S01]  /*16d0*/  IMAD R8, R3.reuse, c[0x0][0x19c], R8 ;  /* 0x0000670003087a24 */ /* 0x040fe200078e0208 */
[----:B------:R-:W-:Y:S01]  /*16e0*/  ULDC.64 UR4, c[0x0][0x368] ;  /* 0x0000da0000047ab9 */ /* 0x000fe20000000a00 */
[C---:B------:R-:W-:Y:S01]  /*16f0*/  IMAD.WIDE.U32 R14, R3.reuse, c[0x0][0x1a0], RZ ;  /* 0x00006800030e7a25 */ /* 0x040fe200078e00ff */
[----:B------:R-:W-:Y:S01]  /*1700*/  IADD3.X R13, R4, R11, RZ, P0, !PT ;  /* 0x0000000b040d7210 */ /* 0x000fe200007fe4ff */
[----:B------:R-:W-:Y:S01]  /*1710*/  UIMAD UR4, UR15, UR4, URZ ;  /* 0x000000040f0472a4 */ /* 0x000fe2000f8e023f */
[----:B------:R-:W-:Y:S01]  /*1720*/  CS2R R68, SRZ ;  /* 0x0000000000447805 */ /* 0x000fe2000001ff00 */
[C---:B------:R-:W-:Y:S01]  /*1730*/  IMAD R6, R3.reuse, c[0x0][0x1a4], R6 ;  /* 0x0000690003067a24 */ /* 0x040fe200078e0206 */
[----:B------:R-:W-:Y:S01]  /*1740*/  IADD3 R3, P0, R3, UR30, RZ ;  /* 0x0000001e03037c10 */ /* 0x000fe2000ff1e0ff */
[----:B------:R-:W-:Y:S01]  /*1750*/  IMAD.IADD R9, R17, 0x1, R8 ;  /* 0x0000000111097824 */ /* 0x000fe200078e0208 */
[----:B------:R-:W-:Y:S01]  /*1760*/  UIMAD UR44, UR9, UR5, UR4 ;  /* 0x00000005092c72a4 */ /* 0x000fe2000f8e0204 */
[----:B------:R-:W-:Y:S01]  /*1770*/  IMAD.MOV.U32 R8, RZ, RZ, R16 ;  /* 0x000000ffff087224 */ /* 0x000fe200078e0010 */
[----:B------:R-:W-:Y:S01]  /*1780*/  IADD3.X R18, R10, UR31, RZ, P0, !PT ;  /* 0x0000001f0a127c10 */ /* 0x000fe200087fe4ff */
[----:B------:R-:W-:Y:S01]  /*1790*/  IMAD.SHL.U32 R4, R5, 0x8, RZ ;  /* 0x0000000805047824 */ /* 0x000fe200078e00ff */
[----:B------:R-:W-:Y:S01]  /*17a0*/  ULDC.64 UR4, c[0x0][0x188] ;  /* 0x0000620000047ab9 */ /* 0x000fe20000000a00 */
[----:B------:R-:W-:Y:S01]  /*17b0*/  IMAD.U32 R16, RZ, RZ, UR25 ;  /* 0x00000019ff107e24 */ /* 0x000fe2000f8e00ff */
[----:B------:R-:W-:Y:S01]  /*17c0*/  UIMAD UR4, UR15, UR4, URZ ;  /* 0x000000040f0472a4 */ /* 0x000fe2000f8e023f */
[----:B------:R-:W-:Y:S01]  /*17d0*/  IMAD.IADD R7, R15, 0x1, R6 ;  /* 0x000000010f077824 */ /* 0x000fe200078e0206 */
[----:B------:R-:W-:Y:S01]  /*17e0*/  SHF.R.S32.HI R5, RZ, 0x1f, R4 ;  /* 0x0000001fff057819 */ /* 0x000fe20000011404 */
[----:B------:R-:W-:Y:S01]  /*17f0*/  IMAD.WIDE.U32 R16, R16, c[0x0][0x198], R8 ;  /* 0x0000660010107a25 */ /* 0x000fe200078e0008 */
[----:B------:R-:W-:-:S03]  /*1800*/  UIMAD UR5, UR9, UR5, UR4 ;  /* 0x00000005090572a4 */ /* 0x000fc6000f8e0204 */
[----:B------:R-:W-:Y:S02]  /*1810*/  IMAD R8, R18, c[0x0][0x190], RZ ;  /* 0x0000640012087a24 */ /* 0x000fe400078e02ff */
[----:B------:R-:W-:Y:S02]  /*1820*/  IMAD.MOV.U32 R6, RZ, RZ, R14 ;  /* 0x000000ffff067224 */ /* 0x000fe400078e000e */
[----:B------:R-:W-:Y:S02]  /*1830*/  IMAD.U32 R14, RZ, RZ, UR25 ;  /* 0x00000019ff0e7e24 */ /* 0x000fe4000f8e00ff */
[C---:B------:R-:W-:Y:S02]  /*1840*/  IMAD R8, R3.reuse, c[0x0][0x194], R8 ;  /* 0x0000650003087a24 */ /* 0x040fe400078e0208 */
[----:B------:R-:W-:-:S04]  /*1850*/  IMAD.WIDE.U32 R10, R3, c[0x0][0x190], R4 ;  /* 0x00006400030a7a25 */ /* 0x000fc800078e0004 */
[----:B------:R-:W-:Y:S01]  /*1860*/  IMAD.WIDE.U32 R14, R14, c[0x0][0x1a0], R6 ;  /* 0x000068000e0e7a25 */ /* 0x000fe200078e0006 */
[----:B------:R-:W-:-:S03]  /*1870*/  MOV R6, UR46 ;  /* 0x0000002e00067c02 */ /* 0x000fc60008000f00 */
[----:B------:R-:W-:Y:S02]  /*1880*/  IMAD.IADD R11, R11, 0x1, R8 ;  /* 0x000000010b0b7824 */ /* 0x000fe400078e0208 */
[----:B----4-:R-:W-:-:S04]  /*1890*/  IMAD.WIDE.U32 R8, R20, c[0x0][0x368], R4 ;  /* 0x0000da0014087a25 */ /* 0x010fc800078e0004 */
[----:B------:R-:W-:Y:S01]  /*18a0*/  IMAD.U32 R7, RZ, RZ, UR47 ;  /* 0x0000002fff077e24 */ /* 0x000fe2000f8e00ff */
[----:B------:R-:W-:Y:S01]  /*18b0*/  IADD3 R9, R9, UR44, RZ ;  /* 0x0000002c09097c10 */ /* 0x000fe2000fffe0ff */
[----:B------:R-:W-:Y:S01]  /*18c0*/  IMAD.WIDE.U32 R12, R6, UR43, R12 ;  /* 0x0000002b060c7c25 */ /* 0x000fe2000f8e000c */
[----:B------:R-:W-:Y:S02]  /*18d0*/  ULDC UR44, c[0x0][0x22c] ;  /* 0x00008b00002c7ab9 */ /* 0x000fe40000000800 */
[----:B------:R-:W-:Y:S01]  /*18e0*/  UIMAD UR41, UR13, UR44, UR41 ;  /* 0x0000002c0d2972a4 */ /* 0x000fe2000f8e0229 */
[--C-:B------:R-:W-:Y:S01]  /*18f0*/  IMAD.WIDE.U32 R6, R20, c[0x0][0x180], R4.reuse ;  /* 0x0000600014067a25 */ /* 0x100fe200078e0004 */
[----:B------:R-:W-:Y:S02]  /*1900*/  LEA R132, P2, R12, c[0x0][0x350], 0x2 ;  /* 0x0000d4000c847a11 */ /* 0x000fe400078410ff */
[----:B------:R-:W-:Y:S01]  /*1910*/  UIADD3 UR41, UR47, UR41, URZ ;  /* 0x000000292f297290 */ /* 0x000fe2000fffe03f */
[----:B------:R-:W-:Y:S01]  /*1920*/  IMAD.WIDE.U32 R4, R20, c[0x0][0x188], R4 ;  /* 0x0000620014047a25 */ /* 0x000fe200078e0004 */
[----:B------:R-:W-:Y:S01]  /*1930*/  IADD3 R7, R7, UR7, RZ ;  /* 0x0000000707077c10 */ /* 0x000fe2000fffe0ff */
[----:B------:R-:W-:-:S02]  /*1940*/  ULDC.64 UR6, c[0x0][0x198] ;  /* 0x0000660000067ab9 */ /* 0x000fc40000000a00 */
[----:B------:R-:W-:Y:S01]  /*1950*/  IMAD R18, R18, c[0x0][0x370], RZ ;  /* 0x0000dc0012127a24 */ /* 0x000fe200078e02ff */
[----:B------:R-:W-:Y:S01]  /*1960*/  IADD3 R5, R5, UR5, RZ ;  /* 0x0000000505057c10 */ /* 0x000fe2000fffe0ff */
[----:B------:R-:W-:Y:S01]  /*1970*/  IMAD.WIDE.U32 R10, R20, c[0x0][0x178], R10 ;  /* 0x00005e00140a7a25 */ /* 0x000fe200078e000a */
[----:B------:R-:W-:Y:S02]  /*1980*/  ULDC.64 UR4, c[0x0][0x1a0] ;  /* 0x0000680000047ab9 */ /* 0x000fe40000000a00 */
[----:B------:R-:W-:Y:S01]  /*1990*/  UIMAD UR4, UR35, UR4, URZ ;  /* 0x00000004230472a4 */ /* 0x000fe2000f8e023f */
[C---:B------:R-:W-:Y:S01]  /*19a0*/  IMAD R20, R3.reuse, c[0x0][0x374], R18 ;  /* 0x0000dd0003147a24 */ /* 0x040fe200078e0212 */
[----:B------:R-:W-:Y:S01]  /*19b0*/  UIMAD UR41, UR41, UR43, URZ ;  /* 0x0000002b292972a4 */ /* 0x000fe2000f8e023f */
[----:B------:R-:W-:Y:S01]  /*19c0*/  IMAD.WIDE.U32 R8, R3, c[0x0][0x370], R8 ;  /* 0x0000dc0003087a25 */ /* 0x000fe200078e0008 */
[----:B------:R-:W-:Y:S02]  /*19d0*/  UIMAD UR4, UR25, UR5, UR4 ;  /* 0x00000005190472a4 */ /* 0x000fe4000f8e0204 */
[----:B------:R-:W-:Y:S01]  /*19e0*/  UIMAD UR38, UR38, UR46, UR41 ;  /* 0x0000002e262672a4 */ /* 0x000fe2000f8e0229 */
[C---:B------:R-:W-:Y:S01]  /*19f0*/  IMAD R3, R19.reuse, c[0x0][0x1b0], RZ ;  /* 0x00006c0013037a24 */ /* 0x040fe200078e02ff */
[----:B------:R-:W-:Y:S01]  /*1a00*/  UIMAD UR6, UR35, UR6, URZ ;  /* 0x00000006230672a4 */ /* 0x000fe2000f8e023f */
[----:B------:R-:W-:-:S02]  /*1a10*/  IMAD R18, R19, c[0x0][0x1b8], RZ ;  /* 0x00006e0013127a24 */ /* 0x000fc400078e02ff */
[C---:B------:R-:W-:Y:S01]  /*1a20*/  IMAD R19, R0.reuse, c[0x0][0x1b4], R3 ;  /* 0x00006d0000137a24 */ /* 0x040fe200078e0203 */
[----:B------:R-:W-:Y:S01]  /*1a30*/  UIMAD UR6, UR25, UR7, UR6 ;  /* 0x00000007190672a4 */ /* 0x000fe2000f8e0206 */
[C---:B------:R-:W-:Y:S02]  /*1a40*/  IMAD R3, R0.reuse, c[0x0][0x1bc], R18 ;  /* 0x00006f0000037a24 */ /* 0x040fe400078e0212 */
[----:B------:R-:W-:-:S04]  /*1a50*/  IMAD.WIDE.U32 R4, R0, c[0x0][0x1b8], R4 ;  /* 0x00006e0000047a25 */ /* 0x000fc800078e0004 */
[----:B------:R-:W-:Y:S01]  /*1a60*/  IMAD.WIDE.U32 R6, R0, c[0x0][0x1b0], R6 ;  /* 0x00006c0000067a25 */ /* 0x000fe200078e0006 */
[----:B------:R-:W-:-:S03]  /*1a70*/  IADD3 R0, P0, R4, R14, RZ ;  /* 0x0000000e04007210 */ /* 0x000fc60007f1e0ff */
[----:B------:R-:W-:Y:S01]  /*1a80*/  IMAD.IADD R3, R5, 0x1, R3 ;  /* 0x0000000105037824 */ /* 0x000fe200078e0203 */
[----:B------:R-:W-:Y:S01]  /*1a90*/  IADD3 R5, R9, R20, RZ ;  /* 0x0000001409057210 */ /* 0x000fe20007ffe0ff */
[----:B------:R-:W-:Y:S01]  /*1aa0*/  IMAD.IADD R19, R7, 0x1, R19 ;  /* 0x0000000107137824 */ /* 0x000fe200078e0213 */
[----:B------:R-:W-:Y:S01]  /*1ab0*/  IADD3 R7, P1, R6, R16, RZ ;  /* 0x0000001006077210 */ /* 0x000fe20007f3e0ff */
[----:B------:R-:W-:Y:S01]  /*1ac0*/  IMAD.MOV.U32 R4, RZ, RZ, R8 ;  /* 0x000000ffff047224 */ /* 0x000fe200078e0008 */
[----:B------:R-:W-:Y:S01]  /*1ad0*/  IADD3.X R3, R3, UR4, R15, P0, !PT ;  /* 0x0000000403037c10 */ /* 0x000fe200087fe40f */
[----:B------:R-:W-:Y:S01]  /*1ae0*/  ULDC.64 UR4, c[0x0][0x1a8] ;  /* 0x00006a0000047ab9 */ /* 0x000fe20000000a00 */
[----:B------:R-:W-:Y:S01]  /*1af0*/  IADD3 R6, R13, UR38, RZ ;  /* 0x000000260d067c10 */ /* 0x000fe2000fffe0ff */
[----:B------:R-:W-:Y:S01]  /*1b00*/  UIMAD UR4, UR14, UR4, URZ ;  /* 0x000000040e0472a4 */ /* 0x000fe2000f8e023f */
[----:B------:R-:W-:Y:S01]  /*1b10*/  IADD3 R9, R11, UR42, RZ ;  /* 0x0000002a0b097c10 */ /* 0x000fe2000fffe0ff */
[----:B------:R-:W-:Y:S01]  /*1b20*/  IMAD.MOV.U32 R8, RZ, RZ, R10 ;  /* 0x000000ffff087224 */ /* 0x000fe200078e000a */
[----:B------:R-:W-:Y:S01]  /*1b30*/  LEA.HI.X R133, R12, c[0x0][0x354], R6, 0x2, P2 ;  /* 0x0000d5000c857a11 */ /* 0x000fe200010f1406 */
[----:B------:R-:W-:Y:S01]  /*1b40*/  UIMAD UR7, UR16, UR5, UR4 ;  /* 0x00000005100772a4 */ /* 0x000fe2000f8e0204 */
[----:B------:R-:W-:Y:S01]  /*1b50*/  IADD3.X R16, R19, UR6, R17, P1, !PT ;  /* 0x0000000613107c10 */ /* 0x000fe20008ffe411 */
[----:B-----5:R-:W-:Y:S01]  /*1b60*/  IMAD.WIDE.U32 R10, R21, c[0x0][0x1a8], R8 ;  /* 0x00006a00150a7a25 */ /* 0x020fe200078e0008 */
[----:B------:R-:W-:Y:S01]  /*1b70*/  ULDC.64 UR4, c[0x0][0x378] ;  /* 0x0000de0000047ab9 */ /* 0x000fe20000000a00 */
[----:B------:R-:W-:Y:S01]  /*1b80*/  LEA R6, P0, R7, c[0x0][0x168], 0x1 ;  /* 0x00005a0007067a11 */ /* 0x000fe200078008ff */
[----:B------:R-:W-:Y:S01]  /*1b90*/  UIMAD UR4, UR14, UR4, URZ ;  /* 0x000000040e0472a4 */ /* 0x000fe2000f8e023f */
[----:B------:R-:W-:Y:S01]  /*1ba0*/  IMAD.WIDE.U32 R8, R21, c[0x0][0x378], R4 ;  /* 0x0000de0015087a25 */ /* 0x000fe200078e0004 */
[----:B------:R-:W-:Y:S01]  /*1bb0*/  UIADD3 UR6, UR23, -0x1, URZ ;  /* 0xffffffff17067890 */ /* 0x000fe2000fffe03f */
[----:B------:R-:W-:Y:S01]  /*1bc0*/  LEA.HI.X R7, R7, c[0x0][0x16c], R16, 0x1, P0 ;  /* 0x00005b0007077a11 */ /* 0x000fe200000f0c10 */
[----:B------:R-:W-:Y:S01]  /*1bd0*/  UIMAD UR4, UR16, UR5, UR4 ;  /* 0x00000005100472a4 */ /* 0x000fe2000f8e0204 */
[C---:B------:R-:W-:Y:S01]  /*1be0*/  LEA R4, P0, R0.reuse, c[0x0][0x170], 0x1 ;  /* 0x00005c0000047a11 */ /* 0x040fe200078008ff */
[----:B------:R-:W-:Y:S01]  /*1bf0*/  IMAD.MOV.U32 R12, RZ, RZ, c[0x0][0x198] ;  /* 0x00006600ff0c7624 */ /* 0x000fe200078e00ff */
[----:B------:R-:W-:Y:S01]  /*1c00*/  ULDC UR5, c[0x0][0x214] ;  /* 0x0000850000057ab9 */ /* 0x000fe20000000800 */
[----:B------:R-:W-:Y:S01]  /*1c10*/  IMAD.MOV.U32 R13, RZ, RZ, c[0x0][0x19c] ;  /* 0x00006700ff0d7624 */ /* 0x000fe200078e00ff */
[----:B------:R-:W-:Y:S01]  /*1c20*/  LEA.HI.X R5, R0, c[0x0][0x174], R3, 0x1, P0 ;  /* 0x00005d0000057a11 */ /* 0x000fe200000f0c03 */
[----:B------:R-:W-:Y:S01]  /*1c30*/  ULEA.HI UR38, UR6, UR6, URZ, 0x1 ;  /* 0x0000000606267291 */ /* 0x000fe2000f8f083f */
[----:B------:R-:W-:Y:S01]  /*1c40*/  IADD3 R3, R9, UR4, RZ ;  /* 0x0000000409037c10 */ /* 0x000fe2000fffe0ff */
[----:B------:R-:W-:Y:S01]  /*1c50*/  UIADD3 UR5, -UR33, UR5, UR32 ;  /* 0x0000000521057290 */ /* 0x000fe2000fffe120 */
[C---:B------:R-:W-:Y:S01]  /*1c60*/  LEA R14, P1, R12.reuse, R6, 0x7 ;  /* 0x000000060c0e7211 */ /* 0x040fe200078238ff */
[----:B------:R-:W-:Y:S01]  /*1c70*/  ULDC UR4, c[0x0][0x2e8] ;  /* 0x0000ba0000047ab9 */ /* 0x000fe20000000800 */
[----:B------:R-:W-:Y:S01]  /*1c80*/  IADD3 R0, R11, UR7, RZ ;  /* 0x000000070b007c10 */ /* 0x000fe2000fffe0ff */
[----:B------:R-:W-:Y:S01]  /*1c90*/  ULOP3.LUT UR38, UR38, 0xfffffffe, URZ, 0xc0, !UPT ;  /* 0xfffffffe26267892 */ /* 0x000fe2000f8ec03f */
[----:B------:R-:W-:Y:S01]  /*1ca0*/  LEA.HI.X R15, R12, R7, R13, 0x7, P1 ;  /* 0x000000070c0f7211 */ /* 0x000fe200008f3c0d */
[----:B------:R-:W-:Y:S01]  /*1cb0*/  UIADD3 UR5, UR5, -UR4, URZ ;  /* 0x8000000405057290 */ /* 0x000fe2000fffe03f */
[----:B------:R-:W-:Y:S01]  /*1cc0*/  MOV R13, c[0x0][0x1a0] ;  /* 0x00006800000d7a02 */ /* 0x000fe20000000f00 */
[----:B------:R-:W-:Y:S01]  /*1cd0*/  UIADD3 UR38, UR6, -UR38, URZ ;  /* 0x8000002606267290 */ /* 0x000fe2000fffe03f */
[----:B------:R-:W-:Y:S01]  /*1ce0*/  LEA R158, P2, R10, c[0x0][0x160], 0x1 ;  /* 0x000058000a9e7a11 */ /* 0x000fe200078408ff */
[----:B------:R-:W-:Y:S01]  /*1cf0*/  USHF.R.S32.HI UR4, URZ, 0x1f, UR5 ;  /* 0x0000001f3f047899 */ /* 0x000fe20008011405 */
[----:B------:R-:W-:Y:S01]  /*1d00*/  IMAD.MOV.U32 R16, RZ, RZ, c[0x0][0x1a4] ;  /* 0x00006900ff107624 */ /* 0x000fe200078e00ff */
[----:B------:R-:W-:Y:S01]  /*1d10*/  UISETP.NE.AND UP0, UPT, UR38, 0x1, UPT ;  /* 0x000000012600788c */ /* 0x000fe2000bf05270 */
[C---:B------:R-:W-:Y:S01]  /*1d20*/  LEA R12, P0, R13.reuse, R4, 0x7 ;  /* 0x000000040d0c7211 */ /* 0x040fe200078038ff */
[----:B------:R-:W-:Y:S01]  /*1d30*/  ULEA.HI UR4, UR4, UR5, URZ, 0x7 ;  /* 0x0000000504047291 */ /* 0x000fe2000f8f383f */
[----:B------:R-:W-:Y:S01]  /*1d40*/  LEA R156, P1, R8, c[0x0][0x330], 0x1 ;  /* 0x0000cc00089c7a11 */ /* 0x000fe200078208ff */
[----:B------:R-:W-:Y:S01]  /*1d50*/  IMAD.MOV.U32 R11, RZ, RZ, c[0x0][0x374] ;  /* 0x0000dd00ff0b7624 */ /* 0x000fe200078e00ff */
[----:B------:R-:W-:Y:S01]  /*1d60*/  LEA.HI.X R159, R10, c[0x0][0x164], R0, 0x1, P2 ;  /* 0x000059000a9f7a11 */ /* 0x000fe200010f0c00 */
[----:B------:R-:W-:Y:S01]  /*1d70*/  IMAD.MOV.U32 R0, RZ, RZ, c[0x0][0x370] ;  /* 0x0000dc00ff007624 */ /* 0x000fe200078e00ff */
[----:B------:R-:W-:Y:S01]  /*1d80*/  USHF.R.S32.HI UR4, URZ, 0x7, UR4 ;  /* 0x000000073f047899 */ /* 0x000fe20008011404 */
[----:B------:R-:W-:Y:S01]  /*1d90*/  LEA.HI.X R13, R13, R5, R16, 0x7, P0 ;  /* 0x000000050d0d7211 */ /* 0x000fe200000f3c10 */
[----:B------:R-:W-:Y:S01]  /*1da0*/  IMAD.MOV.U32 R9, RZ, RZ, c[0x0][0x190] ;  /* 0x00006400ff097624 */ /* 0x000fe200078e00ff */
[----:B------:R-:W-:Y:S01]  /*1db0*/  LEA.HI.X R157, R8, c[0x0][0x334], R3, 0x1, P1 ;  /* 0x0000cd00089d7a11 */ /* 0x000fe200008f0c03 */
[----:B------:R-:W-:Y:S01]  /*1dc0*/  UIADD3 UR7, UR30, UR37, URZ ;  /* 0x000000251e077290 */ /* 0x000fe2000fffe03f */
[----:B------:R-:W-:Y:S01]  /*1dd0*/  PLOP3.LUT P0, PT, PT, PT, UP0, 0x80, 0x0 ;  /* 0x000000000000781c */ /* 0x000fe20003f0f008 */
[----:B------:R-:W-:Y:S01]  /*1de0*/  UISETP.LT.AND UP0, UPT, URZ, UR4, UPT ;  /* 0x000000043f00728c */ /* 0x000fe2000bf01270 */
[C---:B------:R-:W-:Y:S01]  /*1df0*/  LEA R10, P2, R0.reuse, R156, 0x7 ;  /* 0x0000009c000a7211 */ /* 0x040fe200078438ff */
[----:B------:R-:W-:Y:S01]  /*1e00*/  ULDC.64 UR36, c[0x0][0x200] ;  /* 0x0000800000247ab9 */ /* 0x000fe20000000a00 */
[----:B------:R-:W-:Y:S01]  /*1e10*/  MOV R16, c[0x0][0x194] ;  /* 0x0000650000107a02 */ /* 0x000fe20000000f00 */
[----:B------:R-:W-:Y:S01]  /*1e20*/  USEL UR4, URZ, UR4, !UP0 ;  /* 0x000000043f047287 */ /* 0x000fe2000c000000 */
[C---:B------:R-:W-:Y:S01]  /*1e30*/  LEA R8, P1, R9.reuse, R158, 0x7 ;  /* 0x0000009e09087211 */ /* 0x040fe200078238ff */
[----:B------:R-:W-:Y:S01]  /*1e40*/  UIMAD.WIDE UR36, UR7, UR51, UR36 ;  /* 0x00000033072472a5 */ /* 0x000fe2000f8e0224 */
[----:B------:R-:W-:Y:S01]  /*1e50*/  LEA.HI.X R11, R0, R157, R11, 0x7, P2 ;  /* 0x0000009d000b7211 */ /* 0x000fe200010f3c0b */
[----:B------:R-:W-:Y:S01]  /*1e60*/  UISETP.GT.AND UP0, UPT, UR23, UR4, UPT ;  /* 0x000000041700728c */ /* 0x000fe2000bf04270 */
[----:B------:R-:W-:Y:S01]  /*1e70*/  LEA.HI.X R9, R9, R159, R16, 0x7, P1 ;  /* 0x0000009f09097211 */ /* 0x000fe200008f3c10 */
[----:B------:R-:W-:-:S02]  /*1e80*/  ULDC.64 UR38, c[0x0][0x3c8] ;  /* 0x0000f20000267ab9 */ /* 0x000fc40000000a00 */
[----:B------:R-:W-:Y:S02]  /*1e90*/  UIMAD.WIDE UR50, UR50, UR51, UR38 ;  /* 0x00000033323272a5 */ /* 0x000fe4000f8e0226 */
[----:B------:R-:W-:Y:S01]  /*1ea0*/  PLOP3.LUT P1, PT, PT, PT, UP0, 0x80, 0x0 ;  /* 0x000000000000781c */ /* 0x000fe20003f2f008 */
[----:B------:R-:W-:Y:S01]  /*1eb0*/  UMOV UR5, UR37 ;  /* 0x0000002500057c82 */ /* 0x000fe20008000000 */
[C---:B--2---:R-:W-:Y:S01]  /*1ec0*/  IADD3 R3, R23.reuse, 0x1000, RZ ;  /* 0x0000100017037810 */ /* 0x044fe20007ffe0ff */
[----:B------:R-:W-:-:S03]  /*1ed0*/  IMAD.SHL.U32 R0, R23, 0x2, RZ ;  /* 0x0000000217007824 */ /* 0x000fc600078e00ff */
[----:B------:R-:W-:Y:S02]  /*1ee0*/  SEL R3, R3, R23, !P0 ;  /* 0x0000001703037207 */ /* 0x000fe40004000000 */
[----:B------:R-:W-:Y:S01]  /*1ef0*/  @!PT LDS RZ, [RZ] ;  /* 0x00000000fffff984 */ /* 0x000fe20000000800 */
[----:B------:R-:W-:Y:S01]  /*1f00*/  @!PT LDS RZ, [RZ] ;  /* 0x00000000fffff984 */ /* 0x000fe20000000800 */
[----:B------:R-:W-:Y:S01]  /*1f10*/  @!PT LDS RZ, [RZ] ;  /* 0x00000000fffff984 */ /* 0x000fe20000000800 */
[----:B------:R1:W-:Y:S03]  /*1f20*/  LDGSTS.E.BYPASS.LTC128B.128 [R0+0x4000], [R156.64] ;  /* 0x040000009c007fae */ /* 0x0003e6000b901d5a */
[----:B------:R-:W-:Y:S01]  /*1f30*/  IMAD.SHL.U32 R3, R3, 0x2, RZ ;  /* 0x0000000203037824 */ /* 0x000fe200078e00ff */
[----:B------:R1:W-:Y:S04]  /*1f40*/  LDGSTS.E.BYPASS.LTC128B.128 [R0+0x5000], [R10.64] ;  /* 0x050000000a007fae */ /* 0x0003e8000b901d5a */
[----:B------:R2:W-:Y:S04]  /*1f50*/  LDGSTS.E.BYPASS.LTC128B.128 [R3], [R158.64] ;  /* 0x000000009e037fae */ /* 0x0005e8000b901d5a */
[----:B------:R2:W-:Y:S04]  /*1f60*/  LDGSTS.E.BYPASS.LTC128B.128 [R3+0x1000], [R8.64] ;  /* 0x0100000008037fae */ /* 0x0005e8000b901d5a */
[----:B------:R1:W-:Y:S04]  /*1f70*/  LDGSTS.E.BYPASS.LTC128B.128 [R0+0x6000], [R6.64] ;  /* 0x0600000006007fae */ /* 0x0003e8000b901d5a */
[----:B------:R1:W-:Y:S04]  /*1f80*/  LDGSTS.E.BYPASS.LTC128B.128 [R0+0x7000], [R14.64] ;  /* 0x070000000e007fae */ /* 0x0003e8000b901d5a */
[----:B------:R3:W-:Y:S04]  /*1f90*/  LDGSTS.E.BYPASS.LTC128B.128 [R0+0x8000], [R4.64] ;  /* 0x0800000004007fae */ /* 0x0007e8000b901d5a */
[----:B------:R1:W-:Y:S04]  /*1fa0*/  LDGSTS.E.BYPASS.LTC128B.128 [R0+0x9000], [R12.64] ;  /* 0x090000000c007fae */ /* 0x0003e8000b901d5a */
[----:B------:R-:W0:Y:S01]  /*1fb0*/  LDGDEPBAR ;  /* 0x00000000000079af */ /* 0x000e220000000000 */
[----:B---3--:R-:W-:Y:S01]  /*1fc0*/  IMAD.SHL.U32 R4, R22, 0x4, RZ ;  /* 0x0000000416047824 */ /* 0x008fe200078e00ff */
[----:B-1----:R-:W-:-:S04]  /*1fd0*/  SHF.R.S32.HI R0, RZ, 0x1f, R22 ;  /* 0x0000001fff007819 */ /* 0x002fc80000011416 */
[----:B------:R-:W-:Y:S02]  /*1fe0*/  IADD3 R4, P2, R4, UR36, RZ ;  /* 0x0000002404047c10 */ /* 0x000fe4000ff5e0ff */
[----:B------:R-:W-:-:S04]  /*1ff0*/  SHF.L.U64.HI R5, R22, 0x2, R0 ;  /* 0x0000000216057819 */ /* 0x000fc80000010200 */
[----:B------:R-:W-:Y:S01]  /*2000*/  IADD3.X R5, R5, UR5, RZ, P2, !PT ;  /* 0x0000000505057c10 */ /* 0x000fe200097fe4ff */
[----:B------:R-:W-:Y:S05]  /*2010*/  @!P1 BRA `(.L_x_519) ;  /* 0x00005ac000009947 */ /* 0x000fea0003800000 */
[----:B--2---:R1:W2:Y:S04]  /*2020*/  LDG.E R6, [R4.64] ;  /* 0x0000001a04067981 */ /* 0x0042a8000c1e1900 */
[----:B------:R1:W5:Y:S04]  /*2030*/  LDG.E R252, [R4.64+0x20] ;  /* 0x0000201a04fc7981 */ /* 0x000368000c1e1900 */
[----:B------:R1:W5:Y:S04]  /*2040*/  LDG.E R251, [R4.64+0x100] ;  /* 0x0001001a04fb7981 */ /* 0x000368000c1e1900 */
[----:B------:R1:W5:Y:S01]  /*2050*/  LDG.E R250, [R4.64+0x120] ;  /* 0x0001201a04fa7981 */ /* 0x000362000c1e1900 */
[----:B------:R-:W-:Y:S01]  /*2060*/  UMOV UR38, UR50 ;  /* 0x0000003200267c82 */ /* 0x000fe20008000000 */
[----:B------:R-:W-:Y:S01]  /*2070*/  IMAD.MOV.U32 R193, RZ, RZ, R3 ;  /* 0x000000ffffc17224 */ /* 0x000fe200078e0003 */
[----:B------:R-:W-:Y:S01]  /*2080*/  UIADD3 UR50, UR32, UR8, URZ ;  /* 0x0000000820327290 */ /* 0x000fe2000fffe03f */
[----:B------:R-:W-:Y:S01]  /*2090*/  IMAD.MOV.U32 R95, RZ, RZ, RZ ;  /* 0x000000ffff5f7224 */ /* 0x000fe200078e00ff */
[----:B------:R-:W-:-:S02]  /*20a0*/  USHF.L.U32 UR49, UR34, 0x3, URZ ;  /* 0x0000000322317899 */ /* 0x000fc4000800063f */
[----:B------:R-:W-:Y:S02]  /*20b0*/  USHF.L.U32 UR48, UR34, 0x4, URZ ;  /* 0x0000000422307899 */ /* 0x000fe4000800063f */
[----:B------:R-:W-:Y:S02]  /*20c0*/  UIMAD UR47, UR34, 0x18, URZ ;  /* 0x00000018222f78a4 */ /* 0x000fe4000f8e023f */
[----:B------:R-:W-:Y:S02]  /*20d0*/  USHF.L.U32 UR46, UR34, 0x5, URZ ;  /* 0x00000005222e7899 */ /* 0x000fe4000800063f */
[----:B------:R-:W-:Y:S02]  /*20e0*/  UIMAD UR45, UR34, 0x28, URZ ;  /* 0x00000028222d78a4 */ /* 0x000fe4000f8e023f */
[----:B------:R-:W-:Y:S02]  /*20f0*/  UIMAD UR44, UR34, 0x30, URZ ;  /* 0x00000030222c78a4 */ /* 0x000fe4000f8e023f */
[----:B------:R-:W-:-:S02]  /*2100*/  UIMAD UR43, UR34, 0x38, URZ ;  /* 0x00000038222b78a4 */ /* 0x000fc4000f8e023f */
[----:B------:R-:W-:Y:S02]  /*2110*/  USHF.L.U32 UR42, UR34, 0x6, URZ ;  /* 0x00000006222a7899 */ /* 0x000fe4000800063f */
[----:B------:R-:W-:Y:S02]  /*2120*/  UIMAD UR41, UR34, 0x48, URZ ;  /* 0x00000048222978a4 */ /* 0x000fe4000f8e023f */
[----:B------:R-:W-:Y:S01]  /*2130*/  UIMAD UR40, UR34, 0x50, URZ ;  /* 0x00000050222878a4 */ /* 0x000fe2000f8e023f */
[----:B-1----:R-:W-:Y:S01]  /*2140*/  IADD3 R5, R124, 0x1000, RZ ;  /* 0x000010007c057810 */ /* 0x002fe20007ffe0ff */
[----:B------:R-:W-:Y:S01]  /*2150*/  UIMAD UR39, UR34, 0x58, URZ ;  /* 0x00000058222778a4 */ /* 0x000fe2000f8e023f */
[----:B------:R-:W-:Y:S01]  /*2160*/  IADD3 R4, R130, 0x1000, RZ ;  /* 0x0000100082047810 */ /* 0x000fe20007ffe0ff */
[----:B------:R-:W-:Y:S01]  /*2170*/  UIMAD UR37, UR34, 0x60, URZ ;  /* 0x00000060222578a4 */ /* 0x000fe2000f8e023f */
[----:B------:R-:W-:Y:S01]  /*2180*/  SEL R5, R5, R124, !P0 ;  /* 0x0000007c05057207 */ /* 0x000fe20004000000 */
[----:B------:R-:W-:Y:S01]  /*2190*/  UIMAD UR32, UR34, 0x68, URZ ;  /* 0x00000068222078a4 */ /* 0x000fe2000f8e023f */
[----:B------:R-:W-:Y:S01]  /*21a0*/  SEL R4, R4, R130, !P0 ;  /* 0x0000008204047207 */ /* 0x000fe20004000000 */
[----:B------:R-:W-:-:S02]  /*21b0*/  UIMAD UR7, UR34, 0x70, URZ ;  /* 0x00000070220778a4 */ /* 0x000fc4000f8e023f */
[----:B------:R-:W-:Y:S01]  /*21c0*/  IMAD.SHL.U32 R3, R5, 0x2, RZ ;  /* 0x0000000205037824 */ /* 0x000fe200078e00ff */
[----:B------:R-:W-:Y:S01]  /*21d0*/  UIMAD UR52, UR34, 0x78, URZ ;  /* 0x00000078223478a4 */ /* 0x000fe2000f8e023f */
[----:B------:R-:W-:Y:S01]  /*21e0*/  IMAD.SHL.U32 R118, R4, 0x2, RZ ;  /* 0x0000000204767824 */ /* 0x000fe200078e00ff */
[----:B------:R-:W-:Y:S01]  /*21f0*/  UIADD3 UR50, -UR33, 0x80, UR50 ;  /* 0x0000008021327890 */ /* 0x000fe2000fffe132 */
[----:B--2---:R1:W-:Y:S04]  /*2200*/  STL [R1], R6 ;  /* 0x0000000601007387 */ /* 0x0043e80000100800 */
[C---:B------:R-:W-:Y:S01]  /*2210*/  SHF.L.U64.HI R4, R22.reuse, 0x2, R0 ;  /* 0x0000000216047819 */ /* 0x040fe20000010200 */
[----:B------:R-:W-:Y:S01]  /*2220*/  IMAD.MOV.U32 R5, RZ, RZ, 0x1 ;  /* 0x00000001ff057424 */ /* 0x000fe200078e00ff */
[----:B------:R-:W-:Y:S01]  /*2230*/  IADD3 R0, R22, -0x80, RZ ;  /* 0xffffff8016007810 */ /* 0x000fe20007ffe0ff */
[----:B------:R-:W-:Y:S01]  /*2240*/  IMAD.SHL.U32 R122, R130, 0x2, RZ ;  /* 0x00000002827a7824 */ /* 0x000fe200078e00ff */
[----:B-1----:R-:W-:Y:S01]  /*2250*/  SHF.L.U32 R6, R22, 0x2, RZ ;  /* 0x0000000216067819 */ /* 0x002fe200000006ff */
[----:B------:R1:W-:Y:S02]  /*2260*/  STL [R1+0xc], R4 ;  /* 0x00000c0401007387 */ /* 0x0003e40000100800 */
[----:B------:R-:W-:Y:S01]  /*2270*/  IMAD.SHL.U32 R0, R0, 0x4, RZ ;  /* 0x0000000400007824 */ /* 0x000fe200078e00ff */
[----:B------:R-:W-:Y:S01]  /*2280*/  IADD3 R123, R122, R125, RZ ;  /* 0x0000007d7a7b7210 */ /* 0x000fe20007ffe0ff */
[----:B------:R2:W-:Y:S01]  /*2290*/  STL [R1+0x14], R6 ;  /* 0x0000140601007387 */ /* 0x0005e20000100800 */
[----:B-1----:R-:W-:-:S05]  /*22a0*/  IADD3 R4, R22, -c[0x0][0x214], R5 ;  /* 0x8000850016047a10 */ /* 0x002fca0007ffe005 */
[----:B------:R2:W-:Y:S04]  /*22b0*/  STL [R1+0x10], R4 ;  /* 0x0000100401007387 */ /* 0x0005e80000100800 */
[----:B------:R2:W-:Y:S02]  /*22c0*/  STL [R1+0x8], R0 ;  /* 0x0000080001007387 */ /* 0x0005e40000100800 */
.L_x_522:
[----:B------:R-:W3:Y:S01]  /*22d0*/  LDL R135, [R1+0x10] ;  /* 0x0000100001877983 */ /* 0x000ee20000100800 */
[----:B------:R-:W-:Y:S01]  /*22e0*/  IADD3 R112, R125, R118, RZ ;  /* 0x000000767d707210 */ /* 0x000fe20007ffe0ff */
[----:B------:R-:W-:Y:S01]  /*22f0*/  USHF.L.U32 UR34, UR6, 0x7, URZ ;  /* 0x0000000706227899 */ /* 0x000fe2000800063f */
[----:B--2---:R-:W-:Y:S01]  /*2300*/  MOV R0, UR24 ;  /* 0x0000001800007c02 */ /* 0x004fe20008000f00 */
[----:B------:R-:W0:Y:S01]  /*2310*/  LDGDEPBAR ;  /* 0x00000000000079af */ /* 0x000e220000000000 */
[----:B------:R-:W-:Y:S02]  /*2320*/  UISETP.GT.AND UP3, UPT, UR6, UR4, UPT ;  /* 0x000000040600728c */ /* 0x000fe4000bf64270 */
[----:B------:R-:W-:Y:S05]  /*2330*/  UISETP.GE.AND UP0, UPT, UR34, UR50, UPT ;  /* 0x000000322200728c */ /* 0x000fea000bf06270 */
[----:B------:R-:W2:Y:S01]  /*2340*/  LDL R134, [R1+0x18] ;  /* 0x0000180001867983 */ /* 0x000ea20000100800 */
[----:B------:R-:W-:Y:S03]  /*2350*/  PLOP3.LUT P0, PT, PT, PT, UP0, 0x80, 0x0 ;  /* 0x000000000000781c */ /* 0x000fe60003f0f008 */
[----:B------:R-:W4:Y:S04]  /*2360*/  LDL R131, [R1] ;  /* 0x0000000001837983 */ /* 0x000f280000100800 */
        /* <DEDUP_REMOVED lines=24> */
[----:B------:R-:W-:Y:S01]  /*24f0*/  STL [R1+0x2c], R2 ;  /* 0x00002c0201007387 */ /* 0x000fe20000100800 */
[----:B----4-:R-:W-:Y:S01]  /*2500*/  FSETP.NEU.FTZ.AND P1, PT, R131, -INF , PT ;  /* 0xff8000008300780b */ /* 0x010fe20003f3d000 */
[----:B------:R-:W-:Y:S04]  /*2510*/  DEPBAR.LE SB0, 0x0 ;  /* 0x000080000000791a */ /* 0x000fe80000000000 */
[----:B------:R-:W-:Y:S01]  /*2520*/  BAR.SYNC.DEFER_BLOCKING 0x0 ;  /* 0x0000000000007b1d */ /* 0x000fe20000010000 */
[----:B--2---:R-:W-:Y:S07]  /*2530*/  @!P0 LEA R0, R0, R134, 0x7 ;  /* 0x0000008600008211 */ /* 0x004fee00078e38ff */
[----:B------:R-:W-:Y:S08]  /*2540*/  LDSM.16.M88.4 R64, [R118] ;  /* 0x000000007640783b */ /* 0x000ff00000000200 */
[----:B------:R-:W1:Y:S08]  /*2550*/  LDSM.16.M88.4 R16, [R117+0x6000] ;  /* 0x006000007510783b */ /* 0x000e700000000200 */
[----:B------:R-:W2:Y:S08]  /*2560*/  LDSM.16.M88.4 R60, [R118+0x1000] ;  /* 0x00100000763c783b */ /* 0x000eb00000000200 */
[----:B------:R-:W4:Y:S08]  /*2570*/  LDSM.16.M88.4 R32, [R117+0x6400] ;  /* 0x006400007520783b */ /* 0x000f300000000200 */
[----:B------:R-:W3:Y:S08]  /*2580*/  LDSM.16.M88.4 R48, [R117+0x6800] ;  /* 0x006800007530783b */ /* 0x000ef00000000200 */
[----:B------:R-:W3:Y:S01]  /*2590*/  LDSM.16.M88.4 R100, [R117+0x6c00] ;  /* 0x006c00007564783b */ /* 0x000ee20000000200 */
[-C--:B-1----:R-:W-:Y:S07]  /*25a0*/  HMMA.16816.F32.BF16 R4, R64, R16.reuse, RZ ;  /* 0x000000104004723c */ /* 0x082fee00000418ff */
[----:B------:R-:W-:Y:S01]  /*25b0*/  LDSM.16.M88.4 R104, [R112] ;  /* 0x000000007068783b */ /* 0x000fe20000000200 */
[C---:B--2---:R-:W-:Y:S07]  /*25c0*/  HMMA.16816.F32.BF16 R8, R60.reuse, R16, RZ ;  /* 0x000000103c08723c */ /* 0x044fee00000418ff */
[----:B------:R-:W1:Y:S01]  /*25d0*/  LDSM.16.M88.4 R108, [R116+0x6000] ;  /* 0x00600000746c783b */ /* 0x000e620000000200 */
[-C--:B------:R-:W-:Y:S07]  /*25e0*/  HMMA.16816.F32.BF16 R12, R60, R18.reuse, RZ ;  /* 0x000000123c0c723c */ /* 0x080fee00000418ff */
[----:B------:R-:W2:Y:S01]  /*25f0*/  LDSM.16.M88.4 R112, [R112+0x1000] ;  /* 0x001000007070783b */ /* 0x000ea20000000200 */
[C---:B------:R-:W-:Y:S08]  /*2600*/  HMMA.16816.F32.BF16 R16, R64.reuse, R18, RZ ;  /* 0x000000124010723c */ /* 0x040ff000000418ff */
[-C--:B----4-:R-:W-:Y:S08]  /*2610*/  HMMA.16816.F32.BF16 R20, R64, R32.reuse, RZ ;  /* 0x000000204014723c */ /* 0x090ff000000418ff */
[C---:B------:R-:W-:Y:S08]  /*2620*/  HMMA.16816.F32.BF16 R24, R60.reuse, R32, RZ ;  /* 0x000000203c18723c */ /* 0x040ff000000418ff */
[-C--:B------:R-:W-:Y:S08]  /*2630*/  HMMA.16816.F32.BF16 R28, R60, R34.reuse, RZ ;  /* 0x000000223c1c723c */ /* 0x080ff000000418ff */
[C---:B------:R-:W-:Y:S08]  /*2640*/  HMMA.16816.F32.BF16 R32, R64.reuse, R34, RZ ;  /* 0x000000224020723c */ /* 0x040ff000000418ff */
[-C--:B---3--:R-:W-:Y:S08]  /*2650*/  HMMA.16816.F32.BF16 R36, R64, R48.reuse, RZ ;  /* 0x000000304024723c */ /* 0x088ff000000418ff */
        /* <DEDUP_REMOVED lines=23> */
[----:B------:R-:W3:Y:S01]  /*27d0*/  MUFU.TANH R219, R6 ;  /* 0x0000000600db7308 */ /* 0x000ee20000002400 */
[----:B------:R-:W-:Y:S02]  /*27e0*/  FMUL.FTZ R16, R16, c[0x0][0x2ec] ;  /* 0x0000bb0010107a20 */ /* 0x000fe40000410000 */
[----:B------:R-:W-:Y:S02]  /*27f0*/  FMUL.FTZ R17, R17, c[0x0][0x2ec] ;  /* 0x0000bb0011117a20 */ /* 0x000fe40000410000 */
[----:B------:R-:W-:Y:S02]  /*2800*/  FMUL.FTZ R19, R19, c[0x0][0x2ec] ;  /* 0x0000bb0013137a20 */ /* 0x000fe40000410000 */
[----:B------:R-:W-:Y:S02]  /*2810*/  FMUL.FTZ R9, R9, c[0x0][0x2ec] ;  /* 0x0000bb0009097a20 */ /* 0x000fe40000410000 */
[----:B------:R-:W-:Y:S01]  /*2820*/  FMUL.FTZ R12, R12, c[0x0][0x2ec] ;  /* 0x0000bb000c0c7a20 */ /* 0x000fe20000410000 */
[----:B------:R4:W-:Y:S01]  /*2830*/  MUFU.TANH R244, R8 ;  /* 0x0000000800f47308 */ /* 0x0009e20000002400 */
[----:B------:R-:W-:Y:S09]  /*2840*/  FMUL.FTZ R18, R18, c[0x0][0x2ec] ;  /* 0x0000bb0012127a20 */ /* 0x000ff20000410000 */
[----:B------:R1:W1:Y:S10]  /*2850*/  MUFU.TANH R218, R7 ;  /* 0x0000000700da7308 */ /* 0x0002740000002400 */
[----:B------:R2:W-:Y:S01]  /*2860*/  MUFU.TANH R74, R15 ;  /* 0x0000000f004a7308 */ /* 0x0005e20000002400 */
[----:B----4-:R-:W-:Y:S04]  /*2870*/  MOV R8, UR34 ;  /* 0x0000002200087c02 */ /* 0x010fe80008000f00 */
[----:B------:R-:W-:Y:S05]  /*2880*/  @!P0 IADD3 R8, R8, UR33, R135 ;  /* 0x0000002108088c10 */ /* 0x000fea000fffe087 */
[----:B------:R4:W-:Y:S01]  /*2890*/  MUFU.TANH R239, R13 ;  /* 0x0000000d00ef7308 */ /* 0x0009e20000002400 */
[----:B-1----:R-:W1:Y:S09]  /*28a0*/  LDSM.16.M88.4 R4, [R116+0x6400] ;  /* 0x006400007404783b */ /* 0x002e720000000200 */
[----:B------:R3:W-:Y:S01]  /*28b0*/  MUFU.TANH R144, R16 ;  /* 0x0000001000907308 */ /* 0x0007e20000002400 */
[----:B--2---:R-:W-:Y:S04]  /*28c0*/  @!P0 IMNMX R15, R8, UR33, PT ;  /* 0x00000021080f8c17 */ /* 0x004fe8000b800200 */
[CC--:B------:R-:W-:Y:S05]  /*28d0*/  @!P0 ISETP.GE.AND P2, PT, R0.reuse, R15.reuse, PT ;  /* 0x0000000f0000820c */ /* 0x0c0fea0003f46270 */
[----:B------:R2:W1:Y:S01]  /*28e0*/  MUFU.TANH R243, R9 ;  /* 0x0000000900f37308 */ /* 0x0004620000002400 */
[----:B----4-:R-:W-:Y:S05]  /*28f0*/  FMUL.FTZ R13, R131, 1.4426950216293334961 ;  /* 0x3fb8aa3b830d7820 */ /* 0x010fea0000410000 */
[----:B------:R-:W-:Y:S04]  /*2900*/  FSEL R13, R13, RZ, P1 ;  /* 0x000000ff0d0d7208 */ /* 0x000fe80000800000 */
[----:B------:R4:W4:Y:S01]  /*2910*/  MUFU.TANH R77, R10 ;  /* 0x0000000a004d7308 */ /* 0x0009220000002400 */
[----:B---3--:R-:W-:Y:S04]  /*2920*/  @!P0 IADD3 R16, R0, 0x1, RZ ;  /* 0x0000000100108810 */ /* 0x008fe80007ffe0ff */
[----:B------:R-:W-:Y:S05]  /*2930*/  @!P0 ISETP.GE.AND P1, PT, R16, R15, PT ;  /* 0x0000000f1000820c */ /* 0x000fea0003f26270 */
[----:B------:R3:W-:Y:S01]  /*2940*/  MUFU.TANH R75, R14 ;  /* 0x0000000e004b7308 */ /* 0x0007e20000002400 */
[-C--:B-1----:R-:W-:Y:S03]  /*2950*/  HMMA.16816.F32.BF16 R20, R104, R4.reuse, R20 ;  /* 0x000000046814723c */ /* 0x082fe60000041814 */
[----:B--2---:R-:W-:Y:S02]  /*2960*/  MOV R9, R146 ;  /* 0x0000009200097202 */ /* 0x004fe40000000f00 */
[----:B------:R-:W-:Y:S04]  /*2970*/  @!P0 FSEL R9, R146, -INF , !P2 ;  /* 0xff80000092098808 */ /* 0x000fe80005000000 */
[----:B------:R1:W-:Y:S01]  /*2980*/  MUFU.TANH R240, R12 ;  /* 0x0000000c00f07308 */ /* 0x0003e20000002400 */
[C---:B------:R-:W-:Y:S04]  /*2990*/  HMMA.16816.F32.BF16 R24, R112.reuse, R4, R24 ;  /* 0x000000047018723c */ /* 0x040fe80000041818 */
[--C-:B----4-:R-:W-:Y:S01]  /*29a0*/  FFMA.FTZ R10, R9, c[0x0][0x23c], -R13.reuse ;  /* 0x00008f00090a7a23 */ /* 0x110fe2000001080d */
[----:B------:R-:W-:Y:S02]  /*29b0*/  MOV R9, R145 ;  /* 0x0000009100097202 */ /* 0x000fe40000000f00 */
[----:B------:R-:W-:Y:S02]  /*29c0*/  @!P0 FSEL R9, R145, -INF , !P1 ;  /* 0xff80000091098808 */ /* 0x000fe40004800000 */
[----:B------:R2:W2:Y:S01]  /*29d0*/  MUFU.TANH R76, R11 ;  /* 0x0000000b004c7308 */ /* 0x0004a20000002400 */
[----:B-----5:R-:W-:Y:S01]  /*29e0*/  FSETP.NEU.FTZ.AND P1, PT, R252, -INF , PT ;  /* 0xff800000fc00780b */ /* 0x020fe20003f3d000 */
[-C--:B------:R-:W-:Y:S03]  /*29f0*/  HMMA.16816.F32.BF16 R28, R112, R6.reuse, R28 ;  /* 0x00000006701c723c */ /* 0x080fe6000004181c */
[----:B------:R-:W-:Y:S01]  /*2a00*/  FFMA.FTZ R5, R9, c[0x0][0x23c], -R13 ;  /* 0x00008f0009057a23 */ /* 0x000fe2000001080d */
[----:B---3--:R-:W-:Y:S01]  /*2a10*/  @!P0 IADD3 R14, R8, 0x8, RZ ;  /* 0x00000008080e8810 */ /* 0x008fe20007ffe0ff */
[----:B------:R-:W-:Y:S01]  /*2a20*/  FMUL.FTZ R9, R251, 1.4426950216293334961 ;  /* 0x3fb8aa3bfb097820 */ /* 0x000fe20000410000 */
[----:B------:R-:W-:Y:S01]  /*2a30*/  MOV R4, R219 ;  /* 0x000000db00047202 */ /* 0x000fe20000000f00 */
[----:B------:R-:W-:Y:S01]  /*2a40*/  FMUL.FTZ R20, R20, c[0x0][0x2ec] ;  /* 0x0000bb0014147a20 */ /* 0x000fe20000410000 */
[----:B------:R3:W-:Y:S01]  /*2a50*/  MUFU.EX2 R229, R5 ;  /* 0x0000000500e57308 */ /* 0x0007e20000000800 */
[----:B------:R-:W-:Y:S01]  /*2a60*/  @!P0 IMNMX R14, R14, UR33, PT ;  /* 0x000000210e0e8c17 */ /* 0x000fe2000b800200 */
[C---:B------:R-:W-:Y:S04]  /*2a70*/  HMMA.16816.F32.BF16 R32, R104.reuse, R6, R32 ;  /* 0x000000066820723c */ /* 0x040fe80000041820 */
[----:B-1----:R-:W-:Y:S01]  /*2a80*/  FMUL.FTZ R12, R252, 1.4426950216293334961 ;  /* 0x3fb8aa3bfc0c7820 */ /* 0x002fe20000410000 */
[-C--:B------:R-:W-:Y:S01]  /*2a90*/  @!P0 ISETP.GE.AND P2, PT, R0, R14.reuse, PT ;  /* 0x0000000e0000820c */ /* 0x080fe20003f46270 */
[----:B------:R-:W-:Y:S02]  /*2aa0*/  FMUL.FTZ R21, R21, c[0x0][0x2ec] ;  /* 0x0000bb0015157a20 */ /* 0x000fe40000410000 */
[----:B------:R1:W-:Y:S01]  /*2ab0*/  MUFU.TANH R142, R20 ;  /* 0x00000014008e7308 */ /* 0x0003e20000002400 */
[----:B------:R-:W-:Y:S02]  /*2ac0*/  FSEL R12, R12, RZ, P1 ;  /* 0x000000ff0c0c7208 */ /* 0x000fe40000800000 */
[----:B------:R-:W-:Y:S01]  /*2ad0*/  @!P0 ISETP.GE.AND P1, PT, R16, R14, PT ;  /* 0x0000000e1000820c */ /* 0x000fe20003f26270 */
[----:B------:R-:W-:Y:S01]  /*2ae0*/  FMUL.FTZ R26, R26, c[0x0][0x2ec] ;  /* 0x0000bb001a1a7a20 */ /* 0x000fe20000410000 */
[----:B------:R-:W-:Y:S01]  /*2af0*/  @!P0 FSEL R4, R219, -INF , !P2 ;  /* 0xff800000db048808 */ /* 0x000fe20005000000 */
[----:B------:R-:W-:Y:S01]  /*2b00*/  FMUL.FTZ R27, R27, c[0x0][0x2ec] ;  /* 0x0000bb001b1b7a20 */ /* 0x000fe20000410000 */
[----:B--2---:R-:W-:Y:S01]  /*2b10*/  @!P0 IADD3 R11, R8, 0x40, RZ ;  /* 0x00000040080b8810 */ /* 0x004fe20007ffe0ff */
[----:B------:R-:W-:Y:S02]  /*2b20*/  FMUL.FTZ R22, R22, c[0x0][0x2ec] ;  /* 0x0000bb0016167a20 */ /* 0x000fe40000410000 */
[----:B------:R2:W-:Y:S01]  /*2b30*/  MUFU.EX2 R235, R10 ;  /* 0x0000000a00eb7308 */ /* 0x0005e20000000800 */
[----:B------:R-:W-:Y:S01]  /*2b40*/  @!P0 IMNMX R11, R11, UR33, PT ;  /* 0x000000210b0b8c17 */ /* 0x000fe2000b800200 */
[----:B------:R-:W-:Y:S02]  /*2b50*/  FMUL.FTZ R23, R23, c[0x0][0x2ec] ;  /* 0x0000bb0017177a20 */ /* 0x000fe40000410000 */
[--C-:B---3--:R-:W-:Y:S01]  /*2b60*/  FFMA.FTZ R5, R4, c[0x0][0x23c], -R12.reuse ;  /* 0x00008f0004057a23 */ /* 0x108fe2000001080c */
[----:B------:R-:W-:Y:S01]  /*2b70*/  MOV R4, R218 ;  /* 0x000000da00047202 */ /* 0x000fe20000000f00 */
[----:B------:R-:W-:Y:S01]  /*2b80*/  FMUL.FTZ R32, R32, c[0x0][0x2ec] ;  /* 0x0000bb0020207a20 */ /* 0x000fe20000410000 */
[----:B------:R-:W-:Y:S01]  /*2b90*/  @!P0 FSEL R4, R218, -INF , !P1 ;  /* 0xff800000da048808 */ /* 0x000fe20004800000 */
[----:B------:R-:W-:Y:S01]  /*2ba0*/  FMUL.FTZ R33, R33, c[0x0][0x2ec] ;  /* 0x0000bb0021217a20 */ /* 0x000fe20000410000 */
[----:B------:R-:W-:Y:S01]  /*2bb0*/  FSETP.NEU.FTZ.AND P1, PT, R251, -INF , PT ;  /* 0xff800000fb00780b */ /* 0x000fe20003f3d000 */
[----:B------:R3:W-:Y:S01]  /*2bc0*/  MUFU.TANH R141, R21 ;  /* 0x00000015008d7308 */ /* 0x0007e20000002400 */
[----:B------:R-:W-:Y:S01]  /*2bd0*/  FMUL.FTZ R34, R34, c[0x0][0x2ec] ;  /* 0x0000bb0022227a20 */ /* 0x000fe20000410000 */
[-C--:B------:R-:W-:Y:S01]  /*2be0*/  @!P0 ISETP.GE.AND P2, PT, R0, R11.reuse, PT ;  /* 0x0000000b0000820c */ /* 0x080fe20003f46270 */
[----:B------:R-:W-:Y:S01]  /*2bf0*/  FFMA.FTZ R4, R4, c[0x0][0x23c], -R12 ;  /* 0x00008f0004047a23 */ /* 0x000fe2000001080c */
[----:B-1----:R-:W4:Y:S01]  /*2c00*/  LDL R20, [R1+0xc] ;  /* 0x00000c0001147983 */ /* 0x002f220000100800 */
[----:B------:R-:W-:Y:S01]  /*2c10*/  FMUL.FTZ R35, R35, c[0x0][0x2ec] ;  /* 0x0000bb0023237a20 */ /* 0x000fe20000410000 */
[----:B------:R-:W-:Y:S01]  /*2c20*/  FSEL R9, R9, RZ, P1 ;  /* 0x000000ff09097208 */ /* 0x000fe20000800000 */
[----:B------:R-:W-:Y:S01]  /*2c30*/  FMUL.FTZ R24, R24, c[0x0][0x2ec] ;  /* 0x0000bb0018187a20 */ /* 0x000fe20000410000 */
[----:B------:R-:W-:Y:S01]  /*2c40*/  @!P0 ISETP.GE.AND P1, PT, R16, R11, PT ;  /* 0x0000000b1000820c */ /* 0x000fe20003f26270 */
[----:B------:R-:W-:Y:S01]  /*2c50*/  FMUL.FTZ R25, R25, c[0x0][0x2ec] ;  /* 0x0000bb0019197a20 */ /* 0x000fe20000410000 */
[----:B------:R1:W-:Y:S01]  /*2c60*/  MUFU.EX2 R89, R4 ;  /* 0x0000000400597308 */ /* 0x0003e20000000800 */
[----:B------:R-:W-:Y:S02]  /*2c70*/  FMUL.FTZ R28, R28, c[0x0][0x2ec] ;  /* 0x0000bb001c1c7a20 */ /* 0x000fe40000410000 */
[----:B------:R-:W-:Y:S01]  /*2c80*/  FMUL.FTZ R29, R29, c[0x0][0x2ec] ;  /* 0x0000bb001d1d7a20 */ /* 0x000fe20000410000 */
[----:B--2---:R-:W-:Y:S01]  /*2c90*/  @!P0 IADD3 R10, R8, 0x48, RZ ;  /* 0x00000048080a8810 */ /* 0x004fe20007ffe0ff */
[----:B------:R-:W-:Y:S02]  /*2ca0*/  FMUL.FTZ R8, R250, 1.4426950216293334961 ;  /* 0x3fb8aa3bfa087820 */ /* 0x000fe40000410000 */
[----:B------:R-:W-:Y:S01]  /*2cb0*/  FMUL.FTZ R30, R30, c[0x0][0x2ec] ;  /* 0x0000bb001e1e7a20 */ /* 0x000fe20000410000 */
[----:B------:R-:W-:Y:S01]  /*2cc0*/  @!P0 IMNMX R10, R10, UR33, PT ;  /* 0x000000210a0a8c17 */ /* 0x000fe2000b800200 */
[----:B------:R-:W-:Y:S01]  /*2cd0*/  FMUL.FTZ R31, R31, c[0x0][0x2ec] ;  /* 0x0000bb001f1f7a20 */ /* 0x000fe20000410000 */
[----:B------:R2:W-:Y:S01]  /*2ce0*/  MUFU.EX2 R90, R5 ;  /* 0x00000005005a7308 */ /* 0x0005e20000000800 */
[----:B---3--:R-:W3:Y:S09]  /*2cf0*/  LDL R21, [R1+0x14] ;  /* 0x0000140001157983 */ /* 0x008ef20000100800 */
[----:B------:R2:W2:Y:S01]  /*2d00*/  MUFU.TANH R143, R17 ;  /* 0x00000011008f7308 */ /* 0x0004a20000002400 */
[----:B-1----:R-:W-:Y:S02]  /*2d10*/  MOV R4, R244 ;  /* 0x000000f400047202 */ /* 0x002fe40000000f00 */
[----:B------:R-:W-:Y:S02]  /*2d20*/  @!P0 FSEL R4, R244, -INF , !P2 ;  /* 0xff800000f4048808 */ /* 0x000fe40005000000 */
[-C--:B------:R-:W-:Y:S05]  /*2d30*/  @!P0 ISETP.GE.AND P2, PT, R0, R10.reuse, PT ;  /* 0x0000000a0000820c */ /* 0x080fea0003f46270 */
[----:B------:R1:W1:Y:S01]  /*2d40*/  MUFU.TANH R216, R18 ;  /* 0x0000001200d87308 */ /* 0x0002620000002400 */
[--C-:B--2---:R-:W-:Y:S01]  /*2d50*/  FFMA.FTZ R5, R4, c[0x0][0x23c], -R9.reuse ;  /* 0x00008f0004057a23 */ /* 0x104fe20000010809 */
[----:B------:R-:W-:Y:S02]  /*2d60*/  MOV R4, R243 ;  /* 0x000000f300047202 */ /* 0x000fe40000000f00 */
[----:B------:R-:W-:Y:S02]  /*2d70*/  @!P0 FSEL R4, R243, -INF , !P1 ;  /* 0xff800000f3048808 */ /* 0x000fe40004800000 */
[----:B------:R-:W-:Y:S04]  /*2d80*/  FSETP.NEU.FTZ.AND P1, PT, R250, -INF , PT ;  /* 0xff800000fa00780b */ /* 0x000fe80003f3d000 */
[----:B------:R2:W-:Y:S01]  /*2d90*/  MUFU.EX2 R88, R5 ;  /* 0x0000000500587308 */ /* 0x0005e20000000800 */
[--C-:B------:R-:W-:Y:S01]  /*2da0*/  FFMA.FTZ R4, R4, c[0x0][0x23c], -R9.reuse ;  /* 0x00008f0004047a23 */ /* 0x100fe20000010809 */
[----:B------:R-:W-:Y:S02]  /*2db0*/  FSEL R8, R8, RZ, P1 ;  /* 0x000000ff08087208 */ /* 0x000fe40000800000 */
[----:B------:R-:W-:Y:S02]  /*2dc0*/  @!P0 ISETP.GE.AND P1, PT, R16, R10, PT ;  /* 0x0000000a1000820c */ /* 0x000fe40003f26270 */
[C---:B------:R-:W-:Y:S02]  /*2dd0*/  @!P0 IADD3 R16, R0.reuse, 0x8, RZ ;  /* 0x0000000800108810 */ /* 0x040fe40007ffe0ff */
[----:B------:R-:W-:Y:S02]  /*2de0*/  @!P0 IADD3 R17, R0, 0x9, RZ ;  /* 0x0000000900118810 */ /* 0x000fe40007ffe0ff */
[----:B------:R2:W-:Y:S01]  /*2df0*/  MUFU.EX2 R87, R4 ;  /* 0x0000000400577308 */ /* 0x0005e20000000800 */
[----:B-1----:R-:W-:Y:S09]  /*2e00*/  MOV R18, R144 ;  /* 0x0000009000127202 */ /* 0x002ff20000000f00 */
[----:B------:R-:W1:Y:S01]  /*2e10*/  MUFU.TANH R214, R19 ;  /* 0x0000001300d67308 */ /* 0x000e620000002400 */
[----:B--2---:R-:W-:Y:S02]  /*2e20*/  MOV R5, R77 ;  /* 0x0000004d00057202 */ /* 0x004fe40000000f00 */
[----:B------:R-:W-:Y:S07]  /*2e30*/  @!P0 FSEL R5, R77, -INF , !P2 ;  /* 0xff8000004d058808 */ /* 0x000fee0005000000 */
[----:B------:R-:W2:Y:S01]  /*2e40*/  MUFU.TANH R213, R22 ;  /* 0x0000001600d57308 */ /* 0x000ea20000002400 */
[--C-:B------:R-:W-:Y:S01]  /*2e50*/  FFMA.FTZ R5, R5, c[0x0][0x23c], -R8.reuse ;  /* 0x00008f0005057a23 */ /* 0x100fe20000010808 */
[----:B------:R-:W-:Y:S02]  /*2e60*/  MOV R4, R76 ;  /* 0x0000004c00047202 */ /* 0x000fe40000000f00 */
[----:B------:R-:W-:Y:S02]  /*2e70*/  @!P0 FSEL R4, R76, -INF , !P1 ;  /* 0xff8000004c048808 */ /* 0x000fe40004800000 */
[-C--:B------:R-:W-:Y:S04]  /*2e80*/  @!P0 ISETP.GE.AND P1, PT, R16, R11.reuse, PT ;  /* 0x0000000b1000820c */ /* 0x080fe80003f26270 */
        /* <DEDUP_REMOVED lines=19> */
[C---:B------:R-:W-:Y:S04]  /*2fc0*/  @!P0 ISETP.GE.AND P1, PT, R17.reuse, R10, PT ;  /* 0x0000000a1100820c */ /* 0x040fe80003f26270 */
        /* <DEDUP_REMOVED lines=26> */
[----:B-1----:R-:W1:Y:S08]  /*3170*/  LDSM.16.M88.4 R4, [R116+0x6800] ;  /* 0x006800007404783b */ /* 0x002e700000000200 */
[----:B------:R1:W-:Y:S01]  /*3180*/  MUFU.EX2 R237, R16 ;  /* 0x0000001000ed7308 */ /* 0x0003e20000000800 */
[----:B--2---:R-:W-:Y:S09]  /*3190*/  MOV R18, R142 ;  /* 0x0000008e00127202 */ /* 0x004ff20000000f00 */
[----:B------:R2:W-:Y:S01]  /*31a0*/  MUFU.EX2 R204, R19 ;  /* 0x0000001300cc7308 */ /* 0x0005e20000000800 */
[C---:B------:R-:W-:Y:S09]  /*31b0*/  @!P0 IADD3 R17, R0.reuse, 0x11, RZ ;  /* 0x0000001100118810 */ /* 0x040ff20007ffe0ff */
[----:B------:R-:W-:Y:S01]  /*31c0*/  MUFU.TANH R246, R30 ;  /* 0x0000001e00f67308 */ /* 0x000fe20000002400 */
[----:B-1----:R-:W-:Y:S04]  /*31d0*/  @!P0 IADD3 R16, R0, 0x10, RZ ;  /* 0x0000001000108810 */ /* 0x002fe80007ffe0ff */
[-C--:B------:R-:W-:Y:S05]  /*31e0*/  @!P0 ISETP.GE.AND P1, PT, R16, R15.reuse, PT ;  /* 0x0000000f1000820c */ /* 0x080fea0003f26270 */
[----:B------:R-:W-:Y:S01]  /*31f0*/  MUFU.TANH R245, R31 ;  /* 0x0000001f00f57308 */ /* 0x000fe20000002400 */
[----:B------:R-:W-:Y:S01]  /*3200*/  @!P0 FSEL R18, R142, -INF , !P1 ;  /* 0xff8000008e128808 */ /* 0x000fe20004800000 */
[-C--:B------:R-:W-:Y:S03]  /*3210*/  HMMA.16816.F32.BF16 R36, R104, R4.reuse, R36 ;  /* 0x000000046824723c */ /* 0x080fe60000041824 */
[----:B------:R-:W-:Y:S01]  /*3220*/  @!P0 ISETP.GE.AND P1, PT, R17, R15, PT ;  /* 0x0000000f1100820c */ /* 0x000fe20003f26270 */
[--C-:B--2---:R-:W-:Y:S01]  /*3230*/  FFMA.FTZ R19, R18, c[0x0][0x23c], -R13.reuse ;  /* 0x00008f0012137a23 */ /* 0x104fe2000001080d */
[----:B------:R-:W-:Y:S03]  /*3240*/  MOV R18, R141 ;  /* 0x0000008d00127202 */ /* 0x000fe60000000f00 */
[----:B------:R-:W1:Y:S01]  /*3250*/  MUFU.TANH R174, R32 ;  /* 0x0000002000ae7308 */ /* 0x000e620000002400 */
[----:B------:R-:W-:Y:S01]  /*3260*/  @!P0 FSEL R18, R141, -INF , !P1 ;  /* 0xff8000008d128808 */ /* 0x000fe20004800000 */
[C---:B------:R-:W-:Y:S04]  /*3270*/  HMMA.16816.F32.BF16 R40, R112.reuse, R4, R40 ;  /* 0x000000047028723c */ /* 0x040fe80000041828 */
[-C--:B------:R-:W-:Y:S03]  /*3280*/  @!P0 ISETP.GE.AND P1, PT, R16, R14.reuse, PT ;  /* 0x0000000e1000820c */ /* 0x080fe60003f26270 */
[----:B------:R-:W-:Y:S01]  /*3290*/  FFMA.FTZ R5, R18, c[0x0][0x23c], -R13 ;  /* 0x00008f0012057a23 */ /* 0x000fe2000001080d */
[----:B------:R-:W2:Y:S01]  /*32a0*/  MUFU.TANH R140, R33 ;  /* 0x00000021008c7308 */ /* 0x000ea20000002400 */
[-C--:B------:R-:W-:Y:S03]  /*32b0*/  HMMA.16816.F32.BF16 R44, R112, R6.reuse, R44 ;  /* 0x00000006702c723c */ /* 0x080fe6000004182c */
[----:B------:R-:W-:Y:S02]  /*32c0*/  MOV R4, R213 ;  /* 0x000000d500047202 */ /* 0x000fe40000000f00 */
[----:B------:R-:W-:Y:S02]  /*32d0*/  @!P0 FSEL R4, R213, -INF , !P1 ;  /* 0xff800000d5048808 */ /* 0x000fe40004800000 */
[----:B------:R-:W-:Y:S01]  /*32e0*/  @!P0 ISETP.GE.AND P1, PT, R17, R14, PT ;  /* 0x0000000e1100820c */ /* 0x000fe20003f26270 */
[C---:B------:R-:W-:Y:S01]  /*32f0*/  HMMA.16816.F32.BF16 R48, R104.reuse, R6, R48 ;  /* 0x000000066830723c */ /* 0x040fe20000041830 */
[----:B------:R2:W-:Y:S03]  /*3300*/  MUFU.EX2 R192, R5 ;  /* 0x0000000500c07308 */ /* 0x0005e60000000800 */
[----:B------:R-:W-:Y:S01]  /*3310*/  FMUL.FTZ R36, R36, c[0x0][0x2ec] ;  /* 0x0000bb0024247a20 */ /* 0x000fe20000410000 */
[----:B-1----:R-:W-:Y:S01]  /*3320*/  MOV R18, R174 ;  /* 0x000000ae00127202 */ /* 0x002fe20000000f00 */
[----:B------:R-:W-:Y:S02]  /*3330*/  FMUL.FTZ R37, R37, c[0x0][0x2ec] ;  /* 0x0000bb0025257a20 */ /* 0x000fe40000410000 */
[----:B------:R-:W-:Y:S03]  /*3340*/  FMUL.FTZ R38, R38, c[0x0][0x2ec] ;  /* 0x0000bb0026267a20 */ /* 0x000fe60000410000 */
[----:B------:R-:W-:Y:S01]  /*3350*/  MUFU.EX2 R194, R19 ;  /* 0x0000001300c27308 */ /* 0x000fe20000000800 */
        /* <DEDUP_REMOVED lines=8> */
[--C-:B--2---:R-:W-:Y:S01]  /*33e0*/  FFMA.FTZ R5, R4, c[0x0][0x23c], -R12.reuse ;  /* 0x00008f0004057a23 */ /* 0x104fe2000001080c */
[----:B------:R-:W-:Y:S01]  /*33f0*/  MOV R4, R209 ;  /* 0x000000d100047202 */ /* 0x000fe20000000f00 */
[----:B------:R-:W-:Y:S01]  /*3400*/  FMUL.FTZ R49, R49, c[0x0][0x2ec] ;  /* 0x0000bb0031317a20 */ /* 0x000fe20000410000 */
[----:B------:R-:W-:Y:S01]  /*3410*/  @!P0 FSEL R4, R209, -INF , !P1 ;  /* 0xff800000d1048808 */ /* 0x000fe20004800000 */
[----:B------:R-:W-:Y:S01]  /*3420*/  FMUL.FTZ R50, R50, c[0x0][0x2ec] ;  /* 0x0000bb0032327a20 */ /* 0x000fe20000410000 */
[----:B------:R-:W-:Y:S01]  /*3430*/  MUFU.EX2 R228, R5 ;  /* 0x0000000500e47308 */ /* 0x000fe20000000800 */
[----:B------:R-:W-:Y:S01]  /*3440*/  @!P0 ISETP.GE.AND P1, PT, R16, R11, PT ;  /* 0x0000000b1000820c */ /* 0x000fe20003f26270 */
[----:B------:R-:W-:Y:S02]  /*3450*/  FMUL.FTZ R51, R51, c[0x0][0x2ec] ;  /* 0x0000bb0033337a20 */ /* 0x000fe40000410000 */
[----:B------:R-:W-:Y:S02]  /*3460*/  FFMA.FTZ R4, R4, c[0x0][0x23c], -R12 ;  /* 0x00008f0004047a23 */ /* 0x000fe4000001080c */
[----:B------:R-:W-:Y:S02]  /*3470*/  FMUL.FTZ R45, R45, c[0x0][0x2ec] ;  /* 0x0000bb002d2d7a20 */ /* 0x000fe40000410000 */
[----:B------:R-:W-:Y:S02]  /*3480*/  FMUL.FTZ R46, R46, c[0x0][0x2ec] ;  /* 0x0000bb002e2e7a20 */ /* 0x000fe40000410000 */
[----:B------:R2:W-:Y:S01]  /*3490*/  MUFU.EX2 R227, R4 ;  /* 0x0000000400e37308 */ /* 0x0005e20000000800 */
[----:B------:R-:W-:Y:S09]  /*34a0*/  FMUL.FTZ R47, R47, c[0x0][0x2ec] ;  /* 0x0000bb002f2f7a20 */ /* 0x000ff20000410000 */
[----:B------:R-:W1:Y:S10]  /*34b0*/  MUFU.TANH R190, R35 ;  /* 0x0000002300be7308 */ /* 0x000e740000002400 */
[----:B------:R-:W1:Y:S01]  /*34c0*/  MUFU.TANH R138, R36 ;  /* 0x00000024008a7308 */ /* 0x000e620000002400 */
[----:B--2---:R-:W-:Y:S02]  /*34d0*/  MOV R4, R231 ;  /* 0x000000e700047202 */ /* 0x004fe40000000f00 */
        /* <DEDUP_REMOVED lines=72> */
[----:B------:R-:W-:Y:S01]  /*3960*/  MUFU.TANH R233, R42 ;  /* 0x0000002a00e97308 */ /* 0x000fe20000002400 */
[----:B----4-:R-:W-:Y:S04]  /*3970*/  @!P0 IADD3 R16, R0, 0x20, RZ ;  /* 0x0000002000108810 */ /* 0x010fe80007ffe0ff */
[-C--:B------:R-:W-:Y:S05]  /*3980*/  @!P0 ISETP.GE.AND P1, PT, R16, R15.reuse, PT ;  /* 0x0000000f1000820c */ /* 0x080fea0003f26270 */
[----:B------:R-:W-:Y:S01]  /*3990*/  MUFU.TANH R232, R43 ;  /* 0x0000002b00e87308 */ /* 0x000fe20000002400 */
[----:B------:R-:W-:Y:S01]  /*39a0*/  @!P0 FSEL R18, R138, -INF , !P1 ;  /* 0xff8000008a128808 */ /* 0x000fe20004800000 */
[-C--:B-1----:R-:W-:Y:S03]  /*39b0*/  HMMA.16816.F32.BF16 R52, R104, R4.reuse, R52 ;  /* 0x000000046834723c */ /* 0x082fe60000041834 */
[----:B------:R-:W-:Y:S01]  /*39c0*/  @!P0 ISETP.GE.AND P1, PT, R17, R15, PT ;  /* 0x0000000f1100820c */ /* 0x000fe20003f26270 */
[--C-:B--2---:R-:W-:Y:S01]  /*39d0*/  FFMA.FTZ R19, R18, c[0x0][0x23c], -R13.reuse ;  /* 0x00008f0012137a23 */ /* 0x104fe2000001080d */
[----:B------:R-:W-:Y:S02]  /*39e0*/  MOV R18, R137 ;  /* 0x0000008900127202 */ /* 0x000fe40000000f00 */
[----:B------:R-:W-:Y:S01]  /*39f0*/  @!P0 FSEL R18, R137, -INF , !P1 ;  /* 0xff80000089128808 */ /* 0x000fe20004800000 */
[C---:B------:R-:W-:Y:S01]  /*3a00*/  HMMA.16816.F32.BF16 R56, R112.reuse, R4, R56 ;  /* 0x000000047038723c */ /* 0x040fe20000041838 */
[----:B------:R-:W-:Y:S03]  /*3a10*/  MUFU.EX2 R176, R19 ;  /* 0x0000001300b07308 */ /* 0x000fe60000000800 */
[-C--:B------:R-:W-:Y:S03]  /*3a20*/  @!P0 ISETP.GE.AND P1, PT, R16, R14.reuse, PT ;  /* 0x0000000e1000820c */ /* 0x080fe60003f26270 */
        /* <DEDUP_REMOVED lines=9> */
[----:B------:R-:W-:Y:S01]  /*3ac0*/  MUFU.TANH R162, R52 ;  /* 0x0000003400a27308 */ /* 0x000fe20000002400 */
[----:B------:R-:W-:Y:S02]  /*3ad0*/  FMUL.FTZ R54, R54, c[0x0][0x2ec] ;  /* 0x0000bb0036367a20 */ /* 0x000fe40000410000 */
        /* <DEDUP_REMOVED lines=22> */
[----:B------:R-:W3:Y:S01]  /*3c40*/  MUFU.TANH R225, R46 ;  /* 0x0000002e00e17308 */ /* 0x000ee20000002400 */
        /* <DEDUP_REMOVED lines=8> */
[----:B--2---:R-:W-:Y:S02]  /*3cd0*/  MOV R16, R198 ;  /* 0x000000c600107202 */ /* 0x004fe40000000f00 */
[----:B------:R1:W-:Y:S01]  /*3ce0*/  MUFU.EX2 R234, R5 ;  /* 0x0000000500ea7308 */ /* 0x0003e20000000800 */
[----:B---3--:R-:W-:Y:S09]  /*3cf0*/  MOV R6, R225 ;  /* 0x000000e100067202 */ /* 0x008ff20000000f00 */
        /* <DEDUP_REMOVED lines=16> */
[----:B-1----:R-:W-:Y:S04]  /*3e00*/  @!P0 IADD3 R5, R0, 0x28, RZ ;  /* 0x0000002800058810 */ /* 0x002fe80007ffe0ff */
        /* <DEDUP_REMOVED lines=16> */
[--C-:B----4-:R-:W-:Y:S01]  /*3f10*/  FFMA.FTZ R7, R6, c[0x0][0x23c], -R8.reuse ;  /* 0x00008f0006077a23 */ /* 0x110fe20000010808 */
[----:B---3--:R-:W-:Y:S02]  /*3f20*/  MOV R6, R224 ;  /* 0x000000e000067202 */ /* 0x008fe40000000f00 */
[----:B------:R-:W-:Y:S02]  /*3f30*/  @!P0 FSEL R6, R224, -INF , !P1 ;  /* 0xff800000e0068808 */ /* 0x000fe40004800000 */
[----:B------:R-:W-:Y:S04]  /*3f40*/  @!P0 ISETP.GE.AND P1, PT, R5, R15, PT ;  /* 0x0000000f0500820c */ /* 0x000fe80003f26270 */
[----:B------:R-:W-:Y:S01]  /*3f50*/  MUFU.TANH R199, R63 ;  /* 0x0000003f00c77308 */ /* 0x000fe20000002400 */
[----:B------:R-:W-:Y:S09]  /*3f60*/  FFMA.FTZ R6, R6, c[0x0][0x23c], -R8 ;  /* 0x00008f0006067a23 */ /* 0x000ff20000010808 */
[----:B------:R3:W-:Y:S10]  /*3f70*/  MUFU.EX2 R247, R6 ;  /* 0x0000000600f77308 */ /* 0x0007f40000000800 */
[----:B------:R4:W-:Y:S10]  /*3f80*/  MUFU.EX2 R249, R7 ;  /* 0x0000000700f97308 */ /* 0x0009f40000000800 */
[----:B------:R-:W1:Y:S01]  /*3f90*/  MUFU.TANH R188, R56 ;  /* 0x0000003800bc7308 */ /* 0x000e620000002400 */
[----:B---3--:R-:W-:Y:S02]  /*3fa0*/  MOV R6, R169 ;  /* 0x000000a900067202 */ /* 0x008fe40000000f00 */
[----:B------:R-:W-:Y:S02]  /*3fb0*/  @!P0 FSEL R6, R169, -INF , !P1 ;  /* 0xff800000a9068808 */ /* 0x000fe40004800000 */
[----:B------:R-:W-:Y:S05]  /*3fc0*/  @!P0 ISETP.GE.AND P1, PT, R4, R15, PT ;  /* 0x0000000f0400820c */ /* 0x000fea0003f26270 */
[----:B------:R-:W-:Y:S01]  /*3fd0*/  MUFU.EX2 R220, R17 ;  /* 0x0000001100dc7308 */ /* 0x000fe20000000800 */
[--C-:B----4-:R-:W-:Y:S01]  /*3fe0*/  FFMA.FTZ R7, R6, c[0x0][0x23c], -R13.reuse ;  /* 0x00008f0006077a23 */ /* 0x110fe2000001080d */
[----:B------:R-:W-:Y:S02]  /*3ff0*/  MOV R6, R168 ;  /* 0x000000a800067202 */ /* 0x000fe40000000f00 */
[----:B------:R-:W-:Y:S02]  /*4000*/  @!P0 FSEL R6, R168, -INF , !P1 ;  /* 0xff800000a8068808 */ /* 0x000fe40004800000 */
[-C--:B------:R-:W-:Y:S04]  /*4010*/  @!P0 ISETP.GE.AND P1, PT, R5, R14.reuse, PT ;  /* 0x0000000e0500820c */ /* 0x080fe80003f26270 */
[----:B------:R3:W-:Y:S01]  /*4020*/  MUFU.EX2 R167, R7 ;  /* 0x0000000700a77308 */ /* 0x0007e20000000800 */
[----:B------:R-:W-:Y:S01]  /*4030*/  MOV R5, R177 ;  /* 0x000000b100057202 */ /* 0x000fe20000000f00 */
[--C-:B------:R-:W-:Y:S01]  /*4040*/  FFMA.FTZ R6, R6, c[0x0][0x23c], -R13.reuse ;  /* 0x00008f0006067a23 */ /* 0x100fe2000001080d */
[----:B------:R-:W-:Y:S02]  /*4050*/  @!P0 FSEL R5, R177, -INF , !P1 ;  /* 0xff800000b1058808 */ /* 0x000fe40004800000 */
[----:B------:R-:W-:Y:S02]  /*4060*/  @!P0 ISETP.GE.AND P1, PT, R4, R14, PT ;  /* 0x0000000e0400820c */ /* 0x000fe40003f26270 */
[----:B------:R-:W-:Y:S02]  /*4070*/  MOV R4, R175 ;  /* 0x000000af00047202 */ /* 0x000fe40000000f00 */
[----:B------:R-:W-:Y:S01]  /*4080*/  @!P0 FSEL R4, R175, -INF , !P1 ;  /* 0xff800000af048808 */ /* 0x000fe20004800000 */
[----:B------:R4:W-:Y:S10]  /*4090*/  MUFU.EX2 R165, R6 ;  /* 0x0000000600a57308 */ /* 0x0009f40000000800 */
[----:B------:R-:W1:Y:S01]  /*40a0*/  MUFU.TANH R186, R57 ;  /* 0x0000003900ba7308 */ /* 0x000e620000002400 */
[--C-:B---3--:R-:W-:Y:S01]  /*40b0*/  FFMA.FTZ R7, R4, c[0x0][0x23c], -R12.reuse ;  /* 0x00008f0004077a23 */ /* 0x108fe2000001080c */
[C---:B------:R-:W-:Y:S08]  /*40c0*/  @!P0 IADD3 R4, R0.reuse, 0x31, RZ ;  /* 0x0000003100048810 */ /* 0x040ff00007ffe0ff */
[----:B------:R-:W-:Y:S01]  /*40d0*/  MUFU.EX2 R181, R7 ;  /* 0x0000000700b57308 */ /* 0x000fe20000000800 */
[--C-:B----4-:R-:W-:Y:S01]  /*40e0*/  FFMA.FTZ R6, R5, c[0x0][0x23c], -R12.reuse ;  /* 0x00008f0005067a23 */ /* 0x110fe2000001080c */
[----:B------:R-:W-:Y:S04]  /*40f0*/  @!P0 IADD3 R5, R0, 0x30, RZ ;  /* 0x0000003000058810 */ /* 0x000fe80007ffe0ff */
[-C--:B------:R-:W-:Y:S04]  /*4100*/  @!P0 ISETP.GE.AND P1, PT, R5, R15.reuse, PT ;  /* 0x0000000f0500820c */ /* 0x080fe80003f26270 */
[----:B------:R3:W-:Y:S10]  /*4110*/  MUFU.EX2 R182, R6 ;  /* 0x0000000600b67308 */ /* 0x0007f40000000800 */
[----:B------:R-:W4:Y:S10]  /*4120*/  MUFU.TANH R212, R58 ;  /* 0x0000003a00d47308 */ /* 0x000f340000002400 */
[----:B------:R-:W1:Y:S01]  /*4130*/  MUFU.TANH R211, R59 ;  /* 0x0000003b00d37308 */ /* 0x000e620000002400 */
[----:B---3--:R-:W-:Y:S02]  /*4140*/  MOV R6, R162 ;  /* 0x000000a200067202 */ /* 0x008fe40000000f00 */
[----:B------:R-:W-:Y:S02]  /*4150*/  @!P0 FSEL R6, R162, -INF , !P1 ;  /* 0xff800000a2068808 */ /* 0x000fe40004800000 */
[----:B------:R-:W-:Y:S03]  /*4160*/  @!P0 ISETP.GE.AND P1, PT, R4, R15, PT ;  /* 0x0000000f0400820c */ /* 0x000fe60003f26270 */
[--C-:B------:R-:W-:Y:S01]  /*4170*/  FFMA.FTZ R7, R6, c[0x0][0x23c], -R13.reuse ;  /* 0x00008f0006077a23 */ /* 0x100fe2000001080d */
[----:B------:R-:W-:Y:S02]  /*4180*/  MOV R6, R161 ;  /* 0x000000a100067202 */ /* 0x000fe40000000f00 */
[----:B------:R-:W-:Y:S01]  /*4190*/  @!P0 FSEL R6, R161, -INF , !P1 ;  /* 0xff800000a1068808 */ /* 0x000fe20004800000 */
[----:B------:R3:W-:Y:S01]  /*41a0*/  MUFU.EX2 R163, R7 ;  /* 0x0000000700a37308 */ /* 0x0007e20000000800 */
[-C--:B------:R-:W-:Y:S03]  /*41b0*/  @!P0 ISETP.GE.AND P1, PT, R5, R14.reuse, PT ;  /* 0x0000000e0500820c */ /* 0x080fe60003f26270 */
[----:B---3--:R-:W-:Y:S01]  /*41c0*/  FFMA.FTZ R7, R6, c[0x0][0x23c], -R13 ;  /* 0x00008f0006077a23 */ /* 0x008fe2000001080d */
[----:B-1----:R-:W-:Y:S02]  /*41d0*/  MOV R6, R173 ;  /* 0x000000ad00067202 */ /* 0x002fe40000000f00 */
[----:B------:R-:W-:Y:S03]  /*41e0*/  @!P0 FSEL R6, R173, -INF , !P1 ;  /* 0xff800000ad068808 */ /* 0x000fe60004800000 */
[----:B------:R1:W-:Y:S01]  /*41f0*/  MUFU.EX2 R136, R7 ;  /* 0x0000000700887308 */ /* 0x0003e20000000800 */
[----:B------:R-:W-:Y:S01]  /*4200*/  @!P0 ISETP.GE.AND P1, PT, R4, R14, PT ;  /* 0x0000000e0400820c */ /* 0x000fe20003f26270 */
[--C-:B-1----:R-:W-:Y:S01]  /*4210*/  FFMA.FTZ R7, R6, c[0x0][0x23c], -R12.reuse ;  /* 0x00008f0006077a23 */ /* 0x102fe2000001080c */
[----:B--2---:R-:W-:Y:S02]  /*4220*/  MOV R6, R172 ;  /* 0x000000ac00067202 */ /* 0x004fe40000000f00 */
[----:B------:R-:W-:Y:S05]  /*4230*/  @!P0 FSEL R6, R172, -INF , !P1 ;  /* 0xff800000ac068808 */ /* 0x000fea0004800000 */
[----:B------:R1:W-:Y:S01]  /*4240*/  MUFU.EX2 R180, R7 ;  /* 0x0000000700b47308 */ /* 0x0003e20000000800 */
[CC--:B------:R-:W-:Y:S01]  /*4250*/  @!P0 ISETP.GE.AND P1, PT, R5.reuse, R11.reuse, PT ;  /* 0x0000000b0500820c */ /* 0x0c0fe20003f26270 */
[----:B-1----:R-:W-:Y:S01]  /*4260*/  FFMA.FTZ R7, R6, c[0x0][0x23c], -R12 ;  /* 0x00008f0006077a23 */ /* 0x002fe2000001080c */
[----:B------:R-:W-:Y:S02]  /*4270*/  MOV R6, R188 ;  /* 0x000000bc00067202 */ /* 0x000fe40000000f00 */
[----:B------:R-:W-:Y:S05]  /*4280*/  @!P0 FSEL R6, R188, -INF , !P1 ;  /* 0xff800000bc068808 */ /* 0x000fea0004800000 */
[----:B------:R1:W2:Y:S01]  /*4290*/  MUFU.EX2 R179, R7 ;  /* 0x0000000700b37308 */ /* 0x0002a20000000800 */
[----:B------:R-:W-:Y:S01]  /*42a0*/  @!P0 ISETP.GE.AND P1, PT, R4, R11, PT ;  /* 0x0000000b0400820c */ /* 0x000fe20003f26270 */
[--C-:B-1----:R-:W-:Y:S01]  /*42b0*/  FFMA.FTZ R7, R6, c[0x0][0x23c], -R9.reuse ;  /* 0x00008f0006077a23 */ /* 0x102fe20000010809 */
[----:B------:R-:W-:Y:S02]  /*42c0*/  MOV R6, R186 ;  /* 0x000000ba00067202 */ /* 0x000fe40000000f00 */
[----:B------:R-:W-:Y:S05]  /*42d0*/  @!P0 FSEL R6, R186, -INF , !P1 ;  /* 0xff800000ba068808 */ /* 0x000fea0004800000 */
[----:B------:R1:W-:Y:S01]  /*42e0*/  MUFU.EX2 R215, R7 ;  /* 0x0000000700d77308 */ /* 0x0003e20000000800 */
[----:B------:R-:W-:Y:S02]  /*42f0*/  @!P0 ISETP.GE.AND P1, PT, R5, R10, PT ;  /* 0x0000000a0500820c */ /* 0x000fe40003f26270 */
[----:B----4-:R-:W-:Y:S01]  /*4300*/  MOV R5, R212 ;  /* 0x000000d400057202 */ /* 0x010fe20000000f00 */
        /* <DEDUP_REMOVED lines=13> */
[--C-:B---3--:R-:W-:Y:S01]  /*43e0*/  FFMA.FTZ R6, R5, c[0x0][0x23c], -R8.reuse ;  /* 0x00008f0005067a23 */ /* 0x108fe20000010808 */
[----:B------:R-:W-:Y:S02]  /*43f0*/  MOV R5, R211 ;  /* 0x000000d300057202 */ /* 0x000fe40000000f00 */
[----:B------:R-:W-:Y:S01]  /*4400*/  @!P0 FSEL R5, R211, -INF , !P1 ;  /* 0xff800000d3058808 */ /* 0x000fe20004800000 */
[----:B------:R1:W-:Y:S01]  /*4410*/  MUFU.EX2 R242, R6 ;  /* 0x0000000600f27308 */ /* 0x0003e20000000800 */
[----:B------:R-:W-:Y:S03]  /*4420*/  @!P0 ISETP.GE.AND P1, PT, R4, R11, PT ;  /* 0x0000000b0400820c */ /* 0x000fe60003f26270 */
[--C-:B------:R-:W-:Y:S06]  /*4430*/  FFMA.FTZ R5, R5, c[0x0][0x23c], -R8.reuse ;  /* 0x00008f0005057a23 */ /* 0x100fec0000010808 */
[----:B------:R3:W-:Y:S01]  /*4440*/  MUFU.EX2 R241, R5 ;  /* 0x0000000500f17308 */ /* 0x0007e20000000800 */
[----:B-1----:R-:W-:Y:S02]  /*4450*/  MOV R6, R185 ;  /* 0x000000b900067202 */ /* 0x002fe40000000f00 */
[----:B------:R-:W-:Y:S02]  /*4460*/  @!P0 FSEL R6, R185, -INF , !P1 ;  /* 0xff800000b9068808 */ /* 0x000fe40004800000 */
[----:B------:R-:W-:Y:S02]  /*4470*/  @!P0 ISETP.GE.AND P1, PT, R0, R11, PT ;  /* 0x0000000b0000820c */ /* 0x000fe40003f26270 */
[----:B------:R-:W-:Y:S01]  /*4480*/  F2FP.BF16.PACK_AB R0, R89, R90 ;  /* 0x0000005a5900723e */ /* 0x000fe200000010ff */
[--C-:B------:R-:W-:Y:S01]  /*4490*/  FFMA.FTZ R6, R6, c[0x0][0x23c], -R9.reuse ;  /* 0x00008f0006067a23 */ /* 0x100fe20000010809 */
[----:B---3--:R-:W-:Y:S03]  /*44a0*/  MOV R5, R184 ;  /* 0x000000b800057202 */ /* 0x008fe60000000f00 */
        /* <DEDUP_REMOVED lines=12> */
[----:B------:R-:W-:Y:S05]  /*4570*/  IADD3.X R135, R20, UR51, RZ, P1, !PT ;  /* 0x0000003314877c10 */ /* 0x000fea0008ffe4ff */
[----:B------:R2:W2:Y:S02]  /*4580*/  LDG.E R114, [R134.64] ;  /* 0x0000001a86727981 */ /* 0x0004a4000c1e1900 */
[----:B------:R4:W-:Y:S02]  /*4590*/  MUFU.EX2 R236, R5 ;  /* 0x0000000500ec7308 */ /* 0x0009e40000000800 */
[----:B------:R2:W2:Y:S01]  /*45a0*/  LDG.E R113, [R134.64+0x20] ;  /* 0x0000201a86717981 */ /* 0x0004a2000c1e1900 */
[----:B-1----:R-:W-:Y:S02]  /*45b0*/  F2FP.BF16.PACK_AB R0, R237, R238 ;  /* 0x000000eeed00723e */ /* 0x002fe400000010ff */
[----:B---3--:R-:W-:Y:S01]  /*45c0*/  MOV R6, R131 ;  /* 0x0000008300067202 */ /* 0x008fe20000000f00 */
[----:B------:R1:W3:Y:S01]  /*45d0*/  LDG.E R112, [R134.64+0x100] ;  /* 0x0001001a86707981 */ /* 0x0002e2000c1e1900 */
[----:B------:R-:W-:Y:S03]  /*45e0*/  @!P0 FSEL R6, R131, -INF , !P6 ;  /* 0xff80000083068808 */ /* 0x000fe60007000000 */
[----:B------:R1:W-:Y:S02]  /*45f0*/  STS [R152+0x12400], R0 ;  /* 0x0124000098007388 */ /* 0x0003e40000000800 */
[--C-:B------:R-:W-:Y:S01]  /*4600*/  FFMA.FTZ R6, R6, c[0x0][0x23c], -R13.reuse ;  /* 0x00008f0006067a23 */ /* 0x100fe2000001080d */
[----:B----4-:R-:W-:Y:S01]  /*4610*/  F2FP.BF16.PACK_AB R4, R202, R204 ;  /* 0x000000ccca04723e */ /* 0x010fe200000010ff */
[----:B------:R-:W-:Y:S01]  /*4620*/  FFMA.FTZ R13, R7, c[0x0][0x23c], -R13 ;  /* 0x00008f00070d7a23 */ /* 0x000fe2000001080d */
[----:B------:R-:W-:Y:S01]  /*4630*/  F2FP.BF16.PACK_AB R7, R227, R228 ;  /* 0x000000e4e307723e */ /* 0x000fe200000010ff */
[----:B------:R4:W-:Y:S02]  /*4640*/  MUFU.EX2 R160, R6 ;  /* 0x0000000600a07308 */ /* 0x0009e40000000800 */
[----:B------:R4:W-:Y:S01]  /*4650*/  STS [R152+0x12000], R4 ;  /* 0x0120000498007388 */ /* 0x0009e20000000800 */
[----:B------:R-:W-:Y:S07]  /*4660*/  F2FP.BF16.PACK_AB R5, R87, R88 ;  /* 0x000000585705723e */ /* 0x000fee00000010ff */
[----:B------:R-:W2:Y:S01]  /*4670*/  MUFU.EX2 R155, R13 ;  /* 0x0000000d009b7308 */ /* 0x000ea20000000800 */
[----:B------:R4:W-:Y:S01]  /*4680*/  STS [R154+0x14000], R5 ;  /* 0x014000059a007388 */ /* 0x0009e20000000800 */
[----:B-1----:R-:W-:Y:S02]  /*4690*/  F2FP.BF16.PACK_AB R0, R85, R86 ;  /* 0x000000565500723e */ /* 0x002fe400000010ff */
[----:B----4-:R-:W-:Y:S02]  /*46a0*/  F2FP.BF16.PACK_AB R6, R83, R84 ;  /* 0x000000545306723e */ /* 0x010fe400000010ff */
        /* <DEDUP_REMOVED lines=13> */
[----:B----4-:R-:W-:Y:S01]  /*4780*/  F2FP.BF16.PACK_AB R0, R192, R194 ;  /* 0x000000c2c000723e */ /* 0x010fe200000010ff */
[----:B------:R4:W-:Y:S04]  /*4790*/  STS [R152+0x14400], R4 ;  /* 0x0144000498007388 */ /* 0x0009e80000000800 */
[----:B------:R1:W-:Y:S04]  /*47a0*/  STS [R153+0x12000], R0 ;  /* 0x0120000099007388 */ /* 0x0003e80000000800 */
[----:B------:R1:W-:Y:S01]  /*47b0*/  STS [R153+0x12400], R7 ;  /* 0x0124000799007388 */ /* 0x0003e20000000800 */
[----:B----4-:R-:W-:Y:S02]  /*47c0*/  F2FP.BF16.PACK_AB R4, R178, R183 ;  /* 0x000000b7b204723e */ /* 0x010fe400000010ff */
[----:B-1----:R-:W-:Y:S03]  /*47d0*/  F2FP.BF16.PACK_AB R0, R205, R206 ;  /* 0x000000cecd00723e */ /* 0x002fe600000010ff */
[----:B------:R1:W-:Y:S01]  /*47e0*/  STS [R151+0x12000], R4 ;  /* 0x0120000497007388 */ /* 0x0003e20000000800 */
[----:B------:R-:W-:Y:S03]  /*47f0*/  MOV R7, R199 ;  /* 0x000000c700077202 */ /* 0x000fe60000000f00 */
[----:B------:R4:W-:Y:S01]  /*4800*/  STS [R151+0x12400], R0 ;  /* 0x0124000097007388 */ /* 0x0009e20000000800 */
[----:B------:R-:W-:Y:S02]  /*4810*/  @!P0 FSEL R7, R199, -INF , !P2 ;  /* 0xff800000c7078808 */ /* 0x000fe40005000000 */
[----:B------:R-:W-:Y:S01]  /*4820*/  PLOP3.LUT P2, PT, PT, PT, UP3, 0x80, 0x0 ;  /* 0x000000000000781c */ /* 0x000fe20003f4f038 */
[----:B------:R4:W-:Y:S02]  /*4830*/  STS [R153+0x14000], R6 ;  /* 0x0140000699007388 */ /* 0x0009e40000000800 */
[----:B------:R-:W-:Y:S01]  /*4840*/  FFMA.FTZ R8, R7, c[0x0][0x23c], -R8 ;  /* 0x00008f0007087a23 */ /* 0x000fe20000010808 */
[----:B------:R-:W-:Y:S03]  /*4850*/  F2FP.BF16.PACK_AB R7, R195, R196 ;  /* 0x000000c4c307723e */ /* 0x000fe600000010ff */
[----:B------:R-:W2:Y:S01]  /*4860*/  MUFU.EX2 R223, R8 ;  /* 0x0000000800df7308 */ /* 0x000ea20000000800 */
[----:B-1----:R-:W-:Y:S02]  /*4870*/  F2FP.BF16.PACK_AB R4, R70, R71 ;  /* 0x000000474604723e */ /* 0x002fe400000010ff */
[----:B----4-:R-:W-:Y:S02]  /*4880*/  F2FP.BF16.PACK_AB R0, R139, R176 ;  /* 0x000000b08b00723e */ /* 0x010fe400000010ff */
[----:B------:R-:W-:Y:S05]  /*4890*/  F2FP.BF16.PACK_AB R6, R72, R73 ;  /* 0x000000494806723e */ /* 0x000fea00000010ff */
[----:B------:R1:W-:Y:S04]  /*48a0*/  STS [R153+0x14400], R6 ;  /* 0x0144000699007388 */ /* 0x0003e80000000800 */
[----:B------:R4:W-:Y:S04]  /*48b0*/  STS [R151+0x14000], R5 ;  /* 0x0140000597007388 */ /* 0x0009e80000000800 */
[----:B------:R4:W-:Y:S04]  /*48c0*/  STS [R151+0x14400], R4 ;  /* 0x0144000497007388 */ /* 0x0009e80000000800 */
[----:B------:R4:W-:Y:S04]  /*48d0*/  STS [R147+0x12000], R0 ;  /* 0x0120000093007388 */ /* 0x0009e80000000800 */
[----:B------:R4:W-:Y:S01]  /*48e0*/  STS [R147+0x12400], R7 ;  /* 0x0124000793007388 */ /* 0x0009e20000000800 */
[----:B-1----:R-:W-:Y:S02]  /*48f0*/  F2FP.BF16.PACK_AB R6, R226, R234 ;  /* 0x000000eae206723e */ /* 0x002fe400000010ff */
[----:B----4-:R-:W-:Y:S02]  /*4900*/  F2FP.BF16.PACK_AB R5, R2, R3 ;  /* 0x000000030205723e */ /* 0x010fe400000010ff */
[----:B------:R-:W-:Y:S02]  /*4910*/  F2FP.BF16.PACK_AB R4, R165, R167 ;  /* 0x000000a7a504723e */ /* 0x000fe400000010ff */
[----:B------:R-:W-:Y:S03]  /*4920*/  F2FP.BF16.PACK_AB R0, R181, R182 ;  /* 0x000000b6b500723e */ /* 0x000fe600000010ff */
[----:B------:R2:W-:Y:S01]  /*4930*/  STS [R148+0x12000], R4 ;  /* 0x0120000494007388 */ /* 0x0005e20000000800 */
[----:B------:R-:W-:Y:S03]  /*4940*/  F2FP.BF16.PACK_AB R7, R217, R220 ;  /* 0x000000dcd907723e */ /* 0x000fe600000010ff */
[----:B------:R1:W-:Y:S04]  /*4950*/  STS [R148+0x12400], R0 ;  /* 0x0124000094007388 */ /* 0x0003e80000000800 */
[----:B------:R4:W-:Y:S04]  /*4960*/  STS [R147+0x14000], R6 ;  /* 0x0140000693007388 */ /* 0x0009e80000000800 */
[----:B------:R2:W-:Y:S04]  /*4970*/  STS [R147+0x14400], R5 ;  /* 0x0144000593007388 */ /* 0x0005e80000000800 */
[----:B------:R2:W-:Y:S02]  /*4980*/  STS [R148+0x14000], R7 ;  /* 0x0140000794007388 */ /* 0x0005e40000000800 */
[----:B--2---:R-:W-:Y:S02]  /*4990*/  F2FP.BF16.PACK_AB R4, R179, R180 ;  /* 0x000000b4b304723e */ /* 0x004fe400000010ff */
[----:B-1----:R-:W-:Y:S02]  /*49a0*/  F2FP.BF16.PACK_AB R0, R155, R160 ;  /* 0x000000a09b00723e */ /* 0x002fe400000010ff */
[----:B----4-:R-:W-:Y:S02]  /*49b0*/  F2FP.BF16.PACK_AB R6, R247, R249 ;  /* 0x000000f9f706723e */ /* 0x010fe400000010ff */
[----:B------:R-:W-:Y:S03]  /*49c0*/  F2FP.BF16.PACK_AB R5, R136, R163 ;  /* 0x000000a38805723e */ /* 0x000fe600000010ff */
[----:B------:R1:W-:Y:S01]  /*49d0*/  STS [R148+0x14400], R6 ;  /* 0x0144000694007388 */ /* 0x0003e20000000800 */
[----:B------:R-:W-:Y:S03]  /*49e0*/  F2FP.BF16.PACK_AB R7, R210, R215 ;  /* 0x000000d7d207723e */ /* 0x000fe600000010ff */
[----:B------:R2:W-:Y:S04]  /*49f0*/  STS [R150+0x12000], R5 ;  /* 0x0120000596007388 */ /* 0x0005e80000000800 */
[----:B------:R4:W-:Y:S04]  /*4a00*/  STS [R150+0x12400], R4 ;  /* 0x0124000496007388 */ /* 0x0009e80000000800 */
[----:B------:R2:W-:Y:S01]  /*4a10*/  STS [R149+0x12000], R0 ;  /* 0x0120000095007388 */ /* 0x0005e20000000800 */
[----:B-1----:R-:W-:Y:S02]  /*4a20*/  F2FP.BF16.PACK_AB R6, R241, R242 ;  /* 0x000000f2f106723e */ /* 0x002fe400000010ff */
[----:B--2---:R-:W-:Y:S02]  /*4a30*/  F2FP.BF16.PACK_AB R5, R170, R171 ;  /* 0x000000abaa05723e */ /* 0x004fe400000010ff */
[----:B----4-:R-:W-:Y:S03]  /*4a40*/  F2FP.BF16.PACK_AB R4, R201, R203 ;  /* 0x000000cbc904723e */ /* 0x010fe600000010ff */
        /* <DEDUP_REMOVED lines=8> */
[----:B------:R-:W2:Y:S08]  /*4ad0*/  LDSM.16.M88.4 R60, [R122+0x5000] ;  /* 0x005000007a3c783b */ /* 0x000eb00000000200 */
[----:B------:R-:W4:Y:S08]  /*4ae0*/  LDSM.16.M88.4 R32, [R117+0x8400] ;  /* 0x008400007520783b */ /* 0x000f300000000200 */
[----:B------:R-:W3:Y:S08]  /*4af0*/  LDSM.16.M88.4 R48, [R117+0x8800] ;  /* 0x008800007530783b */ /* 0x000ef00000000200 */
[----:B------:R-:W3:Y:S01]  /*4b00*/  LDSM.16.M88.4 R100, [R117+0x8c00] ;  /* 0x008c00007564783b */ /* 0x000ee20000000200 */
[-C--:B-1----:R-:W-:Y:S07]  /*4b10*/  HMMA.16816.F32.BF16 R4, R64, R16.reuse, RZ ;  /* 0x000000104004723c */ /* 0x082fee00000418ff */
[----:B------:R-:W-:Y:S01]  /*4b20*/  LDSM.16.M88.4 R104, [R116+0x8000] ;  /* 0x008000007468783b */ /* 0x000fe20000000200 */
[C---:B--2---:R-:W-:Y:S07]  /*4b30*/  HMMA.16816.F32.BF16 R8, R60.reuse, R16, RZ ;  /* 0x000000103c08723c */ /* 0x044fee00000418ff */
[----:B------:R-:W-:Y:S01]  /*4b40*/  LDSM.16.M88.4 R108, [R123+0x5000] ;  /* 0x005000007b6c783b */ /* 0x000fe20000000200 */
[-C--:B------:R-:W-:Y:S07]  /*4b50*/  HMMA.16816.F32.BF16 R12, R60, R18.reuse, RZ ;  /* 0x000000123c0c723c */ /* 0x080fee00000418ff */
[----:B------:R1:W2:Y:S01]  /*4b60*/  LDG.E R0, [R134.64+0x120] ;  /* 0x0001201a86007981 */ /* 0x0002a2000c1e1900 */
[C---:B------:R-:W-:Y:S08]  /*4b70*/  HMMA.16816.F32.BF16 R16, R64.reuse, R18, RZ ;  /* 0x000000124010723c */ /* 0x040ff000000418ff */
[-C--:B----4-:R-:W-:Y:S08]  /*4b80*/  HMMA.16816.F32.BF16 R20, R64, R32.reuse, RZ ;  /* 0x000000204014723c */ /* 0x090ff000000418ff */
[C---:B------:R-:W-:Y:S01]  /*4b90*/  HMMA.16816.F32.BF16 R24, R60.reuse, R32, RZ ;  /* 0x000000203c18723c */ /* 0x040fe200000418ff */
[----:B-1----:R-:W-:Y:S07]  /*4ba0*/  MOV R135, c[0x0][0x22c] ;  /* 0x00008b0000877a02 */ /* 0x002fee0000000f00 */
[-C--:B------:R-:W-:Y:S01]  /*4bb0*/  HMMA.16816.F32.BF16 R28, R60, R34.reuse, RZ ;  /* 0x000000223c1c723c */ /* 0x080fe200000418ff */
[----:B------:R-:W-:Y:S05]  /*4bc0*/  IMAD R135, R135, c[0x0][0x1c0], RZ ;  /* 0x0000700087877a24 */ /* 0x000fea00078e02ff */
[----:B------:R-:W-:Y:S02]  /*4bd0*/  LEA R135, -R135, RZ, 0x7 ;  /* 0x000000ff87877211 */ /* 0x000fe400078e39ff */
[C---:B------:R-:W-:Y:S04]  /*4be0*/  HMMA.16816.F32.BF16 R32, R64.reuse, R34, RZ ;  /* 0x000000224020723c */ /* 0x040fe800000418ff */
[C---:B------:R-:W-:Y:S04]  /*4bf0*/  LEA R132, P0, R135.reuse, R132, 0x2 ;  /* 0x0000008487847211 */ /* 0x040fe800078010ff */
[-C--:B---3--:R-:W-:Y:S01]  /*4c00*/  HMMA.16816.F32.BF16 R36, R64, R48.reuse, RZ ;  /* 0x000000304024723c */ /* 0x088fe200000418ff */
[----:B------:R-:W-:Y:S07]  /*4c10*/  LEA.HI.X.SX32 R133, R135, R133, 0x2, P0 ;  /* 0x0000008587857211 */ /* 0x000fee00000f16ff */
        /* <DEDUP_REMOVED lines=15> */
[C---:B------:R-:W-:Y:S02]  /*4d10*/  FADD.FTZ R16, -R114.reuse, R16 ;  /* 0x0000001072107221 */ /* 0x040fe40000010100 */
        /* <DEDUP_REMOVED lines=11> */
[----:B--2---:R-:W-:Y:S04]  /*4dd0*/  FADD.FTZ R11, -R0, R11 ;  /* 0x0000000b000b7221 */ /* 0x004fe80000010100 */
        /* <DEDUP_REMOVED lines=187> */
[C---:B------:R-:W-:Y:S02]  /*5990*/  FADD.FTZ R12, -R112.reuse, R41 ;  /* 0x00000029700c7221 */ /* 0x040fe40000010100 */
        /* <DEDUP_REMOVED lines=18> */
[----:B------:R-:W-:Y:S02]  /*5ac0*/  FADD.FTZ R12, -R112, R57 ;  /* 0x00000039700c7221 */ /* 0x000fe40000010100 */
[----:B------:R-:W-:Y:S01]  /*5ad0*/  FFMA.FTZ R6, -R186, R186, 1 ;  /* 0x3f800000ba067423 */ /* 0x000fe200000101ba */
[----:B------:R1:W5:Y:S01]  /*5ae0*/  LDL.LU R82, [R1+0x6c] ;  /* 0x00006c0001527983 */ /* 0x0003620000300800 */
[----:B------:R-:W-:Y:S02]  /*5af0*/  FMUL.FTZ R19, R8, R4 ;  /* 0x0000000408137220 */ /* 0x000fe40000410000 */
[C---:B------:R-:W-:Y:S02]  /*5b00*/  FADD.FTZ R8, -R112.reuse, R29 ;  /* 0x0000001d70087221 */ /* 0x040fe40000010100 */
        /* <DEDUP_REMOVED lines=14> */
[C---:B------:R-:W-:Y:S02]  /*5bf0*/  FADD.FTZ R8, -R112.reuse, R45 ;  /* 0x0000002d70087221 */ /* 0x040fe40000010100 */
        /* <DEDUP_REMOVED lines=141> */
.L_x_520:
        /* <DEDUP_REMOVED lines=141> */
.L_x_521:
[----:B------:R-:W2:Y:S01]  /*6da0*/  LDL R54, [R1+0x8] ;  /* 0x0000080001367983 */ /* 0x000ea20000100800 */
[----:B------:R-:W-:Y:S02]  /*6db0*/  ULOP3.LUT UR34, UR6, 0x1, URZ, 0xc0, !UPT ;  /* 0x0000000106227892 */ /* 0x000fe4000f8ec03f */
[----:B------:R-:W-:Y:S01]  /*6dc0*/  UISETP.GT.AND UP2, UPT, UR6, UR4, UPT ;  /* 0x000000040600728c */ /* 0x000fe2000bf44270 */
[----:B------:R-:W3:Y:S01]  /*6dd0*/  LDL R53, [R1+0x1c] ;  /* 0x00001c0001357983 */ /* 0x000ee20000100800 */
[----:B------:R-:W-:Y:S02]  /*6de0*/  UISETP.NE.U32.AND UP0, UPT, UR34, 0x1, UPT ;  /* 0x000000012200788c */ /* 0x000fe4000bf05070 */
[----:B------:R-:W-:Y:S01]  /*6df0*/  UIADD3 UR6, UR6, -0x1, URZ ;  /* 0xffffffff06067890 */ /* 0x000fe2000fffe03f */
[----:B------:R4:W3:Y:S04]  /*6e00*/  LDL R52, [R1] ;  /* 0x0000000001347983 */ /* 0x0008e80000100800 */
[----:B------:R-:W-:Y:S04]  /*6e10*/  LDSM.16.M88.4 R16, [R119] ;  /* 0x000000007710783b */ /* 0x000fe80000000200 */
[----:B------:R-:W1:Y:S04]  /*6e20*/  LDSM.16.MT88.4 R20, [R0+0x6000] ;  /* 0x006000000014783b */ /* 0x000e680000004200 */
[----:B------:R-:W4:Y:S04]  /*6e30*/  LDSM.16.M88.4 R12, [R119+0x2000] ;  /* 0x00200000770c783b */ /* 0x000f280000000200 */
[----:B------:R-:W-:Y:S04]  /*6e40*/  LDSM.16.M88.4 R24, [R126] ;  /* 0x000000007e18783b */ /* 0x000fe80000000200 */
[----:B------:R-:W4:Y:S04]  /*6e50*/  LDSM.16.MT88.4 R28, [R0+0x6400] ;  /* 0x00640000001c783b */ /* 0x000f280000004200 */
[----:B------:R-:W4:Y:S04]  /*6e60*/  LDSM.16.M88.4 R32, [R129] ;  /* 0x000000008120783b */ /* 0x000f280000000200 */
[----:B------:R-:W-:Y:S04]  /*6e70*/  LDSM.16.M88.4 R36, [R121] ;  /* 0x000000007924783b */ /* 0x000fe80000000200 */
[----:B------:R-:W4:Y:S04]  /*6e80*/  LDSM.16.MT88.4 R40, [R0+0x6800] ;  /* 0x006800000028783b */ /* 0x000f280000004200 */
[----:B------:R-:W4:Y:S04]  /*6e90*/  LDSM.16.M88.4 R44, [R121+0x2000] ;  /* 0x00200000792c783b */ /* 0x000f280000000200 */
[----:B------:R-:W-:Y:S01]  /*6ea0*/  LDSM.16.MT88.4 R48, [R0+0x6c00] ;  /* 0x006c00000030783b */ /* 0x000fe20000004200 */
[-C--:B-1----:R-:W-:Y:S08]  /*6eb0*/  HMMA.16816.F32.BF16 R4, R16, R20.reuse, RZ ;  /* 0x000000141004723c */ /* 0x082ff000000418ff */
[C---:B----4-:R-:W-:Y:S08]  /*6ec0*/  HMMA.16816.F32.BF16 R8, R12.reuse, R20, RZ ;  /* 0x000000140c08723c */ /* 0x050ff000000418ff */
        /* <DEDUP_REMOVED lines=32> */
[C---:B-1----:R-:W-:Y:S08]  /*70d0*/  HMMA.16816.F32.BF16 R8, R32.reuse, R40, R8 ;  /* 0x000000282008723c */ /* 0x042ff00000041808 */
[-C--:B------:R-:W-:Y:S01]  /*70e0*/  HMMA.16816.F32.BF16 R12, R32, R42.reuse, R12 ;  /* 0x0000002a200c723c */ /* 0x080fe2000004180c */
[----:B------:R-:W1:Y:S03]  /*70f0*/  LDSM.16.M88.4 R32, [R120+0x6000] ;  /* 0x006000007820783b */ /* 0x000e660000000200 */
[----:B----4-:R-:W-:Y:S04]  /*7100*/  IMAD.U32 R0, RZ, RZ, UR48 ;  /* 0x00000030ff007e24 */ /* 0x010fe8000f8e00ff */
[----:B------:R-:W-:Y:S08]  /*7110*/  HMMA.16816.F32.BF16 R16, R36, R42, R16 ;  /* 0x0000002a2410723c */ /* 0x000ff00000041810 */
[-C--:B------:R-:W-:Y:S08]  /*7120*/  HMMA.16816.F32.BF16 R4, R20, R48.reuse, R4 ;  /* 0x000000301404723c */ /* 0x080ff00000041804 */
[C---:B------:R-:W-:Y:S08]  /*7130*/  HMMA.16816.F32.BF16 R8, R44.reuse, R48, R8 ;  /* 0x000000302c08723c */ /* 0x040ff00000041808 */
[-C--:B------:R-:W-:Y:S08]  /*7140*/  HMMA.16816.F32.BF16 R12, R44, R50.reuse, R12 ;  /* 0x000000322c0c723c */ /* 0x080ff0000004180c */
[----:B------:R-:W-:Y:S07]  /*7150*/  HMMA.16816.F32.BF16 R16, R20, R50, R16 ;  /* 0x000000321410723c */ /* 0x000fee0000041810 */
[----:B------:R-:W-:Y:S01]  /*7160*/  IMAD.U32 R22, RZ, RZ, UR49 ;  /* 0x00000031ff167e24 */ /* 0x000fe2000f8e00ff */
[-C--:B------:R-:W-:Y:S01]  /*7170*/  HMMA.16816.F32.BF16 R4, R24, R28.reuse, R4 ;  /* 0x0000001c1804723c */ /* 0x080fe20000041804 */
[----:B------:R-:W-:Y:S04]  /*7180*/  IMAD.U32 R23, RZ, RZ, UR49 ;  /* 0x00000031ff177e24 */ /* 0x000fe8000f8e00ff */
[-C--:B------:R-:W-:Y:S03]  /*7190*/  LEA R22, P1, R22, R132.reuse, 0x2 ;  /* 0x0000008416167211 */ /* 0x080fe600078210ff */
[C---:B-1----:R-:W-:Y:S04]  /*71a0*/  HMMA.16816.F32.BF16 R8, R32.reuse, R28, R8 ;  /* 0x0000001c2008723c */ /* 0x042fe80000041808 */
[-C--:B------:R-:W-:Y:S03]  /*71b0*/  LEA.HI.X.SX32 R23, R23, R133.reuse, 0x2, P1 ;  /* 0x0000008517177211 */ /* 0x080fe600008f16ff */
[----:B------:R-:W-:Y:S01]  /*71c0*/  IMAD.U32 R28, RZ, RZ, UR48 ;  /* 0x00000030ff1c7e24 */ /* 0x000fe2000f8e00ff */
[-C--:B------:R-:W-:Y:S01]  /*71d0*/  HMMA.16816.F32.BF16 R12, R32, R30.reuse, R12 ;  /* 0x0000001e200c723c */ /* 0x080fe2000004180c */
[----:B------:R-:W-:Y:S03]  /*71e0*/  LDSM.16.MT88.4 R32, [R2+0xf000] ;  /* 0x00f000000220783b */ /* 0x000fe60000004200 */
[----:B--2---:R-:W-:Y:S01]  /*71f0*/  @P2 IADD3 R20, P0, R54, UR36, RZ ;  /* 0x0000002436142c10 */ /* 0x004fe2000ff1e0ff */
[----:B------:R-:W-:Y:S03]  /*7200*/  @UP3 UIADD3 UR36, UP1, UR36, -0x200, URZ ;  /* 0xfffffe0024243890 */ /* 0x000fe6000ff3e03f */
[----:B------:R-:W-:Y:S04]  /*7210*/  HMMA.16816.F32.BF16 R16, R24, R30, R16 ;  /* 0x0000001e1810723c */ /* 0x000fe80000041810 */
[----:B---3--:R-:W-:Y:S01]  /*7220*/  @P2 IADD3.X R21, R53, UR5, RZ, P0, !PT ;  /* 0x0000000535152c10 */ /* 0x008fe200087fe4ff */
[----:B------:R-:W-:Y:S01]  /*7230*/  @UP3 UIADD3.X UR5, UR5, -0x1, URZ, UP1, !UPT ;  /* 0xffffffff05053890 */ /* 0x000fe20008ffe43f */
[-C--:B------:R-:W-:Y:S01]  /*7240*/  LEA R28, P0, R28, R132.reuse, 0x2 ;  /* 0x000000841c1c7211 */ /* 0x080fe200078010ff */
[----:B------:R-:W-:Y:S02]  /*7250*/  IMAD.U32 R24, RZ, RZ, UR47 ;  /* 0x0000002fff187e24 */ /* 0x000fe4000f8e00ff */
[----:B------:R1:W2:Y:S03]  /*7260*/  @P2 LDG.E R52, [R20.64] ;  /* 0x0000001a14342981 */ /* 0x0002a6000c1e1900 */
[-C--:B------:R-:W-:Y:S01]  /*7270*/  LEA.HI.X.SX32 R29, R0, R133.reuse, 0x2, P0 ;  /* 0x00000085001d7211 */ /* 0x080fe200000f16ff */
[----:B------:R1:W5:Y:S01]  /*7280*/  @P2 LDG.E R252, [R20.64+0x20] ;  /* 0x0000201a14fc2981 */ /* 0x000362000c1e1900 */
[----:B------:R-:W-:Y:S01]  /*7290*/  IMAD.U32 R0, RZ, RZ, UR47 ;  /* 0x0000002fff007e24 */ /* 0x000fe2000f8e00ff */
[-C--:B------:R-:W-:Y:S02]  /*72a0*/  LEA R24, P0, R24, R132.reuse, 0x2 ;  /* 0x0000008418187211 */ /* 0x080fe400078010ff */
[----:B------:R1:W5:Y:S02]  /*72b0*/  @P2 LDG.E R251, [R20.64+0x100] ;  /* 0x0001001a14fb2981 */ /* 0x000364000c1e1900 */
[-C--:B------:R-:W-:Y:S01]  /*72c0*/  LEA.HI.X.SX32 R25, R0, R133.reuse, 0x2, P0 ;  /* 0x0000008500197211 */ /* 0x080fe200000f16ff */
[----:B------:R-:W-:Y:S01]  /*72d0*/  IMAD.U32 R0, RZ, RZ, UR44 ;  /* 0x0000002cff007e24 */ /* 0x000fe2000f8e00ff */
[----:B------:R1:W5:Y:S04]  /*72e0*/  @P2 LDG.E R250, [R20.64+0x120] ;  /* 0x0001201a14fa2981 */ /* 0x000368000c1e1900 */
[----:B------:R3:W-:Y:S04]  /*72f0*/  RED.E.ADD.F32.FTZ.RN.STRONG.GPU [R132.64], R4 ;  /* 0x000000048400798e */ /* 0x0007e8000c10e79a */
[----:B------:R4:W-:Y:S04]  /*7300*/  RED.E.ADD.F32.FTZ.RN.STRONG.GPU [R22.64], R5 ;  /* 0x000000051600798e */ /* 0x0009e8000c10e79a */
[----:B------:R4:W-:Y:S04]  /*7310*/  RED.E.ADD.F32.FTZ.RN.STRONG.GPU [R28.64], R6 ;  /* 0x000000061c00798e */ /* 0x0009e8000c10e79a */
[----:B------:R4:W-:Y:S04]  /*7320*/  RED.E.ADD.F32.FTZ.RN.STRONG.GPU [R24.64], R7 ;  /* 0x000000071800798e */ /* 0x0009e8000c10e79a */
[----:B------:R-:W-:Y:S04]  /*7330*/  LDSM.16.MT88.4 R24, [R2+0xe800] ;  /* 0x00e800000218783b */ /* 0x000fe80000004200 */
[----:B------:R-:W-:Y:S01]  /*7340*/  LDSM.16.MT88.4 R28, [R3+0x800] ;  /* 0x00080000031c783b */ /* 0x000fe20000004200 */
[----:B-1----:R-:W-:Y:S05]  /*7350*/  IMAD.U32 R20, RZ, RZ, UR45 ;  /* 0x0000002dff147e24 */ /* 0x002fea000f8e00ff */
[-C--:B------:R-:W-:Y:S01]  /*7360*/  LEA R20, P1, R20, R132.reuse, 0x2 ;  /* 0x0000008414147211 */ /* 0x080fe200078210ff */
[----:B---3--:R-:W-:Y:S02]  /*7370*/  IMAD.U32 R4, RZ, RZ, UR44 ;  /* 0x0000002cff047e24 */ /* 0x008fe4000f8e00ff */
[----:B----4-:R-:W-:Y:S03]  /*7380*/  IMAD.U32 R22, RZ, RZ, UR46 ;  /* 0x0000002eff167e24 */ /* 0x010fe6000f8e00ff */
[-C--:B------:R-:W-:Y:S01]  /*7390*/  LEA R4, P0, R4, R132.reuse, 0x2 ;  /* 0x0000008404047211 */ /* 0x080fe200078010ff */
[----:B------:R-:W-:Y:S02]  /*73a0*/  IMAD.U32 R5, RZ, RZ, UR45 ;  /* 0x0000002dff057e24 */ /* 0x000fe4000f8e00ff */
[----:B------:R-:W-:Y:S03]  /*73b0*/  IMAD.U32 R6, RZ, RZ, UR46 ;  /* 0x0000002eff067e24 */ /* 0x000fe6000f8e00ff */
[-C--:B------:R-:W-:Y:S01]  /*73c0*/  LEA.HI.X.SX32 R21, R5, R133.reuse, 0x2, P1 ;  /* 0x0000008505157211 */ /* 0x080fe200008f16ff */
[----:B------:R-:W-:Y:S01]  /*73d0*/  IMAD.U32 R7, RZ, RZ, UR42 ;  /* 0x0000002aff077e24 */ /* 0x000fe2000f8e00ff */
[-C--:B------:R-:W-:Y:S01]  /*73e0*/  LEA.HI.X.SX32 R5, R0, R133.reuse, 0x2, P0 ;  /* 0x0000008500057211 */ /* 0x080fe200000f16ff */
[----:B------:R-:W-:Y:S01]  /*73f0*/  IMAD.U32 R0, RZ, RZ, UR43 ;  /* 0x0000002bff007e24 */ /* 0x000fe2000f8e00ff */
[----:B--2---:R-:W-:Y:S01]  /*7400*/  @P2 STL [R1], R52 ;  /* 0x0000003401002387 */ /* 0x004fe20000100800 */
        /* <DEDUP_REMOVED lines=93> */
[----:B------:R4:W1:Y:S03]  /*79e0*/  LDSM.16.MT88.4 R20, [R3+0x1c00] ;  /* 0x001c00000314783b */ /* 0x0008660000004200 */
        /* <DEDUP_REMOVED lines=10> */
[-C--:B------:R-:W-:Y:S08]  /*7a90*/  HMMA.16816.F32.BF16 R84, R16, R20.reuse, R84 ;  /* 0x000000141054723c */ /* 0x080ff00000041854 */
[C---:B--2---:R-:W-:Y:S08]  /*7aa0*/  HMMA.16816.F32.BF16 R88, R28.reuse, R20, R88 ;  /* 0x000000141c58723c */ /* 0x044ff00000041858 */
[-C--:B------:R-:W-:Y:S08]  /*7ab0*/  HMMA.16816.F32.BF16 R92, R28, R22.reuse, R92 ;  /* 0x000000161c5c723c */ /* 0x080ff0000004185c */
[----:B------:R-:W-:Y:S01]  /*7ac0*/  HMMA.16816.F32.BF16 R96, R16, R22, R96 ;  /* 0x000000161060723c */ /* 0x000fe20000041860 */
[----:B------:R-:W-:-:S07]  /*7ad0*/  @P0 BRA `(.L_x_522) ;  /* 0xffffa7f000000947 */ /* 0x000fce000383ffff */
.L_x_519:
[----:B--2---:R-:W2:Y:S04]  /*7ae0*/  LDL R13, [R1+0x20] ;  /* 0x00002000010d7983 */ /* 0x004ea80000100800 */
[----:B------:R-:W3:Y:S04]  /*7af0*/  LDL R16, [R1+0x24] ;  /* 0x0000240001107983 */ /* 0x000ee80000100800 */
[----:B------:R-:W4:Y:S04]  /*7b00*/  LDL R15, [R1+0x4] ;  /* 0x00000400010f7983 */ /* 0x000f280000100800 */
[----:B------:R-:W1:Y:S01]  /*7b10*/  S2R R11, SR_TID.X ;  /* 0x00000000000b7919 */ /* 0x000e620000002100 */
        /* <DEDUP_REMOVED lines=41> */
[----:B------:R-:W-:Y:S02]  /*7db0*/  UIMAD UR6, UR25, UR7, UR6 ;  /* 0x00000007190672a4 */ /* 0x000fe4000f8e0206 */
        /* <DEDUP_REMOVED lines=53> */
[----:B------:R4:W1:Y:S02]  /*8110*/  LDS.128 R16, [R0+0x9000] ;  /* 0x0090000000107984 */ /* 0x0008640000000c00 */
        /* <DEDUP_REMOVED lines=25> */
.L_x_516:
        /* <DEDUP_REMOVED lines=11> */
.L_x_523:
[----:B------:R-:W-:Y:S05]  /*8360*/  EXIT ;  /* 0x000000000000794d */ /* 0x000fea0003800000 */
.L_x_525:
        /* <DEDUP_REMOVED lines=9> */
.L_x_703:


//--------------------- .text._ZN5flash44flash_bwd_dq_dk_dv_loop_seqk_parallel_kernelI23Flash_bwd_kernel_traitsILi32ELi128ELi128ELi8ELi4ELi4ELi4ELb0ELb0EN7cutlass10bfloat16_tE19Flash_kernel_traitsILi32ELi128ELi128ELi8ES3_EELb1ELb1ELb0ELb0ELb0ELb1ELb0EEEvNS_16Flash_bwd_paramsE --------------------------
	.section	.text._ZN5flash44flash_bwd_dq_dk_dv_loop_seqk_parallel_kernelI23Flash_bwd_kernel_traitsILi32ELi128ELi128ELi8ELi4ELi4ELi4ELb0ELb0EN7cutlass10bfloat16_tE19Flash_kernel_traitsILi32ELi128ELi128ELi8ES3_EELb1ELb1ELb0ELb0ELb0ELb1ELb0EEEvNS_16Flash_bwd_paramsE,"ax",@progbits
	.sectioninfo	@"SHI_REGISTERS=255"
	.align	128
        .global         _ZN5flash44flash_bwd_dq_dk_dv_loop_seqk_parallel_kernelI23Flash_bwd_kernel_traitsILi32ELi128ELi128ELi8ELi4ELi4ELi4ELb0ELb0EN7cutlass10bfloat16_tE19Flash_kernel_traitsILi32ELi128ELi128ELi8ES3_EELb1ELb1ELb0ELb0ELb0ELb1ELb0EEEvNS_16Flash_bwd_paramsE
        .type           _ZN5flash44flash_bwd_dq_dk_dv_loop_seqk_parallel_kernelI23Flash_bwd_kernel_traitsILi32ELi128ELi128ELi8ELi4ELi4ELi4ELb0ELb0EN7cutlass10bfloat16_tE19Flash_kernel_traitsILi32ELi128ELi128ELi8ES3_EELb1ELb1ELb0ELb0ELb0ELb1ELb0EEEvNS_16Flash_bwd_paramsE,@function
        .size           _ZN5flash44flash_bwd_dq_dk_dv_loop_seqk_parallel_kernelI23Flash_bwd_kernel_traitsILi32ELi128ELi128ELi8ELi4ELi4ELi4ELb0ELb0EN7cutlass10bfloat16_tE19Flash_kernel_traitsILi32ELi128ELi128ELi8ES3_EELb1ELb1ELb0ELb0ELb0ELb1ELb0EEEvNS_16Flash_bwd_paramsE,(.L_x_704 - _ZN5flash44flash_bwd_dq_dk_dv_loop_seqk_parallel_kernelI23Flash_bwd_kernel_traitsILi32ELi128ELi128ELi8ELi4ELi4ELi4ELb0ELb0EN7cutlass10bfloat16_tE19Flash_kernel_traitsILi32ELi128ELi128ELi8ES3_EELb1ELb1ELb0ELb0ELb0ELb1ELb0EEEvNS_16Flash_bwd_paramsE)
        .other          _ZN5flash44flash_bwd_dq_dk_dv_loop_seqk_parallel_kernelI23Flash_bwd_kernel_traitsILi32ELi128ELi128ELi8ELi4ELi4ELi4ELb0ELb0EN7cutlass10bfloat16_tE19Flash_kernel_traitsILi32ELi128ELi128ELi8ES3_EELb1ELb1ELb0ELb0ELb0ELb1ELb0EEEvNS_16Flash_bwd_paramsE,@"STO_CUDA_ENTRY STV_DEFAULT"
_ZN5flash44flash_bwd_dq_dk_dv_loop_seqk_parallel_kernelI23Flash_bwd_kernel_traitsILi32ELi128ELi128ELi8ELi4ELi4ELi4ELb0ELb0EN7cutlass10bfloat16_tE19Flash_kernel_traitsILi32ELi128ELi128ELi8ES3_EELb1ELb1ELb0ELb0ELb0ELb1ELb0EEEvNS_16Flash_bwd_paramsE:
.text._ZN5flash44flash_bwd_dq_dk_dv_loop_seqk_parallel_kernelI23Flash_bwd_kernel_traitsILi32ELi128ELi128ELi8ELi4ELi4ELi4ELb0ELb0EN7cutlass10bfloat16_tE19Flash_kernel_traitsILi32ELi128ELi128ELi8ES3_EELb1ELb1ELb0ELb0ELb0ELb1ELb0EEEvNS_16Flash_bwd_paramsE:
        /* <DEDUP_REMOVED lines=12> */
[----:B------:R-:W-:Y:S01]  /*00c0*/  ULDC.U8 UR8, c[0x0][0x328] ;  /* 0x0000ca0000087ab9 */ /* 0x000fe20000000000 */
[----:B------:R-:W-:Y:S01]  /*00d0*/  IMAD.MOV.U32 R210, RZ, RZ, -0x10 ;  /* 0xfffffff0ffd27424 */ /* 0x000fe200078e00ff */
[----:B------:R-:W-:Y:S01]  /*00e0*/  UISETP.NE.AND UP5, UPT, UR8, URZ, UPT ;  /* 0x0000003f0800728c */ /* 0x000fe2000bfa5270 */
[----:B------:R-:W-:Y:S01]  /*00f0*/  IMAD.MOV.U32 R137, RZ, RZ, 0x20 ;  /* 0x00000020ff897424 */ /* 0x000fe200078e00ff */
[----:B------:R-:W-:Y:S01]  /*0100*/  UMOV UR6, 0x80 ;  /* 0x0000008000067882 */ /* 0x000fe20000000000 */
[----:B------:R-:W-:Y:S01]  /*0110*/  IMAD.MOV.U32 R132, RZ, RZ, 0x40 ;  /* 0x00000040ff847424 */ /* 0x000fe200078e00ff */
[----:B------:R-:W-:Y:S01]  /*0120*/  ULDC UR5, c[0x0][0x210] ;  /* 0x0000840000057ab9 */ /* 0x000fe20000000800 */
[----:B------:R-:W3:Y:S01]  /*0130*/  S2UR UR52, SR_CTAID.Z ;  /* 0x00000000003479c3 */ /* 0x000ee20000002700 */
[----:B------:R-:W-:-:S02]  /*0140*/  ULDC UR4, c[0x0][0x234] ;  /* 0x00008d0000047ab9 */ /* 0x000fc40000000800 */
[----:B------:R-:W-:Y:S02]  /*0150*/  ULDC UR7, c[0x0][0x1c0] ;  /* 0x0000700000077ab9 */ /* 0x000fe40000000800 */
[----:B------:R-:W-:Y:S02]  /*0160*/  UIMAD UR4, UR6, UR5, UR4 ;  /* 0x00000005060472a4 */ /* 0x000fe4000f8e0204 */
[----:B------:R-:W-:Y:S02]  /*0170*/  ULDC UR20, c[0x0][0x224] ;  /* 0x0000890000147ab9 */ /* 0x000fe40000000800 */
[----:B------:R-:W-:Y:S02]  /*0180*/  USHF.R.S32.HI UR6, URZ, 0x1f, UR20 ;  /* 0x0000001f3f067899 */ /* 0x000fe40008011414 */
[----:B------:R-:W-:Y:S01]  /*0190*/  ULDC UR18, c[0x0][0x224] ;  /* 0x0000890000127ab9 */ /* 0x000fe20000000800 */
[----:B------:R-:W-:Y:S01]  /*01a0*/  IMAD.U32 R247, RZ, RZ, UR4 ;  /* 0x00000004fff77e24 */ /* 0x000fe2000f8e00ff */
[----:B------:R-:W-:Y:S01]  /*01b0*/  ULDC UR58, c[0x0][0x22c] ;  /* 0x00008b00003a7ab9 */ /* 0x000fe20000000800 */
[----:B-1----:R-:W-:Y:S01]  /*01c0*/  SHF.R.S32.HI R5, RZ, 0x1f, R6 ;  /* 0x0000001fff057819 */ /* 0x002fe20000011406 */
[----:B--2---:R-:W-:-:S02]  /*01d0*/  USHF.L.U32 UR8, UR44, 0x7, URZ ;  /* 0x000000072c087899 */ /* 0x004fc4000800063f */
[----:B------:R-:W-:Y:S01]  /*01e0*/  ULDC UR50, c[0x0][0x1c0] ;  /* 0x0000700000327ab9 */ /* 0x000fe20000000800 */
[CC--:B------:R-:W-:Y:S01]  /*01f0*/  LEA.HI R3, R5.reuse, R6.reuse, RZ, 0x2 ;  /* 0x0000000605037211 */ /* 0x0c0fe200078f10ff */
[----:B------:R-:W-:Y:S01]  /*0200*/  ULDC UR14, c[0x0][0x1c8] ;  /* 0x00007200000e7ab9 */ /* 0x000fe20000000800 */
[-C--:B------:R-:W-:Y:S01]  /*0210*/  LEA.HI R9, R5, R6.reuse, RZ, 0x5 ;  /* 0x0000000605097211 */ /* 0x080fe200078f28ff */
[----:B------:R-:W-:Y:S01]  /*0220*/  UIMAD.WIDE UR50, UR58, UR50, URZ ;  /* 0x000000323a3272a5 */ /* 0x000fe2000f8e023f */
[----:B------:R-:W-:Y:S01]  /*0230*/  LOP3.LUT R4, R3, 0xfffffffc, RZ, 0xc0, !PT ;  /* 0xfffffffc03047812 */ /* 0x000fe200078ec0ff */
[----:B---3--:R-:W-:Y:S01]  /*0240*/  UIMAD UR5, UR44, UR7, UR52 ;  /* 0x000000072c0572a4 */ /* 0x008fe2000f8e0234 */
[--C-:B------:R-:W-:Y:S01]  /*0250*/  SHF.R.S32.HI R0, RZ, 0x2, R3.reuse ;  /* 0x00000002ff007819 */ /* 0x100fe20000011403 */
[----:B------:R-:W-:Y:S01]  /*0260*/  USHF.R.S32.HI UR7, URZ, 0x1f, UR52 ;  /* 0x0000001f3f077899 */ /* 0x000fe20008011434 */
[CC--:B------:R-:W-:Y:S01]  /*0270*/  LEA.HI R128, R5.reuse, R6.reuse, RZ, 0x3 ;  /* 0x0000000605807211 */ /* 0x0c0fe200078f18ff */
[----:B------:R-:W-:Y:S01]  /*0280*/  IMAD.IADD R12, R6, 0x1, -R4 ;  /* 0x00000001060c7824 */ /* 0x000fe200078e0a04 */
[CC--:B------:R-:W-:Y:S01]  /*0290*/  LEA.HI R232, R5.reuse, R6.reuse, RZ, 0x7 ;  /* 0x0000000605e87211 */ /* 0x0c0fe200078f38ff */
[----:B------:R-:W-:Y:S01]  /*02a0*/  ULOP3.LUT UR4, UR52, UR14, URZ, 0x3c, !UPT ;  /* 0x0000000e34047292 */ /* 0x000fe2000f8e3c3f */
[----:B------:R-:W-:Y:S01]  /*02b0*/  SHF.R.S32.HI R2, RZ, 0x1f, R3 ;  /* 0x0000001fff027819 */ /* 0x000fe20000011403 */
[----:B------:R-:W-:Y:S01]  /*02c0*/  UIMAD.WIDE.U32 UR60, UR44, UR20, URZ ;  /* 0x000000142c3c72a5 */ /* 0x000fe2000f8e003f */
[----:B------:R-:W-:Y:S01]  /*02d0*/  LEA.HI R5, R5, R6, RZ, 0x4 ;  /* 0x0000000605057211 */ /* 0x000fe200078f20ff */
[----:B------:R-:W-:Y:S01]  /*02e0*/  ULDC UR16, c[0x0][0x1c0] ;  /* 0x0000700000107ab9 */ /* 0x000fe20000000800 */
[----:B------:R-:W-:Y:S01]  /*02f0*/  LOP3.LUT R7, R9, 0xffffffe0, RZ, 0xc0, !PT ;  /* 0xffffffe009077812 */ /* 0x000fe200078ec0ff */
[----:B------:R-:W-:Y:S01]  /*0300*/  IMAD.U32 R245, RZ, RZ, UR4 ;  /* 0x00000004fff57e24 */ /* 0x000fe2000f8e00ff */
[-C--:B------:R-:W-:Y:S01]  /*0310*/  LEA.HI R4, R3, R0.reuse, RZ, 0x1 ;  /* 0x0000000003047211 */ /* 0x080fe200078f08ff */
[----:B------:R-:W-:Y:S01]  /*0320*/  UIMAD UR19, UR52, UR58, URZ ;  /* 0x0000003a341372a4 */ /* 0x000fe2000f8e023f */
[----:B------:R-:W-:Y:S01]  /*0330*/  LEA.HI R3, R2, R0, RZ, 0x3 ;  /* 0x0000000002037211 */ /* 0x000fe200078f18ff */
[----:B------:R-:W-:Y:S01]  /*0340*/  IMAD.IADD R2, R6, 0x1, -R7 ;  /* 0x0000000106027824 */ /* 0x000fe200078e0a07 */
[----:B------:R-:W-:Y:S01]  /*0350*/  LOP3.LUT R8, R5, 0xfffffff0, RZ, 0xc0, !PT ;  /* 0xfffffff005087812 */ /* 0x000fe200078ec0ff */
[----:B------:R-:W-:Y:S01]  /*0360*/  UIMAD UR4, UR44, UR16, UR52 ;  /* 0x000000102c0472a4 */ /* 0x000fe2000f8e0234 */
[----:B------:R-:W-:Y:S01]  /*0370*/  LOP3.LUT R10, R128, 0xfffffff8, RZ, 0xc0, !PT ;  /* 0xfffffff8800a7812 */ /* 0x000fe200078ec0ff */
[----:B------:R-:W-:Y:S01]  /*0380*/  ULDC UR10, c[0x0][0x1c0] ;  /* 0x00007000000a7ab9 */ /* 0x000fe20000000800 */
        /* <DEDUP_REMOVED lines=9> */
[----:B------:R-:W-:Y:S01]  /*0420*/  UIMAD UR58, UR58, UR10, URZ ;  /* 0x0000000a3a3a72a4 */ /* 0x000fe2000f8e023f */
[----:B------:R-:W-:Y:S01]  /*0430*/  LEA.HI R225, R6, R2, RZ, 0x2 ;  /* 0x0000000206e17211 */ /* 0x000fe200078f10ff */
[----:B------:R-:W-:Y:S01]  /*0440*/  USHF.L.U32 UR4, UR4, 0x5, URZ ;  /* 0x0000000504047899 */ /* 0x000fe2000800063f */
[----:B------:R-:W-:Y:S01]  /*0450*/  SHF.R.S32.HI R6, RZ, 0x3, R128 ;  /* 0x00000003ff067819 */ /* 0x000fe20000011480 */
[----:B------:R-:W-:Y:S01]  /*0460*/  ULDC UR17, c[0x0][0x1c0] ;  /* 0x0000700000117ab9 */ /* 0x000fe20000000800 */
[----:B------:R-:W-:Y:S01]  /*0470*/  LEA.HI R2, R5, R0, RZ, 0x1 ;  /* 0x0000000005027211 */ /* 0x000fe200078f08ff */
[----:B------:R-:W-:Y:S01]  /*0480*/  USHF.L.U32 UR59, UR58, 0x7, URZ ;  /* 0x000000073a3b7899 */ /* 0x000fe2000800063f */
[----:B------:R-:W-:Y:S01]  /*0490*/  SHF.R.S32.HI R5, RZ, 0x5, R9 ;  /* 0x00000005ff057819 */ /* 0x000fe20000011409 */
[----:B------:R-:W-:Y:S01]  /*04a0*/  IMAD.SHL.U32 R6, R6, 0x40, RZ ;  /* 0x0000004006067824 */ /* 0x000fe200078e00ff */
[----:B------:R-:W-:Y:S01]  /*04b0*/  LOP3.LUT R3, R2, 0xfffffffe, RZ, 0xc0, !PT ;  /* 0xfffffffe02037812 */ /* 0x000fe200078ec0ff */
[----:B------:R-:W-:Y:S01]  /*04c0*/  ULDC.U8 UR9, c[0x0][0x3d0] ;  /* 0x0000f40000097ab9 */ /* 0x000fe20000000000 */
[----:B------:R-:W-:Y:S01]  /*04d0*/  SHF.R.S32.HI R232, RZ, 0x7, R232 ;  /* 0x00000007ffe87819 */ /* 0x000fe200000114e8 */
[----:B------:R-:W-:Y:S01]  /*04e0*/  ULDC UR15, c[0x0][0x214] ;  /* 0x00008500000f7ab9 */ /* 0x000fe20000000800 */
[----:B------:R-:W-:Y:S01]  /*04f0*/  LOP3.LUT R2, R6, 0xc0, RZ, 0xc0, !PT ;  /* 0x000000c006027812 */ /* 0x000fe200078ec0ff */
[----:B------:R-:W-:Y:S01]  /*0500*/  IMAD.SHL.U32 R6, R12, 0x8, RZ ;  /* 0x000000080c067824 */ /* 0x000fe200078e00ff */
[C---:B------:R-:W-:Y:S01]  /*0510*/  LOP3.LUT P5, RZ, R7.reuse, 0x2, RZ, 0xc0, !PT ;  /* 0x0000000207ff7812 */ /* 0x040fe200078ac0ff */
[----:B------:R-:W-:Y:S01]  /*0520*/  IMAD.IADD R13, R0, 0x1, -R3 ;  /* 0x00000001000d7824 */ /* 0x000fe200078e0a03 */
[----:B------:R-:W-:Y:S01]  /*0530*/  LEA.HI R0, R4, R5, RZ, 0x2 ;  /* 0x0000000504007211 */ /* 0x000fe200078f10ff */
[----:B------:R-:W-:Y:S01]  /*0540*/  UISETP.NE.AND UP6, UPT, UR9, URZ, UPT ;  /* 0x0000003f0900728c */ /* 0x000fe2000bfc5270 */
[----:B------:R-:W-:Y:S01]  /*0550*/  LOP3.LUT R3, R2, 0x18, R6, 0xf8, !PT ;  /* 0x0000001802037812 */ /* 0x000fe200078ef806 */
[----:B------:R-:W-:Y:S01]  /*0560*/  IMAD.SHL.U32 R6, R12, 0x2, RZ ;  /* 0x000000020c067824 */ /* 0x000fe200078e00ff */
[----:B------:R-:W-:Y:S01]  /*0570*/  LOP3.LUT R0, R0, 0xfffffffc, RZ, 0xc0, !PT ;  /* 0xfffffffc00007812 */ /* 0x000fe200078ec0ff */
[----:B------:R-:W-:Y:S01]  /*0580*/  IMAD.U32 R241, RZ, RZ, UR4 ;  /* 0x00000004fff17e24 */ /* 0x000fe2000f8e00ff */
[----:B------:R-:W-:Y:S01]  /*0590*/  SHF.R.U32.HI R2, RZ, 0x3, R2 ;  /* 0x00000003ff027819 */ /* 0x000fe20000011602 */
[----:B------:R-:W-:Y:S01]  /*05a0*/  IMAD R216, R232, 0x2000, R6 ;  /* 0x00002000e8d87824 */ /* 0x000fe200078e0206 */
[----:B------:R-:W-:Y:S01]  /*05b0*/  LOP3.LUT P4, RZ, R7, 0x4, RZ, 0xc0, !PT ;  /* 0x0000000407ff7812 */ /* 0x000fe2000788c0ff */
[----:B------:R-:W-:Y:S01]  /*05c0*/  IMAD.IADD R235, R5, 0x1, -R0 ;  /* 0x0000000105eb7824 */ /* 0x000fe200078e0a00 */
[----:B------:R-:W-:Y:S01]  /*05d0*/  LOP3.LUT R2, R3, R2, RZ, 0x3c, !PT ;  /* 0x0000000203027212 */ /* 0x000fe200078e3cff */
[----:B------:R-:W-:Y:S01]  /*05e0*/  IMAD R0, R5, 0x8, R11 ;  /* 0x0000000805007824 */ /* 0x000fe200078e020b */
[----:B------:R-:W-:Y:S01]  /*05f0*/  LEA.HI R5, R10, R10, RZ, 0x1 ;  /* 0x0000000a0a057211 */ /* 0x000fe200078f08ff */
[----:B------:R-:W-:Y:S01]  /*0600*/  @UP5 UIMAD UR9, UR44, UR15, URZ ;  /* 0x0000000f2c0952a4 */ /* 0x000fe2000f8e023f */
[----:B------:R-:W-:Y:S01]  /*0610*/  SHF.R.S32.HI R11, RZ, 0x1f, R8 ;  /* 0x0000001fff0b7819 */ /* 0x000fe20000011408 */
[----:B------:R-:W-:Y:S01]  /*0620*/  IMAD.U32 R234, R0, 0x20, R2 ;  /* 0x0000002000ea7824 */ /* 0x000fe200078e0002 */
[----:B------:R-:W-:Y:S01]  /*0630*/  LOP3.LUT R0, R5, 0x7fffffe, RZ, 0xc0, !PT ;  /* 0x07fffffe05007812 */ /* 0x000fe200078ec0ff */
[----:B------:R-:W-:Y:S01]  /*0640*/  IMAD R2, R232, 0x8, R13 ;  /* 0x00000008e8027824 */ /* 0x000fe200078e020d */
[-C--:B------:R-:W-:Y:S01]  /*0650*/  LEA.HI R11, R11, R8.reuse, RZ, 0x3 ;  /* 0x000000080b0b7211 */ /* 0x080fe200078f18ff */
[----:B------:R-:W-:Y:S01]  /*0660*/  USHF.R.S32.HI UR4, URZ, 0x1f, UR4 ;  /* 0x0000001f3f047899 */ /* 0x000fe20008011404 */
[----:B------:R-:W-:Y:S01]  /*0670*/  SEL R212, R137, 0xffffffe0, !P5 ;  /* 0xffffffe089d47807 */ /* 0x000fe20006800000 */
[----:B------:R-:W-:Y:S01]  /*0680*/  IMAD.IADD R3, R10, 0x1, -R0 ;  /* 0x000000010a037824 */ /* 0x000fe200078e0a00 */
[----:B------:R-:W-:Y:S01]  /*0690*/  LEA.HI R0, R8, R8, RZ, 0x1 ;  /* 0x0000000808007211 */ /* 0x000fe200078f08ff */
[----:B------:R-:W-:Y:S01]  /*06a0*/  IMAD.U32 R246, RZ, RZ, UR19 ;  /* 0x00000013fff67e24 */ /* 0x000fe2000f8e00ff */
[----:B------:R-:W-:Y:S01]  /*06b0*/  ULDC.64 UR12, c[0x0][0x118] ;  /* 0x00004600000c7ab9 */ /* 0x000fe20000000a00 */
[----:B------:R-:W-:Y:S01]  /*06c0*/  IMAD R17, R2, 0x8, R3 ;  /* 0x0000000802117824 */ /* 0x000fe200078e0203 */
[----:B------:R-:W-:Y:S01]  /*06d0*/  LOP3.LUT R3, R0, 0x7fffffe, RZ, 0xc0, !PT ;  /* 0x07fffffe00037812 */ /* 0x000fe200078ec0ff */
[----:B------:R-:W-:Y:S01]  /*06e0*/  IMAD.U32 R244, RZ, RZ, UR9 ;  /* 0x00000009fff47e24 */ /* 0x000fe2000f8e00ff */
[--C-:B------:R-:W-:Y:S01]  /*06f0*/  SHF.R.S32.HI R4, RZ, 0x1, R0.reuse ;  /* 0x00000001ff047819 */ /* 0x100fe20000011400 */
[----:B------:R-:W-:Y:S01]  /*0700*/  IMAD.U32 R238, RZ, RZ, UR4 ;  /* 0x00000004ffee7e24 */ /* 0x000fe2000f8e00ff */
[----:B------:R-:W-:Y:S01]  /*0710*/  SHF.R.S32.HI R0, RZ, 0x1f, R0 ;  /* 0x0000001fff007819 */ /* 0x000fe20000011400 */
[----:B------:R-:W-:Y:S01]  /*0720*/  IMAD.IADD R16, R8, 0x1, -R3 ;  /* 0x0000000108107824 */ /* 0x000fe200078e0a03 */
[----:B------:R-:W-:Y:S01]  /*0730*/  LOP3.LUT R2, R11, 0xfffffff8, RZ, 0xc0, !PT ;  /* 0xfffffff80b027812 */ /* 0x000fe200078ec0ff */
[----:B------:R-:W-:Y:S01]  /*0740*/  IMAD.U32 R3, RZ, RZ, UR7 ;  /* 0x00000007ff037e24 */ /* 0x000fe2000f8e00ff */
[----:B------:R-:W-:Y:S01]  /*0750*/  LEA.HI R0, R0, R4, RZ, 0x2 ;  /* 0x0000000400007211 */ /* 0x000fe200078f10ff */
[----:B------:R-:W-:-:S02]  /*0760*/  USHF.R.S32.HI UR7, URZ, 0x1f, UR44 ;  /* 0x0000001f3f077899 */ /* 0x000fc4000801142c */
[----:B------:R-:W-:Y:S01]  /*0770*/  IMAD.IADD R15, R8, 0x1, -R2 ;  /* 0x00000001080f7824 */ /* 0x000fe200078e0a02 */
[----:B------:R-:W-:Y:S01]  /*0780*/  LOP3.LUT R0, R0, 0xfffffffc, RZ, 0xc0, !PT ;  /* 0xfffffffc00007812 */ /* 0x000fe200078ec0ff */
[----:B------:R-:W-:Y:S01]  /*0790*/  UIMAD.WIDE.U32 UR56, UR50, UR60, URZ ;  /* 0x0000003c323872a5 */ /* 0x000fe2000f8e003f */
[C---:B------:R-:W-:Y:S01]  /*07a0*/  LOP3.LUT R2, R7.reuse, 0x1, RZ, 0xc0, !PT ;  /* 0x0000000107027812 */ /* 0x040fe200078ec0ff */
[----:B------:R-:W-:Y:S01]  /*07b0*/  IMAD.U32 R252, RZ, RZ, UR7 ;  /* 0x00000007fffc7e24 */ /* 0x000fe2000f8e00ff */
[----:B------:R-:W-:Y:S01]  /*07c0*/  @!UP5 UIMAD UR7, UR44, UR17, UR52 ;  /* 0x000000112c07d2a4 */ /* 0x000fe2000f8e0234 */
[----:B------:R-:W-:Y:S01]  /*07d0*/  IMAD.IADD R14, R4, 0x1, -R0 ;  /* 0x00000001040e7824 */ /* 0x000fe200078e0a00 */
[----:B------:R-:W-:Y:S01]  /*07e0*/  ISETP.NE.U32.AND P6, PT, R2, 0x1, PT ;  /* 0x000000010200780c */ /* 0x000fe20003fc5070 */
[----:B------:R-:W-:Y:S01]  /*07f0*/  IMAD.U32 R2, RZ, RZ, UR8 ;  /* 0x00000008ff027e24 */ /* 0x000fe2000f8e00ff */
[----:B------:R-:W-:Y:S01]  /*0800*/  SHF.R.S32.HI R0, RZ, 0x1, R5 ;  /* 0x00000001ff007819 */ /* 0x000fe20000011405 */
[----:B------:R-:W-:Y:S01]  /*0810*/  IMAD.SHL.U32 R2, R10, 0x40, RZ ;  /* 0x000000400a027824 */ /* 0x000fe200078e00ff */
[----:B------:R-:W-:Y:S01]  /*0820*/  LEA.HI R10, R7, R7, RZ, 0x1 ;  /* 0x00000007070a7211 */ /* 0x000fe200078f08ff */
[C---:B------:R-:W-:Y:S01]  /*0830*/  IMAD.SHL.U32 R4, R235.reuse, 0x400, RZ ;  /* 0x00000400eb047824 */ /* 0x040fe200078e00ff */
[C---:B------:R-:W-:Y:S01]  /*0840*/  LOP3.LUT P0, RZ, R0.reuse, 0x2, RZ, 0xc0, !PT ;  /* 0x0000000200ff7812 */ /* 0x040fe2000780c0ff */
[----:B------:R-:W-:Y:S01]  /*0850*/  IMAD.SHL.U32 R9, R0, 0x40, RZ ;  /* 0x0000004000097824 */ /* 0x000fe200078e00ff */
[----:B------:R-:W-:Y:S01]  /*0860*/  LOP3.LUT R8, R2, 0x1c0, RZ, 0xc0, !PT ;  /* 0x000001c002087812 */ /* 0x000fe200078ec0ff */
[----:B------:R-:W-:Y:S01]  /*0870*/  IMAD.SHL.U32 R0, R235, 0x10, RZ ;  /* 0x00000010eb007824 */ /* 0x000fe200078e00ff */
[----:B------:R-:W-:Y:S01]  /*0880*/  LOP3.LUT R2, R10, 0x3fffffe, RZ, 0xc0, !PT ;  /* 0x03fffffe0a027812 */ /* 0x000fe200078ec0ff */
[----:B------:R-:W-:Y:S01]  /*0890*/  USHF.R.S32.HI UR8, URZ, 0x1f, UR52 ;  /* 0x0000001f3f087899 */ /* 0x000fe20008011434 */
[----:B------:R-:W-:Y:S01]  /*08a0*/  SHF.R.S32.HI R5, RZ, 0x3, R11 ;  /* 0x00000003ff057819 */ /* 0x000fe2000001140b */
[----:B------:R-:W-:Y:S01]  /*08b0*/  USHF.L.U32 UR35, UR58, 0x3, URZ ;  /* 0x000000033a237899 */ /* 0x000fe2000800063f */
[----:B------:R-:W-:Y:S01]  /*08c0*/  LEA.HI.SX32 R225, R225, R0, 0x1e ;  /* 0x00000000e1e17211 */ /* 0x000fe200078ff2ff */
[C---:B------:R-:W-:Y:S01]  /*08d0*/  IMAD.IADD R12, R7.reuse, 0x1, -R2 ;  /* 0x00000001070c7824 */ /* 0x040fe200078e0a02 */
[----:B------:R-:W-:Y:S01]  /*08e0*/  LOP3.LUT R3, R8, 0x30, R0, 0xf8, !PT ;  /* 0x0000003008037812 */ /* 0x000fe200078ef800 */
[----:B------:R-:W-:Y:S01]  /*08f0*/  IMAD.SHL.U32 R2, R7, 0x40, RZ ;  /* 0x0000004007027824 */ /* 0x000fe200078e00ff */
[----:B------:R-:W-:Y:S01]  /*0900*/  LOP3.LUT R0, R9, 0xc0, RZ, 0xc0, !PT ;  /* 0x000000c009007812 */ /* 0x000fe200078ec0ff */
[----:B------:R-:W-:Y:S01]  /*0910*/  IMAD R16, R5, 0x8, R16 ;  /* 0x0000000805107824 */ /* 0x000fe200078e0210 */
[----:B------:R-:W-:Y:S01]  /*0920*/  LOP3.LUT R3, R3, 0x8, R128, 0xf8, !PT ;  /* 0x0000000803037812 */ /* 0x000fe200078ef880 */
[----:B------:R-:W-:Y:S01]  /*0930*/  IMAD R131, R5, 0x200, R4 ;  /* 0x0000020005837824 */ /* 0x000fe200078e0204 */
[----:B------:R-:W-:Y:S01]  /*0940*/  LOP3.LUT R128, R0, 0x8, R128, 0xf8, !PT ;  /* 0x0000000800807812 */ /* 0x000fe200078ef880 */
[----:B------:R-:W-:Y:S01]  /*0950*/  IMAD.U32 R251, RZ, RZ, UR8 ;  /* 0x00000008fffb7e24 */ /* 0x000fe2000f8e00ff */
[----:B------:R-:W-:Y:S01]  /*0960*/  SHF.R.U32.HI R0, RZ, 0x3, R0 ;  /* 0x00000003ff007819 */ /* 0x000fe20000011600 */
[----:B------:R-:W-:Y:S01]  /*0970*/  UIMAD UR8, UR5, UR18, URZ ;  /* 0x00000012050872a4 */ /* 0x000fe2000f8e023f */
[----:B------:R-:W-:Y:S01]  /*0980*/  LOP3.LUT R2, R2, 0x1c0, RZ, 0xc0, !PT ;  /* 0x000001c002027812 */ /* 0x000fe200078ec0ff */
[----:B------:R-:W-:Y:S01]  /*0990*/  UIMAD UR5, UR6, UR44, URZ ;  /* 0x0000002c060572a4 */ /* 0x000fe2000f8e023f */
[----:B------:R-:W-:Y:S01]  /*09a0*/  LOP3.LUT R128, R128, R0, RZ, 0x3c, !PT ;  /* 0x0000000080807212 */ /* 0x000fe200078e3cff */
[----:B------:R-:W-:Y:S01]  /*09b0*/  IMAD R0, R235, 0x200, R6 ;  /* 0x00000200eb007824 */ /* 0x000fe200078e0206 */
[----:B------:R-:W-:Y:S01]  /*09c0*/  LEA.HI R2, R2, R2, RZ, 0x1d ;  /* 0x0000000202027211 */ /* 0x000fe200078fe8ff */
[----:B------:R-:W-:Y:S01]  /*09d0*/  @!UP5 UIMAD UR6, UR7, UR15, URZ ;  /* 0x0000000f0706d2a4 */ /* 0x000fe2000f8e023f */
[----:B------:R-:W-:Y:S01]  /*09e0*/  SEL R210, R210, 0x10, !P6 ;  /* 0x00000010d2d27807 */ /* 0x000fe20007000000 */
[----:B------:R-:W-:Y:S01]  /*09f0*/  IMAD R12, R12, 0x20, R0 ;  /* 0x000000200c0c7824 */ /* 0x000fe200078e0200 */
[----:B------:R-:W-:Y:S01]  /*0a00*/  SHF.R.S32.HI R0, RZ, 0x1, R10 ;  /* 0x00000001ff007819 */ /* 0x000fe2000001140a */
[----:B------:R-:W-:Y:S01]  /*0a10*/  IMAD.U32 R242, RZ, RZ, UR5 ;  /* 0x00000005fff27e24 */ /* 0x000fe2000f8e00ff */
[----:B------:R-:W-:Y:S01]  /*0a20*/  IADD3 R216, R2, R216, R4 ;  /* 0x000000d802d87210 */ /* 0x000fe20007ffe004 */
[----:B------:R-:W-:Y:S01]  /*0a30*/  IMAD.SHL.U32 R4, R13, 0x10, RZ ;  /* 0x000000100d047824 */ /* 0x000fe200078e00ff */
[----:B------:R-:W-:Y:S01]  /*0a40*/  SHF.R.U32.HI R2, RZ, 0x3, R8 ;  /* 0x00000003ff027819 */ /* 0x000fe20000011608 */
[----:B------:R-:W-:Y:S01]  /*0a50*/  UIMAD UR5, UR51, UR60, URZ ;  /* 0x0000003c330572a4 */ /* 0x000fe2000f8e023f */
[C---:B------:R-:W-:Y:S01]  /*0a60*/  LOP3.LUT P3, RZ, R0.reuse, 0x2, RZ, 0xc0, !PT ;  /* 0x0000000200ff7812 */ /* 0x040fe2000786c0ff */
[----:B------:R-:W-:Y:S01]  /*0a70*/  IMAD.SHL.U32 R0, R0, 0x40, RZ ;  /* 0x0000004000007824 */ /* 0x000fe200078e00ff */
[----:B------:R-:W-:Y:S01]  /*0a80*/  LOP3.LUT R5, R3, R2, RZ, 0x3c, !PT ;  /* 0x0000000203057212 */ /* 0x000fe200078e3cff */
[----:B------:R-:W-:Y:S01]  /*0a90*/  IMAD.SHL.U32 R2, R232, 0x8, RZ ;  /* 0x00000008e8027824 */ /* 0x000fe200078e00ff */
[----:B------:R-:W-:Y:S01]  /*0aa0*/  R2P PR, R15, 0x6 ;  /* 0x000000060f007804 */ /* 0x000fe20000000000 */
[----:B------:R-:W-:Y:S01]  /*0ab0*/  IMAD.SHL.U32 R216, R216, 0x2, RZ ;  /* 0x00000002d8d87824 */ /* 0x000fe200078e00ff */
[----:B------:R-:W-:Y:S01]  /*0ac0*/  LOP3.LUT R0, R0, 0xc0, RZ, 0xc0, !PT ;  /* 0x000000c000007812 */ /* 0x000fe200078ec0ff */
[----:B------:R-:W-:Y:S01]  /*0ad0*/  IMAD.U32 R250, RZ, RZ, UR5 ;  /* 0x00000005fffa7e24 */ /* 0x000fe2000f8e00ff */
[----:B------:R-:W-:Y:S01]  /*0ae0*/  LOP3.LUT R2, R2, 0x8, RZ, 0xc0, !PT ;  /* 0x0000000802027812 */ /* 0x000fe200078ec0ff */
[----:B------:R-:W-:Y:S01]  /*0af0*/  USHF.R.S32.HI UR5, URZ, 0x1f, UR19 ;  /* 0x0000001f3f057899 */ /* 0x000fe20008011413 */
[----:B------:R-:W-:Y:S01]  /*0b00*/  SHF.R.U32.HI R3, RZ, 0x3, R0 ;  /* 0x00000003ff037819 */ /* 0x000fe20000011600 */
[----:B------:R-:W-:Y:S01]  /*0b10*/  IMAD.U32 R128, R17, 0x20, R128 ;  /* 0x0000002011807824 */ /* 0x000fe200078e0080 */
[----:B------:R-:W-:Y:S01]  /*0b20*/  LOP3.LUT R7, R2, 0x10, R4, 0xf8, !PT ;  /* 0x0000001002077812 */ /* 0x000fe200078ef804 */
[C---:B------:R-:W-:Y:S01]  /*0b30*/  IMAD.IADD R215, R216.reuse, 0x1, R210 ;  /* 0x00000001d8d77824 */ /* 0x040fe200078e02d2 */
[----:B------:R-:W-:Y:S01]  /*0b40*/  LOP3.LUT R8, R3, R0, R2, 0x1e, !PT ;  /* 0x0000000003087212 */ /* 0x000fe200078e1e02 */
[----:B------:R-:W-:Y:S01]  /*0b50*/  IMAD.SHL.U32 R0, R15, 0x40, RZ ;  /* 0x000000400f007824 */ /* 0x000fe200078e00ff */
[C---:B------:R-:W-:Y:S01]  /*0b60*/  IADD3 R211, R216.reuse, 0x40, RZ ;  /* 0x00000040d8d37810 */ /* 0x040fe20007ffe0ff */
[C---:B------:R-:W-:Y:S01]  /*0b70*/  IMAD R3, R13.reuse, 0x200, R5 ;  /* 0x000002000d037824 */ /* 0x040fe200078e0205 */
[----:B------:R-:W-:Y:S01]  /*0b80*/  @P4 IADD3 R211, R216, -0x40, RZ ;  /* 0xffffffc0d8d34810 */ /* 0x000fe20007ffe0ff */
[----:B------:R-:W-:Y:S01]  /*0b90*/  IMAD.SHL.U32 R5, R13, 0x8, RZ ;  /* 0x000000080d057824 */ /* 0x000fe200078e00ff */
[----:B------:R-:W-:Y:S01]  /*0ba0*/  LOP3.LUT R0, R0, 0x1c0, RZ, 0xc0, !PT ;  /* 0x000001c000007812 */ /* 0x000fe200078ec0ff */
[----:B------:R-:W-:Y:S01]  /*0bb0*/  IMAD.SHL.U32 R2, R14, 0x40, RZ ;  /* 0x000000400e027824 */ /* 0x000fe200078e00ff */
[----:B------:R-:W-:Y:S01]  /*0bc0*/  SEL R132, R132, 0xffffffc0, !P2 ;  /* 0xffffffc084847807 */ /* 0x000fe20005000000 */
[----:B------:R-:W-:Y:S01]  /*0bd0*/  IMAD.IADD R8, R8, 0x1, R12 ;  /* 0x0000000108087824 */ /* 0x000fe200078e020c */
[----:B------:R-:W-:Y:S01]  /*0be0*/  LOP3.LUT R5, R5, 0x8, RZ, 0xc0, !PT ;  /* 0x0000000805057812 */ /* 0x000fe200078ec0ff */
[----:B------:R-:W-:Y:S01]  /*0bf0*/  IMAD.U32 R240, RZ, RZ, UR5 ;  /* 0x00000005fff07e24 */ /* 0x000fe2000f8e00ff */
[----:B------:R-:W-:Y:S01]  /*0c00*/  SHF.R.U32.HI R6, RZ, 0x3, R0 ;  /* 0x00000003ff067819 */ /* 0x000fe20000011600 */
[----:B------:R-:W-:Y:S01]  /*0c10*/  USHF.R.S32.HI UR5, URZ, 0x1f, UR59 ;  /* 0x0000001f3f057899 */ /* 0x000fe2000801143b */
[----:B------:R-:W-:Y:S01]  /*0c20*/  LOP3.LUT R2, R2, 0xc0, RZ, 0xc0, !PT ;  /* 0x000000c002027812 */ /* 0x000fe200078ec0ff */
[----:B------:R-:W-:Y:S01]  /*0c30*/  IMAD.SHL.U32 R128, R128, 0x2, RZ ;  /* 0x0000000280807824 */ /* 0x000fe200078e00ff */
[----:B------:R-:W-:Y:S01]  /*0c40*/  LOP3.LUT R6, R6, R0, R5, 0x1e, !PT ;  /* 0x0000000006067212 */ /* 0x000fe200078e1e05 */
[----:B------:R-:W-:Y:S01]  /*0c50*/  IMAD.SHL.U32 R0, R16, 0x20, RZ ;  /* 0x0000002010007824 */ /* 0x000fe200078e00ff */
[----:B------:R-:W-:Y:S01]  /*0c60*/  SHF.R.U32.HI R4, RZ, 0x3, R2 ;  /* 0x00000003ff047819 */ /* 0x000fe20000011602 */
[----:B------:R-:W-:Y:S01]  /*0c70*/  IMAD.IADD R210, R210, 0x1, R211 ;  /* 0x00000001d2d27824 */ /* 0x000fe200078e02d3 */
[----:B------:R-:W-:Y:S01]  /*0c80*/  SEL R129, R137, 0xffffffe0, !P0 ;  /* 0xffffffe089817807 */ /* 0x000fe20004000000 */
[----:B------:R-:W-:Y:S01]  /*0c90*/  IMAD.IADD R131, R131, 0x1, R6 ;  /* 0x0000000183837824 */ /* 0x000fe200078e0206 */
[C---:B------:R-:W-:Y:S01]  /*0ca0*/  LOP3.LUT R5, R4.reuse, R2, R5, 0x1e, !PT ;  /* 0x0000000204057212 */ /* 0x040fe200078e1e05 */
[----:B------:R-:W-:Y:S01]  /*0cb0*/  IMAD R142, R235, 0x200, R0 ;  /* 0x00000200eb8e7824 */ /* 0x000fe200078e0200 */
[----:B------:R-:W-:Y:S01]  /*0cc0*/  LOP3.LUT R2, R4, R7, R2, 0x1e, !PT ;  /* 0x0000000704027212 */ /* 0x000fe200078e1e02 */
[--C-:B------:R-:W-:Y:S01]  /*0cd0*/  IMAD.IADD R217, R216, 0x1, R212.reuse ;  /* 0x00000001d8d97824 */ /* 0x100fe200078e02d4 */
[----:B------:R-:W-:Y:S01]  /*0ce0*/  LEA R131, R131, 0xa000, 0x1 ;  /* 0x0000a00083837811 */ /* 0x000fe200078e08ff */
[----:B------:R-:W-:Y:S01]  /*0cf0*/  IMAD.IADD R214, R215, 0x1, R212 ;  /* 0x00000001d7d67824 */ /* 0x000fe200078e02d4 */
[----:B------:R-:W-:Y:S01]  /*0d00*/  LEA R236, R8, 0x6000, 0x1 ;  /* 0x0000600008ec7811 */ /* 0x000fe200078e08ff */
[----:B------:R-:W-:Y:S01]  /*0d10*/  IMAD.IADD R136, R0, 0x1, R2 ;  /* 0x0000000100887824 */ /* 0x000fe200078e0202 */
[C---:B------:R-:W-:Y:S01]  /*0d20*/  IADD3 R138, R131.reuse, 0x20, RZ ;  /* 0x00000020838a7810 */ /* 0x040fe20007ffe0ff */
[----:B------:R-:W-:Y:S01]  /*0d30*/  IMAD.IADD R213, R212, 0x1, R211 ;  /* 0x00000001d4d57824 */ /* 0x000fe200078e02d3 */
[C---:B------:R-:W-:Y:S01]  /*0d40*/  @P1 IADD3 R138, R131.reuse, -0x20, RZ ;  /* 0xffffffe0838a1810 */ /* 0x040fe20007ffe0ff */
[----:B------:R-:W-:Y:S01]  /*0d50*/  IMAD.IADD R133, R131, 0x1, R132 ;  /* 0x0000000183857824 */ /* 0x000fe200078e0284 */
[----:B------:R-:W-:Y:S01]  /*0d60*/  LOP3.LUT P0, RZ, R14, 0x2, RZ, 0xc0, !PT ;  /* 0x000000020eff7812 */ /* 0x000fe2000780c0ff */
[----:B------:R-:W-:Y:S01]  /*0d70*/  IMAD.U32 R243, RZ, RZ, UR8 ;  /* 0x00000008fff37e24 */ /* 0x000fe2000f8e00ff */
[----:B------:R-:W-:Y:S01]  /*0d80*/  IADD3 R237, R236, 0x20, RZ ;  /* 0x00000020eced7810 */ /* 0x000fe20007ffe0ff */
[----:B------:R-:W-:Y:S01]  /*0d90*/  IMAD.IADD R142, R142, 0x1, R5 ;  /* 0x000000018e8e7824 */ /* 0x000fe200078e0205 */
[----:B------:R-:W-:Y:S01]  /*0da0*/  SEL R137, R137, 0xffffffe0, !P0 ;  /* 0xffffffe089897807 */ /* 0x000fe20004000000 */
[----:B------:R-:W-:Y:S01]  /*0db0*/  IMAD.U32 R239, RZ, RZ, UR6 ;  /* 0x00000006ffef7e24 */ /* 0x000fe2000f8e00ff */
[----:B------:R-:W-:Y:S01]  /*0dc0*/  @P3 IADD3 R237, R236, -0x20, RZ ;  /* 0xffffffe0eced3810 */ /* 0x000fe20007ffe0ff */
[----:B------:R-:W-:Y:S01]  /*0dd0*/  IMAD.U32 R249, RZ, RZ, UR5 ;  /* 0x00000005fff97e24 */ /* 0x000fe2000f8e00ff */
[C---:B------:R-:W-:Y:S01]  /*0de0*/  IADD3 R141, R138.reuse, 0x2000, RZ ;  /* 0x000020008a8d7810 */ /* 0x040fe20007ffe0ff */
[----:B------:R-:W-:Y:S01]  /*0df0*/  IMAD.SHL.U32 R2, R3, 0x2, RZ ;  /* 0x0000000203027824 */ /* 0x000fe200078e00ff */
[----:B------:R-:W-:Y:S01]  /*0e00*/  IADD3 R140, R138, 0x4000, RZ ;  /* 0x000040008a8c7810 */ /* 0x000fe20007ffe0ff */
[----:B------:R-:W-:Y:S01]  /*0e10*/  IMAD.IADD R129, R128, 0x1, R129 ;  /* 0x0000000180817824 */ /* 0x000fe200078e0281 */
[----:B------:R-:W-:Y:S01]  /*0e20*/  IADD3 R139, R138, 0x6000, RZ ;  /* 0x000060008a8b7810 */ /* 0x000fe20007ffe0ff */
[----:B------:R-:W-:Y:S01]  /*0e30*/  IMAD.IADD R212, R212, 0x1, R210 ;  /* 0x00000001d4d47824 */ /* 0x000fe200078e02d2 */
[----:B------:R-:W-:Y:S01]  /*0e40*/  USHF.L.U32 UR34, UR58, 0x4, URZ ;  /* 0x000000043a227899 */ /* 0x000fe2000800063f */
[----:B------:R-:W-:Y:S01]  /*0e50*/  IMAD.IADD R132, R132, 0x1, R138 ;  /* 0x0000000184847824 */ /* 0x000fe200078e028a */
[----:B------:R-:W-:-:S02]  /*0e60*/  UIMAD UR33, UR58, 0x18, URZ ;  /* 0x000000183a2178a4 */ /* 0x000fc4000f8e023f */
[----:B------:R-:W-:Y:S02]  /*0e70*/  USHF.L.U32 UR32, UR58, 0x5, URZ ;  /* 0x000000053a207899 */ /* 0x000fe4000800063f */
[----:B------:R-:W-:Y:S02]  /*0e80*/  UIMAD UR31, UR58, 0x28, URZ ;  /* 0x000000283a1f78a4 */ /* 0x000fe4000f8e023f */
[----:B------:R-:W-:Y:S02]  /*0e90*/  UIMAD UR30, UR58, 0x30, URZ ;  /* 0x000000303a1e78a4 */ /* 0x000fe4000f8e023f */
[----:B------:R-:W-:Y:S02]  /*0ea0*/  UIMAD UR29, UR58, 0x38, URZ ;  /* 0x000000383a1d78a4 */ /* 0x000fe4000f8e023f */
[----:B------:R-:W-:Y:S02]  /*0eb0*/  USHF.L.U32 UR28, UR58, 0x6, URZ ;  /* 0x000000063a1c7899 */ /* 0x000fe4000800063f */
[----:B------:R-:W-:-:S02]  /*0ec0*/  UIMAD UR27, UR58, 0x48, URZ ;  /* 0x000000483a1b78a4 */ /* 0x000fc4000f8e023f */
[----:B------:R-:W-:Y:S02]  /*0ed0*/  UIMAD UR26, UR58, 0x50, URZ ;  /* 0x000000503a1a78a4 */ /* 0x000fe4000f8e023f */
[----:B------:R-:W-:Y:S02]  /*0ee0*/  UIMAD UR25, UR58, 0x58, URZ ;  /* 0x000000583a1978a4 */ /* 0x000fe4000f8e023f */
[----:B------:R-:W-:Y:S02]  /*0ef0*/  UIMAD UR24, UR58, 0x60, URZ ;  /* 0x000000603a1878a4 */ /* 0x000fe4000f8e023f */
[----:B------:R-:W-:Y:S02]  /*0f00*/  UIMAD UR23, UR58, 0x68, URZ ;  /* 0x000000683a1778a4 */ /* 0x000fe4000f8e023f */
[----:B------:R-:W-:Y:S02]  /*0f10*/  UIMAD UR22, UR58, 0x70, URZ ;  /* 0x000000703a1678a4 */ /* 0x000fe4000f8e023f */
[----:B------:R-:W-:-:S02]  /*0f20*/  UIMAD UR21, UR58, 0x78, URZ ;  /* 0x000000783a1578a4 */ /* 0x000fc4000f8e023f */
[----:B------:R-:W-:Y:S02]  /*0f30*/  UIADD3 UR20, -UR59, URZ, URZ ;  /* 0x0000003f3b147290 */ /* 0x000fe4000fffe13f */
[----:B------:R-:W-:Y:S02]  /*0f40*/  UMOV UR55, 0xffffe000 ;  /* 0xffffe00000377882 */ /* 0x000fe40000000000 */
.L_x_554:
[----:B------:R-:W-:Y:S02]  /*0f50*/  ULDC.64 UR6, c[0x0][0x250] ;  /* 0x0000940000067ab9 */ /* 0x000fe40000000a00 */
[----:B------:R-:W-:Y:S02]  /*0f60*/  UISETP.NE.U32.AND UP3, UPT, URZ, UR6, UPT ;  /* 0x000000063f00728c */ /* 0x000fe4000bf65070 */
[----:B------:R-:W-:Y:S02]  /*0f70*/  USHF.L.U32 UR10, UR44, 0x2, URZ ;  /* 0x000000022c0a7899 */ /* 0x000fe4000800063f */
[----:B------:R-:W-:Y:S02]  /*0f80*/  UISETP.NE.AND.EX UP3, UPT, URZ, UR7, UPT, UP3 ;  /* 0x000000073f00728c */ /* 0x000fe4000bf65330 */
[----:B------:R-:W-:-:S02]  /*0f90*/  USHF.R.S32.HI UR54, URZ, 0x1f, UR44 ;  /* 0x0000001f3f367899 */ /* 0x000fc4000801142c */
[----:B------:R-:W-:Y:S02]  /*0fa0*/  ULDC.U8 UR4, c[0x0][0x312] ;  /* 0x0000c48000047ab9 */ /* 0x000fe40000000000 */
        /* <DEDUP_REMOVED lines=47> */
.L_x_526:
        /* <DEDUP_REMOVED lines=59> */
.L_x_528:
        /* <DEDUP_REMOVED lines=18> */
.L_x_529:
[----:B------:R-:W-:Y:S01]  /*1770*/  IABS R7, c[0x0][0x1c8] ;  /* 0x0000720000077a13 */ /* 0x000fe20000000000 */
[----:B------:R-:W-:Y:S01]  /*1780*/  ULDC.64 UR14, c[0x0][0x370] ;  /* 0x0000dc00000e7ab9 */ /* 0x000fe20000000a00 */
[----:B------:R-:W1:Y:S01]  /*1790*/  R2UR UR17, R242 ;  /* 0x00000000f21173c2 */ /* 0x000e6200000e0000 */
[----:B------:R-:W-:Y:S01]  /*17a0*/  @UP2 UIMAD.WIDE.U32 UR6, UR4, UR14, URZ ;  /* 0x0000000e040622a5 */ /* 0x000fe2000f8e003f */
[----:B------:R-:W2:Y:S01]  /*17b0*/  I2F.RP R4, R7 ;  /* 0x0000000700047306 */ /* 0x000ea20000209400 */
[----:B------:R-:W-:Y:S01]  /*17c0*/  ULDC UR16, c[0x0][0x224] ;  /* 0x0000890000107ab9 */ /* 0x000fe20000000800 */
[----:B------:R-:W-:Y:S01]  /*17d0*/  IABS R3, UR52 ;  /* 0x0000003400037c13 */ /* 0x000fe20008000000 */
[----:B------:R-:W-:Y:S01]  /*17e0*/  @UP2 UIMAD UR39, UR4, UR15, UR7 ;  /* 0x0000000f042722a4 */ /* 0x000fe2000f8e0207 */
[----:B------:R-:W-:Y:S01]  /*17f0*/  ISETP.NE.AND P2, PT, RZ, c[0x0][0x1c8], PT ;  /* 0x00007200ff007a0c */ /* 0x000fe20003f45270 */
[----:B------:R-:W-:Y:S01]  /*1800*/  UIMAD UR10, UR51, UR60, URZ ;  /* 0x0000003c330a72a4 */ /* 0x000fe2000f8e023f */
[----:B------:R-:W3:Y:S01]  /*1810*/  R2UR UR41, R245 ;  /* 0x00000000f52973c2 */ /* 0x000ee200000e0000 */
[----:B------:R-:W-:-:S02]  /*1820*/  @UP2 UMOV UR38, UR6 ;  /* 0x0000000600262c82 */ /* 0x000fc40008000000 */
[----:B------:R-:W-:Y:S02]  /*1830*/  ULDC.64 UR6, c[0x0][0x368] ;  /* 0x0000da0000067ab9 */ /* 0x000fe40000000a00 */
[----:B------:R-:W-:Y:S02]  /*1840*/  @!UP2 UIMAD UR8, UR54, UR6, URZ ;  /* 0x000000063608a2a4 */ /* 0x000fe4000f8e023f */
[----:B------:R-:W-:Y:S01]  /*1850*/  ULDC.64 UR14, c[0x0][0x3d8] ;  /* 0x0000f600000e7ab9 */ /* 0x000fe20000000a00 */
[----:B------:R-:W4:Y:S01]  /*1860*/  R2UR UR19, R239 ;  /* 0x00000000ef1373c2 */ /* 0x000f2200000e0000 */
[----:B------:R-:W-:Y:S01]  /*1870*/  @!UP2 UIMAD UR8, UR44, UR7, UR8 ;  /* 0x000000072c08a2a4 */ /* 0x000fe2000f8e0208 */
[----:B--2---:R-:W2:Y:S01]  /*1880*/  MUFU.RCP R4, R4 ;  /* 0x0000000400047308 */ /* 0x004ea20000001000 */
[----:B------:R-:W-:-:S04]  /*1890*/  @!UP2 UIMAD.WIDE.U32 UR6, UR44, UR6, URZ ;  /* 0x000000062c06a2a5 */ /* 0x000fc8000f8e003f */
[----:B------:R-:W-:Y:S02]  /*18a0*/  @!UP2 UIADD3 UR39, UR7, UR8, URZ ;  /* 0x000000080727a290 */ /* 0x000fe4000fffe03f */
[----:B------:R-:W-:Y:S02]  /*18b0*/  UIMAD UR8, UR51, UR4, URZ ;  /* 0x00000004330872a4 */ /* 0x000fe4000f8e023f */
[----:B------:R-:W-:Y:S02]  /*18c0*/  @!UP2 UMOV UR38, UR6 ;  /* 0x000000060026ac82 */ /* 0x000fe40008000000 */
[----:B-1----:R-:W-:-:S04]  /*18d0*/  UIMAD UR6, UR54, UR16, UR17 ;  /* 0x00000010360672a4 */ /* 0x002fc8000f8e0211 */
[----:B------:R-:W-:Y:S01]  /*18e0*/  UIADD3 UR6, UR61, UR6, URZ ;  /* 0x000000063d067290 */ /* 0x000fe2000fffe03f */
[----:B--2---:R-:W-:-:S03]  /*18f0*/  IADD3 R4, R4, 0xffffffe, RZ ;  /* 0x0ffffffe04047810 */ /* 0x004fc60007ffe0ff */
[----:B------:R-:W-:Y:S01]  /*1900*/  UIMAD UR6, UR50, UR6, UR10 ;  /* 0x00000006320672a4 */ /* 0x000fe2000f8e020a */
[----:B------:R-:W1:Y:S01]  /*1910*/  F2I.FTZ.U32.TRUNC.NTZ R5, R4 ;  /* 0x0000000400057305 */ /* 0x000e62000021f000 */
[----:B------:R-:W2:Y:S02]  /*1920*/  S2UR UR10, SR_CTAID.X ;  /* 0x00000000000a79c3 */ /* 0x000ea40000002500 */
[----:B------:R-:W-:Y:S02]  /*1930*/  UIADD3 UR16, UR57, UR6, URZ ;  /* 0x0000000639107290 */ /* 0x000fe4000fffe03f */
[----:B------:R-:W-:-:S04]  /*1940*/  UIMAD.WIDE.U32 UR6, UR50, UR4, URZ ;  /* 0x00000004320672a5 */ /* 0x000fc8000f8e003f */
[----:B------:R-:W-:Y:S02]  /*1950*/  @UP2 UIADD3 UR16, UR7, UR8, URZ ;  /* 0x0000000807102290 */ /* 0x000fe4000fffe03f */
[----:B------:R-:W-:Y:S01]  /*1960*/  USEL UR17, UR56, UR6, !UP2 ;  /* 0x0000000638117287 */ /* 0x000fe2000d000000 */
[----:B-1----:R-:W-:Y:S02]  /*1970*/  IMAD.MOV R0, RZ, RZ, -R5 ;  /* 0x000000ffff007224 */ /* 0x002fe400078e0a05 */
[----:B------:R-:W-:Y:S02]  /*1980*/  IMAD.MOV.U32 R4, RZ, RZ, RZ ;  /* 0x000000ffff047224 */ /* 0x000fe400078e00ff */
[----:B------:R-:W-:-:S04]  /*1990*/  IMAD R0, R0, R7, RZ ;  /* 0x0000000700007224 */ /* 0x000fc800078e02ff */
[----:B------:R-:W-:Y:S01]  /*19a0*/  IMAD.HI.U32 R4, R5, R0, R4 ;  /* 0x0000000005047227 */ /* 0x000fe200078e0004 */
[----:B--2---:R-:W-:-:S03]  /*19b0*/  UIMAD.WIDE.U32 UR6, UR10, UR14, URZ ;  /* 0x0000000e0a0672a5 */ /* 0x004fc6000f8e003f */
[----:B------:R-:W-:Y:S01]  /*19c0*/  IMAD.MOV.U32 R0, RZ, RZ, R3 ;  /* 0x000000ffff007224 */ /* 0x000fe200078e0003 */
[----:B------:R-:W-:Y:S02]  /*19d0*/  UIMAD UR14, UR10, UR15, UR7 ;  /* 0x0000000f0a0e72a4 */ /* 0x000fe4000f8e0207 */
[----:B------:R-:W-:Y:S01]  /*19e0*/  USEL UR15, UR6, URZ, UP6 ;  /* 0x0000003f060f7287 */ /* 0x000fe2000b000000 */
[----:B------:R-:W-:Y:S01]  /*19f0*/  IMAD.HI.U32 R6, R4, R0, RZ ;  /* 0x0000000004067227 */ /* 0x000fe200078e00ff */
[----:B------:R-:W-:Y:S02]  /*1a00*/  USHF.L.U64.HI UR6, UR44, 0x7, UR54 ;  /* 0x000000072c067899 */ /* 0x000fe40008010236 */
[----:B------:R-:W-:Y:S01]  /*1a10*/  USHF.L.U32 UR10, UR44, 0x7, URZ ;  /* 0x000000072c0a7899 */ /* 0x000fe2000800063f */
[----:B------:R-:W-:Y:S01]  /*1a20*/  IMAD.MOV R3, RZ, RZ, -R6 ;  /* 0x000000ffff037224 */ /* 0x000fe200078e0a06 */
[----:B------:R-:W-:Y:S02]  /*1a30*/  USEL UR7, UR6, URZ, UP1 ;  /* 0x0000003f06077287 */ /* 0x000fe40008800000 */
[----:B------:R-:W-:Y:S01]  /*1a40*/  USEL UR6, UR10, URZ, UP1 ;  /* 0x0000003f0a067287 */ /* 0x000fe20008800000 */
[----:B------:R-:W-:Y:S01]  /*1a50*/  IMAD R0, R7, R3, R0 ;  /* 0x0000000307007224 */ /* 0x000fe200078e0200 */
[----:B------:R-:W-:-:S02]  /*1a60*/  USEL UR14, UR14, URZ, UP6 ;  /* 0x0000003f0e0e7287 */ /* 0x000fc4000b000000 */
[----:B------:R-:W-:Y:S02]  /*1a70*/  UIADD3 UR6, UP1, UR5, UR6, URZ ;  /* 0x0000000605067290 */ /* 0x000fe4000ff3e03f */
[----:B------:R-:W-:Y:S02]  /*1a80*/  ISETP.GT.U32.AND P1, PT, R7, R0, PT ;  /* 0x000000000700720c */ /* 0x000fe40003f24070 */
[----:B------:R-:W-:Y:S02]  /*1a90*/  UIADD3.X UR8, UR42, UR7, URZ, UP1, !UPT ;  /* 0x000000072a087290 */ /* 0x000fe40008ffe43f */
[----:B------:R-:W-:-:S04]  /*1aa0*/  UIMAD UR7, UR51, UR6, URZ ;  /* 0x00000006330772a4 */ /* 0x000fc8000f8e023f */
[----:B------:R-:W-:-:S05]  /*1ab0*/  UIMAD UR10, UR50, UR8, UR7 ;  /* 0x00000008320a72a4 */ /* 0x000fca000f8e0207 */
[----:B------:R-:W-:Y:S01]  /*1ac0*/  @!P1 IMAD.IADD R0, R0, 0x1, -R7 ;  /* 0x0000000100009824 */ /* 0x000fe200078e0a07 */
[----:B------:R-:W-:Y:S01]  /*1ad0*/  @!P1 IADD3 R6, R6, 0x1, RZ ;  /* 0x0000000106069810 */ /* 0x000fe20007ffe0ff */
[----:B------:R-:W1:Y:S01]  /*1ae0*/  R2UR UR7, R244 ;  /* 0x00000000f40773c2 */ /* 0x000e6200000e0000 */
[----:B---3--:R-:W-:Y:S01]  /*1af0*/  ISETP.LE.AND P1, PT, RZ, UR41, PT ;  /* 0x00000029ff007c0c */ /* 0x008fe2000bf23270 */
[----:B------:R-:W-:Y:S01]  /*1b00*/  ULDC UR41, c[0x0][0x234] ;  /* 0x00008d0000297ab9 */ /* 0x000fe20000000800 */
[----:B------:R-:W-:-:S13]  /*1b10*/  ISETP.GE.U32.AND P3, PT, R0, R7, PT ;  /* 0x000000070000720c */ /* 0x000fda0003f66070 */
[----:B------:R-:W-:-:S05]  /*1b20*/  @P3 IADD3 R6, R6, 0x1, RZ ;  /* 0x0000000106063810 */ /* 0x000fca0007ffe0ff */
[----:B------:R-:W-:Y:S01]  /*1b30*/  @!P1 IMAD.MOV R6, RZ, RZ, -R6 ;  /* 0x000000ffff069224 */ /* 0x000fe200078e0a06 */
[----:B------:R-:W-:Y:S01]  /*1b40*/  PLOP3.LUT P1, PT, PT, PT, UP5, 0x80, 0x0 ;  /* 0x000000000000781c */ /* 0x000fe20003f2f058 */
[----:B-1----:R-:W-:Y:S01]  /*1b50*/  @UP5 USEL UR7, UR7, UR4, !UP2 ;  /* 0x0000000407075287 */ /* 0x002fe2000d000000 */
[----:B------:R-:W-:-:S03]  /*1b60*/  @!P2 LOP3.LUT R6, RZ, c[0x0][0x1c8], RZ, 0x33, !PT ;  /* 0x00007200ff06aa12 */ /* 0x000fc600078e33ff */
[----:B------:R-:W-:Y:S01]  /*1b70*/  @UP5 UIMAD UR8, UR52, UR41, UR7 ;  /* 0x00000029340852a4 */ /* 0x000fe2000f8e0207 */
[----:B------:R-:W-:Y:S01]  /*1b80*/  SHF.R.S32.HI R13, RZ, 0x1f, R6 ;  /* 0x0000001fff0d7819 */ /* 0x000fe20000011406 */
[----:B------:R-:W-:Y:S02]  /*1b90*/  UIMAD.WIDE.U32 UR6, UR50, UR6, URZ ;  /* 0x00000006320672a5 */ /* 0x000fe4000f8e003f */
[----:B------:R-:W-:Y:S02]  /*1ba0*/  USHF.R.S32.HI UR41, URZ, 0x1f, UR37 ;  /* 0x0000001f3f297899 */ /* 0x000fe40008011425 */
[----:B------:R-:W-:Y:S02]  /*1bb0*/  UIADD3 UR10, UR7, UR10, URZ ;  /* 0x0000000a070a7290 */ /* 0x000fe4000fffe03f */
[----:B----4-:R-:W-:Y:S01]  /*1bc0*/  @!UP5 UMOV UR8, UR19 ;  /* 0x000000130008dc82 */ /* 0x010fe20008000000 */
[----:B------:R-:W-:Y:S05]  /*1bd0*/  @!P1 BRA `(.L_x_530) ;  /* 0x0000007000009947 */ /* 0x000fea0003800000 */
[----:B------:R-:W-:Y:S01]  /*1be0*/  ULDC UR52, c[0x0][0x224] ;  /* 0x0000890000347ab9 */ /* 0x000fe20000000800 */
[----:B------:R-:W1:Y:S01]  /*1bf0*/  R2UR UR19, R247 ;  /* 0x00000000f71373c2 */ /* 0x000e6200000e0000 */
[----:B------:R-:W-:-:S04]  /*1c00*/  @!UP2 UIMAD UR4, UR44, UR52, URZ ;  /* 0x000000342c04a2a4 */ /* 0x000fc8000f8e023f */
[----:B------:R-:W-:-:S03]  /*1c10*/  ULEA UR4, UR44, UR4, 0x7 ;  /* 0x000000042c047291 */ /* 0x000fc6000f8e383f */
[----:B------:R-:W1:Y:S02]  /*1c20*/  S2UR UR52, SR_CTAID.Z ;  /* 0x00000000003479c3 */ /* 0x000e640000002700 */
[----:B-1----:R-:W-:Y:S01]  /*1c30*/  UIMAD UR4, UR19, UR52, UR4 ;  /* 0x00000034130472a4 */ /* 0x002fe2000f8e0204 */
[----:B------:R-:W-:Y:S05]  /*1c40*/  BRA `(.L_x_531) ;  /* 0x0000002000007947 */ /* 0x000fea0003800000 */
.L_x_530:
[----:B------:R1:W2:Y:S01]  /*1c50*/  R2UR UR4, R243 ;  /* 0x00000000f30473c2 */ /* 0x0002a200000e0000 */
[----:B------:R-:W-:-:S07]  /*1c60*/  DEPBAR.LE SB1, 0x0, {2} ;  /* 0x000090040000791a */ /* 0x000fce0000000000 */
.L_x_531:
[----:B------:R-:W1:Y:S01]  /*1c70*/  R2UR UR19, R246 ;  /* 0x00000000f61373c2 */ /* 0x000e6200000e0000 */
[----:B------:R-:W2:Y:S01]  /*1c80*/  S2R R14, SR_TID.X ;  /* 0x00000000000e7919 */ /* 0x000ea20000002100 */
[----:B------:R-:W-:Y:S01]  /*1c90*/  USHF.R.S32.HI UR7, URZ, 0x1f, UR59 ;  /* 0x0000001f3f077899 */ /* 0x000fe2000801143b */
[----:B------:R-:W-:Y:S01]  /*1ca0*/  IMAD.U32 R12, RZ, RZ, UR5 ;  /* 0x00000005ff0c7e24 */ /* 0x000fe2000f8e00ff */
[----:B------:R-:W-:Y:S01]  /*1cb0*/  UIADD3 UR4, UR5, UR4, URZ ;  /* 0x0000000405047290 */ /* 0x000fe2000fffe03f */
[----:B------:R-:W-:Y:S01]  /*1cc0*/  BSSY B1, `(.L_x_527) ;  /* 0x0000803000017945 */ /* 0x000fe20003800000 */
[----:B------:R-:W-:-:S02]  /*1cd0*/  UIADD3 UR8, UR5, UR8, URZ ;  /* 0x0000000805087290 */ /* 0x000fc4000fffe03f */
[----:B-1----:R-:W-:Y:S01]  /*1ce0*/  UIADD3 UR6, UP4, UP3, UR6, UR59, UR19 ;  /* 0x0000003b06067290 */ /* 0x002fe2000fb9e013 */
[----:B--2---:R-:W-:-:S03]  /*1cf0*/  SHF.R.S32.HI R15, RZ, 0x1f, R14 ;  /* 0x0000001fff0f7819 */ /* 0x004fc6000001140e */
[----:B------:R-:W-:Y:S01]  /*1d00*/  UIADD3 UR19, UP2, UP1, UR15, UR6, UR17 ;  /* 0x000000060f137290 */ /* 0x000fe2000f95e011 */
[----:B------:R-:W-:Y:S01]  /*1d10*/  LEA.HI R4, R15, R14, RZ, 0x2 ;  /* 0x0000000e0f047211 */ /* 0x000fe200078f10ff */
[----:B------:R-:W-:-:S03]  /*1d20*/  USHF.R.S32.HI UR17, URZ, 0x1f, UR52 ;  /* 0x0000001f3f117899 */ /* 0x000fc60008011434 */
[----:B------:R-:W-:Y:S02]  /*1d30*/  SHF.R.S32.HI R0, RZ, 0x2, R4 ;  /* 0x00000002ff007819 */ /* 0x000fe40000011404 */
[----:B------:R-:W1:Y:S01]  /*1d40*/  R2UR UR6, R240 ;  /* 0x00000000f00673c2 */ /* 0x000e6200000e0000 */
[----:B------:R-:W-:Y:S02]  /*1d50*/  LOP3.LUT R4, R4, 0xfffffffc, RZ, 0xc0, !PT ;  /* 0xfffffffc04047812 */ /* 0x000fe400078ec0ff */
[----:B------:R-:W-:Y:S02]  /*1d60*/  SHF.R.S32.HI R20, RZ, 0x1f, R0 ;  /* 0x0000001fff147819 */ /* 0x000fe40000011400 */
[----:B------:R-:W-:Y:S01]  /*1d70*/  IADD3 R3, P1, R0, UR5, RZ ;  /* 0x0000000500037c10 */ /* 0x000fe2000ff3e0ff */
[----:B------:R-:W-:-:S03]  /*1d80*/  IMAD.IADD R4, R14, 0x1, -R4 ;  /* 0x000000010e047824 */ /* 0x000fc600078e0a04 */
[----:B------:R-:W-:Y:S01]  /*1d90*/  IADD3.X R7, R20, UR42, RZ, P1, !PT ;  /* 0x0000002a14077c10 */ /* 0x000fe20008ffe4ff */
[----:B------:R-:W-:-:S04]  /*1da0*/  IMAD.SHL.U32 R4, R4, 0x8, RZ ;  /* 0x0000000804047824 */ /* 0x000fc800078e00ff */
[----:B------:R-:W-:Y:S01]  /*1db0*/  IMAD R7, R7, c[0x0][0x190], RZ ;  /* 0x0000640007077a24 */ /* 0x000fe200078e02ff */
[----:B------:R-:W-:-:S05]  /*1dc0*/  SHF.R.S32.HI R5, RZ, 0x1f, R4 ;  /* 0x0000001fff057819 */ /* 0x000fca0000011404 */
[----:B------:R-:W-:Y:S01]  /*1dd0*/  IMAD.WIDE.U32 R8, R3, c[0x0][0x190], R4 ;  /* 0x0000640003087a25 */ /* 0x000fe200078e0004 */
[----:B-1----:R-:W-:-:S03]  /*1de0*/  UIADD3.X UR6, UR10, UR7, UR6, UP4, UP3 ;  /* 0x000000070a067290 */ /* 0x002fc6000a7e6406 */
[----:B------:R-:W-:Y:S01]  /*1df0*/  IMAD R3, R3, c[0x0][0x194], R7 ;  /* 0x0000650003037a24 */ /* 0x000fe200078e0207 */
[----:B------:R-:W-:Y:S01]  /*1e00*/  IADD3 R10, P1, R8, UR53, RZ ;  /* 0x00000035080a7c10 */ /* 0x000fe2000ff3e0ff */
[----:B------:R-:W-:Y:S01]  /*1e10*/  UIADD3.X UR15, UR14, UR6, UR16, UP2, UP1 ;  /* 0x000000060e0f7290 */ /* 0x000fe200097e2410 */
[----:B------:R-:W-:Y:S02]  /*1e20*/  IADD3 R8, P2, R4, UR38, RZ ;  /* 0x0000002604087c10 */ /* 0x000fe4000ff5e0ff */
[----:B------:R-:W-:Y:S01]  /*1e30*/  ULDC.64 UR6, c[0x0][0x1a8] ;  /* 0x00006a0000067ab9 */ /* 0x000fe20000000a00 */
[----:B------:R-:W-:Y:S01]  /*1e40*/  IADD3.X R11, R9, UR49, R3, P1, !PT ;  /* 0x00000031090b7c10 */ /* 0x000fe20008ffe403 */
[----:B------:R-:W-:Y:S01]  /*1e50*/  UIMAD UR6, UR17, UR6, URZ ;  /* 0x00000006110672a4 */ /* 0x000fe2000f8e023f */
[----:B------:R-:W-:Y:S02]  /*1e60*/  LEA.HI R3, R15, R14, RZ, 0x5 ;  /* 0x0000000e0f037211 */ /* 0x000fe400078f28ff */
[----:B------:R-:W-:Y:S01]  /*1e70*/  IADD3.X R9, R5, UR39, RZ, P2, !PT ;  /* 0x0000002705097c10 */ /* 0x000fe200097fe4ff */
[----:B------:R-:W-:Y:S01]  /*1e80*/  UIMAD UR14, UR52, UR7, UR6 ;  /* 0x00000007340e72a4 */ /* 0x000fe2000f8e0206 */
[----:B------:R-:W-:Y:S01]  /*1e90*/  LOP3.LUT R19, R3, 0xffffffe0, RZ, 0xc0, !PT ;  /* 0xffffffe003137812 */ /* 0x000fe200078ec0ff */
[----:B------:R-:W-:Y:S01]  /*1ea0*/  ULDC.64 UR38, c[0x0][0x200] ;  /* 0x0000800000267ab9 */ /* 0x000fe20000000a00 */
[----:B------:R-:W-:Y:S01]  /*1eb0*/  SHF.R.S32.HI R3, RZ, 0x5, R3 ;  /* 0x00000005ff037819 */ /* 0x000fe20000011403 */
[----:B------:R-:W-:Y:S01]  /*1ec0*/  ULDC.64 UR6, c[0x0][0x378] ;  /* 0x0000de0000067ab9 */ /* 0x000fe20000000a00 */
[----:B------:R-:W-:Y:S01]  /*1ed0*/  IMAD.WIDE.U32 R8, R12, c[0x0][0x370], R8 ;  /* 0x0000dc000c087a25 */ /* 0x000fe200078e0008 */
[----:B------:R-:W-:-:S03]  /*1ee0*/  UIMAD UR6, UR17, UR6, URZ ;  /* 0x00000006110672a4 */ /* 0x000fc6000f8e023f */
[----:B------:R-:W-:Y:S01]  /*1ef0*/  ULDC.64 UR16, c[0x0][0x3c8] ;  /* 0x0000f20000107ab9 */ /* 0x000fe20000000a00 */
[----:B------:R-:W-:Y:S01]  /*1f00*/  IMAD.IADD R19, R14, 0x1, -R19 ;  /* 0x000000010e137824 */ /* 0x000fe200078e0a13 */
[----:B------:R-:W-:-:S03]  /*1f10*/  UIMAD UR10, UR52, UR7, UR6 ;  /* 0x00000007340a72a4 */ /* 0x000fc6000f8e0206 */
[----:B------:R-:W-:Y:S01]  /*1f20*/  ULDC.64 UR6, c[0x0][0x370] ;  /* 0x0000dc0000067ab9 */ /* 0x000fe20000000a00 */
[----:B------:R-:W-:Y:S01]  /*1f30*/  IMAD R3, R3, UR58, R19 ;  /* 0x0000003a03037c24 */ /* 0x000fe2000f8e0213 */
[----:B------:R-:W-:-:S03]  /*1f40*/  UIMAD UR6, UR42, UR6, URZ ;  /* 0x000000062a0672a4 */ /* 0x000fc6000f8e023f */
[----:B------:R-:W-:Y:S01]  /*1f50*/  UMOV UR42, 0x4 ;  /* 0x00000004002a7882 */ /* 0x000fe20000000000 */
[C---:B------:R-:W-:Y:S01]  /*1f60*/  IADD3 R7, P1, R3.reuse, UR19, RZ ;  /* 0x0000001303077c10 */ /* 0x040fe2000ff3e0ff */
[----:B------:R-:W-:Y:S02]  /*1f70*/  UIMAD UR6, UR5, UR7, UR6 ;  /* 0x00000007050672a4 */ /* 0x000fe4000f8e0206 */
[----:B------:R-:W-:Y:S01]  /*1f80*/  UIMAD.WIDE UR4, UR4, UR42, UR16 ;  /* 0x0000002a040472a5 */ /* 0x000fe2000f8e0210 */
[----:B------:R-:W-:Y:S01]  /*1f90*/  LEA.HI.X.SX32 R222, R3, UR15, 0x1, P1 ;  /* 0x0000000f03de7c11 */ /* 0x000fe200088f0eff */
[----:B------:R-:W-:Y:S01]  /*1fa0*/  ULDC UR7, c[0x0][0x2e8] ;  /* 0x0000ba0000077ab9 */ /* 0x000fe20000000800 */
[----:B------:R-:W-:Y:S01]  /*1fb0*/  IMAD.U32 R3, RZ, RZ, UR52 ;  /* 0x00000034ff037e24 */ /* 0x000fe2000f8e00ff */
[----:B------:R-:W-:Y:S02]  /*1fc0*/  IADD3 R9, R9, UR6, RZ ;  /* 0x0000000609097c10 */ /* 0x000fe4000fffe0ff */
[----:B------:R-:W-:Y:S01]  /*1fd0*/  LEA R223, P1, R7, c[0x0][0x350], 0x2 ;  /* 0x0000d40007df7a11 */ /* 0x000fe200078210ff */
[----:B------:R-:W-:Y:S01]  /*1fe0*/  UMOV UR17, UR4 ;  /* 0x0000000400117c82 */ /* 0x000fe20008000000 */
[----:B------:R-:W-:Y:S01]  /*1ff0*/  IMAD.WIDE.U32 R10, R3, c[0x0][0x1a8], R10 ;  /* 0x00006a00030a7a25 */ /* 0x000fe200078e000a */
[----:B------:R-:W-:Y:S01]  /*2000*/  UIADD3 UR4, -UR9, UR18, UR37 ;  /* 0x0000001209047290 */ /* 0x000fe2000fffe125 */
[----:B------:R-:W-:Y:S01]  /*2010*/  LEA.HI.X R222, R7, c[0x0][0x354], R222, 0x2, P1 ;  /* 0x0000d50007de7a11 */ /* 0x000fe200008f14de */
[----:B------:R-:W-:Y:S01]  /*2020*/  UMOV UR16, UR5 ;  /* 0x0000000500107c82 */ /* 0x000fe20008000000 */
[----:B------:R-:W-:Y:S01]  /*2030*/  IMAD.WIDE.U32 R8, R3, c[0x0][0x378], R8 ;  /* 0x0000de0003087a25 */ /* 0x000fe200078e0008 */
[----:B------:R-:W-:Y:S01]  /*2040*/  UIADD3 UR4, UR4, -UR7, URZ ;  /* 0x8000000704047290 */ /* 0x000fe2000fffe03f */
[----:B------:R-:W-:Y:S01]  /*2050*/  IADD3 R11, R11, UR14, RZ ;  /* 0x0000000e0b0b7c10 */ /* 0x000fe2000fffe0ff */
[----:B------:R-:W-:Y:S01]  /*2060*/  UIADD3 UR7, UR47, -0x1, URZ ;  /* 0xffffffff2f077890 */ /* 0x000fe2000fffe03f */
[----:B------:R-:W-:Y:S01]  /*2070*/  IMAD R3, R20, c[0x0][0x370], RZ ;  /* 0x0000dc0014037a24 */ /* 0x000fe200078e02ff */
[----:B------:R-:W-:Y:S01]  /*2080*/  USHF.R.S32.HI UR19, URZ, 0x1f, UR4 ;  /* 0x0000001f3f137899 */ /* 0x000fe20008011404 */
[----:B------:R-:W-:Y:S01]  /*2090*/  IADD3 R9, R9, UR10, RZ ;  /* 0x0000000a09097c10 */ /* 0x000fe2000fffe0ff */
[----:B------:R-:W-:Y:S01]  /*20a0*/  UIMAD.WIDE UR14, UR8, UR42, UR38 ;  /* 0x0000002a080e72a5 */ /* 0x000fe2000f8e0226 */
[----:B------:R-:W-:Y:S01]  /*20b0*/  IMAD R3, R0, c[0x0][0x374], R3 ;  /* 0x0000dd0000037a24 */ /* 0x000fe200078e0203 */
[----:B------:R-:W-:Y:S01]  /*20c0*/  ULEA.HI UR19, UR19, UR4, URZ, 0x7 ;  /* 0x0000000413137291 */ /* 0x000fe2000f8f383f */
[----:B------:R-:W-:Y:S01]  /*20d0*/  LEA R220, P3, R10, c[0x0][0x160], 0x1 ;  /* 0x000058000adc7a11 */ /* 0x000fe200078608ff */
[----:B------:R-:W-:-:S02]  /*20e0*/  IMAD.WIDE.U32 R8, R0, c[0x0][0x370], R8 ;  /* 0x0000dc0000087a25 */ /* 0x000fc400078e0008 */
[----:B------:R-:W-:Y:S01]  /*20f0*/  USHF.R.S32.HI UR19, URZ, 0x7, UR19 ;  /* 0x000000073f137899 */ /* 0x000fe20008011413 */
[----:B------:R-:W-:Y:S01]  /*2100*/  LEA.HI.X R221, R10, c[0x0][0x164], R11, 0x1, P3 ;  /* 0x000059000add7a11 */ /* 0x000fe200018f0c0b */
[----:B------:R-:W-:Y:S01]  /*2110*/  IMAD.IADD R3, R9, 0x1, R3 ;  /* 0x0000000109037824 */ /* 0x000fe200078e0203 */
[----:B------:R-:W-:Y:S01]  /*2120*/  LEA R218, P2, R8, c[0x0][0x330], 0x1 ;  /* 0x0000cc0008da7a11 */ /* 0x000fe200078408ff */
[----:B------:R-:W-:-:S03]  /*2130*/  UISETP.LT.AND UP1, UPT, URZ, UR19, UPT ;  /* 0x000000133f00728c */ /* 0x000fc6000bf21270 */
[----:B------:R-:W-:Y:S01]  /*2140*/  LEA.HI.X R219, R8, c[0x0][0x334], R3, 0x1, P2 ;  /* 0x0000cd0008db7a11 */ /* 0x000fe200010f0c03 */
[----:B------:R-:W-:-:S04]  /*2150*/  USEL UR19, URZ, UR19, !UP1 ;  /* 0x000000133f137287 */ /* 0x000fc8000c800000 */
[----:B------:R-:W-:-:S06]  /*2160*/  UISETP.GT.AND UP1, UPT, UR47, UR19, UPT ;  /* 0x000000132f00728c */ /* 0x000fcc000bf24270 */
[----:B------:R-:W-:-:S13]  /*2170*/  PLOP3.LUT P1, PT, PT, PT, UP1, 0x80, 0x0 ;  /* 0x000000000000781c */ /* 0x000fda0003f2f018 */
        /* <DEDUP_REMOVED lines=19> */
.L_x_533:
        /* <DEDUP_REMOVED lines=18> */
.L_x_534:
        /* <DEDUP_REMOVED lines=28> */
.L_x_536:
[----:B------:R-:W-:Y:S05]  /*2590*/  BSYNC B0 ;  /* 0x0000000000007941 */ /* 0x000fea0003800000 */
.L_x_535:
        /* <DEDUP_REMOVED lines=14> */
.L_x_538:
[----:B------:R-:W-:Y:S05]  /*2680*/  BSYNC B0 ;  /* 0x0000000000007941 */ /* 0x000fea0003800000 */
.L_x_537:
        /* <DEDUP_REMOVED lines=25> */
.L_x_540:
[----:B------:R-:W-:Y:S05]  /*2820*/  BSYNC B0 ;  /* 0x0000000000007941 */ /* 0x000fea0003800000 */
.L_x_539:
        /* <DEDUP_REMOVED lines=12> */
.L_x_532:
[----:B------:R-:W-:Y:S01]  /*28f0*/  ULDC.64 UR4, c[0x0][0x1a0] ;  /* 0x0000680000047ab9 */ /* 0x000fe20000000a00 */
[----:B------:R-:W-:Y:S01]  /*2900*/  IMAD.U32 R3, RZ, RZ, UR37 ;  /* 0x00000025ff037e24 */ /* 0x000fe2000f8e00ff */
[----:B------:R-:W-:Y:S01]  /*2910*/  UIMAD UR4, UR41, UR4, URZ ;  /* 0x00000004290472a4 */ /* 0x000fe2000f8e023f */
[----:B------:R-:W1:Y:S01]  /*2920*/  R2UR UR8, R241 ;  /* 0x00000000f10873c2 */ /* 0x000e6200000e0000 */
[----:B------:R-:W-:Y:S01]  /*2930*/  ULDC.64 UR38, c[0x0][0x198] ;  /* 0x0000660000267ab9 */ /* 0x000fe20000000a00 */
[C-C-:B------:R-:W-:Y:S01]  /*2940*/  IMAD.WIDE.U32 R8, R3.reuse, c[0x0][0x198], R4.reuse ;  /* 0x0000660003087a25 */ /* 0x140fe200078e0004 */
[----:B------:R-:W-:Y:S02]  /*2950*/  UIMAD UR4, UR37, UR5, UR4 ;  /* 0x00000005250472a4 */ /* 0x000fe4000f8e0204 */
[----:B------:R-:W-:Y:S01]  /*2960*/  UIMAD UR38, UR41, UR38, URZ ;  /* 0x00000026292672a4 */ /* 0x000fe2000f8e023f */
[----:B------:R-:W-:Y:S01]  /*2970*/  IMAD.WIDE.U32 R4, R3, c[0x0][0x1a0], R4 ;  /* 0x0000680003047a25 */ /* 0x000fe200078e0004 */
[----:B------:R-:W-:Y:S01]  /*2980*/  IADD3 R8, P1, R8, UR46, RZ ;  /* 0x0000002e08087c10 */ /* 0x000fe2000ff3e0ff */
[----:B------:R-:W2:Y:S01]  /*2990*/  R2UR UR6, R238 ;  /* 0x00000000ee0673c2 */ /* 0x000ea200000e0000 */
[----:B------:R-:W-:Y:S01]  /*29a0*/  UIMAD UR39, UR37, UR39, UR38 ;  /* 0x00000027252772a4 */ /* 0x000fe2000f8e0226 */
[----:B------:R-:W-:Y:S01]  /*29b0*/  IMAD.U32 R3, RZ, RZ, UR4 ;  /* 0x00000004ff037e24 */ /* 0x000fe2000f8e00ff */
[----:B------:R-:W-:Y:S01]  /*29c0*/  ULEA.HI UR4, UR7, UR7, URZ, 0x1 ;  /* 0x0000000707047291 */ /* 0x000fe2000f8f083f */
[----:B------:R-:W-:-:S03]  /*29d0*/  IADD3 R10, P0, R4, UR43, RZ ;  /* 0x0000002b040a7c10 */ /* 0x000fc6000ff1e0ff */
[----:B------:R-:W-:Y:S01]  /*29e0*/  ULOP3.LUT UR4, UR4, 0xfffffffe, URZ, 0xc0, !UPT ;  /* 0xfffffffe04047892 */ /* 0x000fe2000f8ec03f */
[----:B------:R-:W-:Y:S01]  /*29f0*/  IMAD.U32 R7, RZ, RZ, UR39 ;  /* 0x00000027ff077e24 */ /* 0x000fe2000f8e00ff */
[----:B------:R-:W-:Y:S02]  /*2a00*/  IADD3.X R11, R5, UR45, R3, P0, !PT ;  /* 0x0000002d050b7c10 */ /* 0x000fe400087fe403 */
[----:B------:R-:W-:Y:S01]  /*2a10*/  UIADD3 UR4, UR7, -UR4, URZ ;  /* 0x8000000407047290 */ /* 0x000fe2000fffe03f */
[----:B------:R-:W-:Y:S02]  /*2a20*/  PLOP3.LUT P0, PT, PT, PT, UP6, 0x80, 0x0 ;  /* 0x000000000000781c */ /* 0x000fe40003f0f068 */
[----:B------:R-:W-:Y:S01]  /*2a30*/  IADD3 R3, R0, 0x40, RZ ;  /* 0x0000004000037810 */ /* 0x000fe20007ffe0ff */
[----:B------:R-:W-:Y:S01]  /*2a40*/  UISETP.NE.AND UP0, UPT, UR4, 0x1, UPT ;  /* 0x000000010400788c */ /* 0x000fe2000bf05270 */
[----:B------:R-:W-:Y:S01]  /*2a50*/  IADD3.X R9, R9, UR48, R7, P1, !PT ;  /* 0x0000003009097c10 */ /* 0x000fe20008ffe407 */
[----:B------:R-:W-:Y:S01]  /*2a60*/  UIMAD UR4, UR11, -0x80, UR9 ;  /* 0xffffff800b0478a4 */ /* 0x000fe2000f8e0209 */
[----:B------:R-:W-:-:S05]  /*2a70*/  IMAD.WIDE.U32 R10, R6, c[0x0][0x1b8], R10 ;  /* 0x00006e00060a7a25 */ /* 0x000fca00078e000a */
[----:B------:R-:W-:Y:S02]  /*2a80*/  ISETP.GE.AND P2, PT, R0, UR4, PT ;  /* 0x0000000400007c0c */ /* 0x000fe4000bf46270 */
[----:B------:R-:W-:Y:S01]  /*2a90*/  ISETP.GE.AND P1, PT, R3, UR4, PT ;  /* 0x0000000403007c0c */ /* 0x000fe2000bf26270 */
[----:B------:R-:W-:-:S06]  /*2aa0*/  UIMAD UR4, UR7, -0x80, UR18 ;  /* 0xffffff80070478a4 */ /* 0x000fcc000f8e0212 */
[----:B------:R-:W-:Y:S02]  /*2ab0*/  ISETP.GE.AND P3, PT, R3, UR4, PT ;  /* 0x0000000403007c0c */ /* 0x000fe4000bf66270 */
[----:B------:R-:W-:Y:S02]  /*2ac0*/  MOV R3, 0x80 ;  /* 0x0000008000037802 */ /* 0x000fe40000000f00 */
[----:B------:R-:W-:Y:S02]  /*2ad0*/  ISETP.GE.AND P4, PT, R0, UR4, PT ;  /* 0x0000000400007c0c */ /* 0x000fe4000bf86270 */
[----:B------:R-:W-:Y:S01]  /*2ae0*/  ISETP.GE.AND P6, PT, R225, UR4, PT ;  /* 0x00000004e1007c0c */ /* 0x000fe2000bfc6270 */
[----:B------:R-:W-:-:S04]  /*2af0*/  IMAD.WIDE.U32 R4, R3, c[0x0][0x370], RZ ;  /* 0x0000dc0003047a25 */ /* 0x000fc800078e00ff */
[C---:B------:R-:W-:Y:S02]  /*2b00*/  IMAD R7, R3.reuse, c[0x0][0x374], RZ ;  /* 0x0000dd0003077a24 */ /* 0x040fe400078e02ff */
[----:B------:R-:W-:Y:S01]  /*2b10*/  @!P3 IADD3 R4, P5, R218, R4, RZ ;  /* 0x00000004da04b210 */ /* 0x000fe20007fbe0ff */
[----:B------:R-:W-:-:S03]  /*2b20*/  IMAD.WIDE.U32 R14, R3, c[0x0][0x190], RZ ;  /* 0x00006400030e7a25 */ /* 0x000fc600078e00ff */
[----:B------:R-:W-:Y:S01]  /*2b30*/  @!P3 IADD3.X R5, R219, R5, R7, P5, !PT ;  /* 0x00000005db05b210 */ /* 0x000fe20002ffe407 */
[----:B------:R-:W-:Y:S01]  /*2b40*/  IMAD R12, R3, c[0x0][0x194], RZ ;  /* 0x00006500030c7a24 */ /* 0x000fe200078e02ff */
[----:B------:R-:W-:Y:S01]  /*2b50*/  @!P3 IADD3 R14, P5, R220, R14, RZ ;  /* 0x0000000edc0eb210 */ /* 0x000fe20007fbe0ff */
[----:B------:R-:W-:Y:S01]  /*2b60*/  IMAD.SHL.U32 R3, R234, 0x2, RZ ;  /* 0x00000002ea037824 */ /* 0x000fe200078e00ff */
[----:B------:R-:W-:Y:S01]  /*2b70*/  @P0 BAR.SYNC.DEFER_BLOCKING 0x0 ;  /* 0x0000000000000b1d */ /* 0x000fe20000010000 */
[----:B------:R-:W-:Y:S02]  /*2b80*/  IADD3 R7, R225, 0x8, RZ ;  /* 0x00000008e1077810 */ /* 0x000fe40007ffe0ff */
[----:B------:R-:W-:Y:S02]  /*2b90*/  @!P3 IADD3.X R15, R221, R15, R12, P5, !PT ;  /* 0x0000000fdd0fb210 */ /* 0x000fe40002ffe40c */
[----:B------:R-:W-:Y:S01]  /*2ba0*/  ISETP.GE.AND P5, PT, R7, UR4, PT ;  /* 0x0000000407007c0c */ /* 0x000fe2000bfa6270 */
[----:B------:R-:W-:-:S02]  /*2bb0*/  IMAD R7, R13, c[0x0][0x1b0], RZ ;  /* 0x00006c000d077a24 */ /* 0x000fc400078e02ff */
[----:B------:R-:W-:Y:S02]  /*2bc0*/  IMAD R13, R13, c[0x0][0x1b8], RZ ;  /* 0x00006e000d0d7a24 */ /* 0x000fe400078e02ff */
[----:B------:R-:W-:Y:S01]  /*2bd0*/  IMAD R12, R6, c[0x0][0x1b4], R7 ;  /* 0x00006d00060c7a24 */ /* 0x000fe200078e0207 */
[----:B------:R-:W-:Y:S01]  /*2be0*/  @!P1 IADD3 R7, P0, R0, 0x40, RZ ;  /* 0x0000004000079810 */ /* 0x000fe20007f1e0ff */
[C---:B------:R-:W-:Y:S01]  /*2bf0*/  IMAD R17, R6.reuse, c[0x0][0x1bc], R13 ;  /* 0x00006f0006117a24 */ /* 0x040fe200078e020d */
[----:B------:R-:W-:Y:S04]  /*2c00*/  @P4 STS [R3+0x4000], RZ ;  /* 0x004000ff03004388 */ /* 0x000fe80000000800 */
[----:B------:R-:W-:Y:S04]  /*2c10*/  @P4 STS [R3+0x4004], RZ ;  /* 0x004004ff03004388 */ /* 0x000fe80000000800 */
        /* <DEDUP_REMOVED lines=9> */
[----:B------:R4:W-:Y:S02]  /*2cb0*/  @!P3 LDGSTS.E.BYPASS.LTC128B.128 [R3+0x5000], [R4.64] ;  /* 0x050000000403bfae */ /* 0x0009e4000b901d4c */
[----:B----4-:R-:W-:Y:S01]  /*2cc0*/  IMAD.WIDE.U32 R4, R6, c[0x0][0x1b0], R8 ;  /* 0x00006c0006047a25 */ /* 0x010fe200078e0008 */
[----:B------:R-:W-:-:S03]  /*2cd0*/  IADD3 R9, R234, 0x1000, RZ ;  /* 0x00001000ea097810 */ /* 0x000fc60007ffe0ff */
[----:B------:R-:W-:Y:S01]  /*2ce0*/  @!P1 IMAD.X R8, RZ, RZ, R20, P0 ;  /* 0x000000ffff089224 */ /* 0x000fe200000e0614 */
[----:B------:R-:W-:Y:S01]  /*2cf0*/  IADD3 R5, R5, R12, RZ ;  /* 0x0000000c05057210 */ /* 0x000fe20007ffe0ff */
[----:B------:R-:W-:Y:S01]  /*2d00*/  @!P1 IMAD.MOV.U32 R12, RZ, RZ, R4 ;  /* 0x000000ffff0c9224 */ /* 0x000fe200078e0004 */
[----:B------:R-:W-:Y:S01]  /*2d10*/  PLOP3.LUT P0, PT, PT, PT, UP0, 0x80, 0x0 ;  /* 0x000000000000781c */ /* 0x000fe20003f0f008 */
[----:B------:R-:W-:Y:S02]  /*2d20*/  @!P1 IMAD R6, R8, c[0x0][0x198], RZ ;  /* 0x0000660008069a24 */ /* 0x000fe400078e02ff */
[----:B------:R-:W-:Y:S01]  /*2d30*/  @!P1 IMAD.MOV.U32 R13, RZ, RZ, R5 ;  /* 0x000000ffff0d9224 */ /* 0x000fe200078e0005 */
[----:B------:R-:W-:Y:S01]  /*2d40*/  SEL R8, R9, R234, !P0 ;  /* 0x000000ea09087207 */ /* 0x000fe20004000000 */
[----:B------:R-:W-:Y:S02]  /*2d50*/  @!P2 IMAD R9, R20, c[0x0][0x198], RZ ;  /* 0x000066001409aa24 */ /* 0x000fe400078e02ff */
[C---:B------:R-:W-:Y:S01]  /*2d60*/  @!P1 IMAD R16, R7.reuse, c[0x0][0x19c], R6 ;  /* 0x0000670007109a24 */ /* 0x040fe200078e0206 */
[----:B------:R-:W-:Y:S01]  /*2d70*/  SHF.L.U32 R224, R8, 0x1, RZ ;  /* 0x0000000108e07819 */ /* 0x000fe200000006ff */
[----:B------:R-:W-:-:S04]  /*2d80*/  @!P1 IMAD.WIDE.U32 R12, R7, c[0x0][0x198], R12 ;  /* 0x00006600070c9a25 */ /* 0x000fc800078e000c */
[C---:B------:R-:W-:Y:S01]  /*2d90*/  @!P2 IMAD R7, R0.reuse, c[0x0][0x19c], R9 ;  /* 0x000067000007aa24 */ /* 0x040fe200078e0209 */
[----:B------:R-:W-:Y:S01]  /*2da0*/  @P4 STS [R224], RZ ;  /* 0x000000ffe0004388 */ /* 0x000fe20000000800 */
[----:B------:R-:W-:-:S03]  /*2db0*/  @!P2 IMAD.WIDE.U32 R8, R0, c[0x0][0x198], R4 ;  /* 0x000066000008aa25 */ /* 0x000fc600078e0004 */
[----:B------:R-:W-:Y:S01]  /*2dc0*/  @P4 STS [R224+0x4], RZ ;  /* 0x000004ffe0004388 */ /* 0x000fe20000000800 */
[----:B------:R-:W-:Y:S01]  /*2dd0*/  IMAD.IADD R5, R11, 0x1, R17 ;  /* 0x000000010b057824 */ /* 0x000fe200078e0211 */
[----:B------:R-:W-:Y:S01]  /*2de0*/  @!P1 IADD3 R11, R13, R16, RZ ;  /* 0x000000100d0b9210 */ /* 0x000fe20007ffe0ff */
[----:B------:R-:W-:Y:S01]  /*2df0*/  @!P2 IMAD R6, R20, c[0x0][0x1a0], RZ ;  /* 0x000068001406aa24 */ /* 0x000fe200078e02ff */
[----:B------:R-:W-:Y:S01]  /*2e00*/  @P4 STS [R224+0x8], RZ ;  /* 0x000008ffe0004388 */ /* 0x000fe20000000800 */
[----:B------:R-:W-:Y:S02]  /*2e10*/  @!P2 IMAD.IADD R9, R9, 0x1, R7 ;  /* 0x000000010909a824 */ /* 0x000fe400078e0207 */
[----:B------:R-:W-:Y:S01]  /*2e20*/  @!P2 IMAD.MOV.U32 R4, RZ, RZ, R10 ;  /* 0x000000ffff04a224 */ /* 0x000fe200078e000a */
[----:B------:R-:W-:Y:S01]  /*2e30*/  @P4 STS [R224+0xc], RZ ;  /* 0x00000cffe0004388 */ /* 0x000fe20000000800 */
[C---:B------:R-:W-:Y:S02]  /*2e40*/  @!P2 IMAD R18, R0.reuse, c[0x0][0x1a4], R6 ;  /* 0x000069000012aa24 */ /* 0x040fe400078e0206 */
[----:B------:R-:W-:Y:S01]  /*2e50*/  @!P2 IMAD.WIDE.U32 R6, R0, c[0x0][0x1a0], R4 ;  /* 0x000068000006aa25 */ /* 0x000fe200078e0004 */
[----:B------:R-:W-:Y:S01]  /*2e60*/  @!PT LDS RZ, [RZ] ;  /* 0x00000000fffff984 */ /* 0x000fe20000000800 */
[----:B------:R-:W-:Y:S01]  /*2e70*/  @!PT LDS RZ, [RZ] ;  /* 0x00000000fffff984 */ /* 0x000fe20000000800 */
[----:B------:R-:W-:Y:S01]  /*2e80*/  @!PT LDS RZ, [RZ] ;  /* 0x00000000fffff984 */ /* 0x000fe20000000800 */
[----:B------:R4:W-:Y:S01]  /*2e90*/  @!P4 LDGSTS.E.BYPASS.LTC128B.128 [R224], [R220.64] ;  /* 0x00000000dce0cfae */ /* 0x0009e2000b901d4c */
[----:B------:R-:W-:-:S02]  /*2ea0*/  @!P2 LEA R16, P4, R8, c[0x0][0x168], 0x1 ;  /* 0x00005a000810aa11 */ /* 0x000fc400078808ff */
[----:B------:R-:W-:Y:S01]  /*2eb0*/  @!P2 IMAD.IADD R7, R7, 0x1, R18 ;  /* 0x000000010707a824 */ /* 0x000fe200078e0212 */
[----:B------:R-:W-:Y:S01]  /*2ec0*/  @P3 STS [R224+0x1000], RZ ;  /* 0x001000ffe0003388 */ /* 0x000fe20000000800 */
[----:B------:R-:W-:Y:S01]  /*2ed0*/  @!P2 LEA.HI.X R17, R8, c[0x0][0x16c], R9, 0x1, P4 ;  /* 0x00005b000811aa11 */ /* 0x000fe200020f0c09 */
[----:B------:R-:W-:Y:S01]  /*2ee0*/  IMAD.MOV.U32 R13, RZ, RZ, c[0x0][0x30c] ;  /* 0x0000c300ff0d7624 */ /* 0x000fe200078e00ff */
[----:B------:R-:W-:Y:S01]  /*2ef0*/  @!P1 IADD3 R0, P4, R0, 0x40, RZ ;  /* 0x0000004000009810 */ /* 0x000fe20007f9e0ff */
[----:B------:R-:W-:Y:S01]  /*2f00*/  @P3 STS [R224+0x1004], RZ ;  /* 0x001004ffe0003388 */ /* 0x000fe20000000800 */
[----:B------:R-:W-:Y:S02]  /*2f10*/  IADD3 R9, R225, 0x40, RZ ;  /* 0x00000040e1097810 */ /* 0x000fe40007ffe0ff */
[----:B------:R-:W-:Y:S01]  /*2f20*/  @!P1 IADD3.X R4, RZ, R20, RZ, P4, !PT ;  /* 0x00000014ff049210 */ /* 0x000fe200027fe4ff */
[----:B------:R-:W-:Y:S01]  /*2f30*/  @P3 STS [R224+0x1008], RZ ;  /* 0x001008ffe0003388 */ /* 0x000fe20000000800 */
[----:B------:R-:W-:-:S03]  /*2f40*/  ISETP.GE.AND P4, PT, R9, UR4, PT ;  /* 0x0000000409007c0c */ /* 0x000fc6000bf86270 */
        /* <DEDUP_REMOVED lines=13> */
[----:B-1----:R-:W-:-:S04]  /*3020*/  @!P1 LEA R14, P3, R12, c[0x0][0x168], 0x1 ;  /* 0x00005a000c0e9a11 */ /* 0x002fc800078608ff */
[----:B------:R-:W-:Y:S02]  /*3030*/  @!P1 LEA.HI.X R15, R12, c[0x0][0x16c], R11, 0x1, P3 ;  /* 0x00005b000c0f9a11 */ /* 0x000fe400018f0c0b */
[C---:B------:R-:W-:Y:S02]  /*3040*/  @!P2 LEA R8, P3, R6.reuse, c[0x0][0x170], 0x1 ;  /* 0x00005c000608aa11 */ /* 0x040fe400078608ff */
[----:B------:R-:W-:Y:S01]  /*3050*/  MOV R12, c[0x0][0x308] ;  /* 0x0000c200000c7a02 */ /* 0x000fe20000000f00 */
[----:B------:R-:W-:Y:S01]  /*3060*/  @!PT LDS RZ, [RZ] ;  /* 0x00000000fffff984 */ /* 0x000fe20000000800 */
[----:B------:R-:W-:Y:S01]  /*3070*/  @!PT LDS RZ, [RZ] ;  /* 0x00000000fffff984 */ /* 0x000fe20000000800 */
[----:B------:R-:W-:Y:S01]  /*3080*/  @!PT LDS RZ, [RZ] ;  /* 0x00000000fffff984 */ /* 0x000fe20000000800 */
[----:B------:R3:W-:Y:S01]  /*3090*/  @!P1 LDGSTS.E.BYPASS.LTC128B.128 [R3+0x7000], [R14.64] ;  /* 0x070000000e039fae */ /* 0x0007e2000b901d4c */
[----:B------:R-:W-:Y:S01]  /*30a0*/  @!P2 LEA.HI.X R9, R6, c[0x0][0x174], R7, 0x1, P3 ;  /* 0x00005d000609aa11 */ /* 0x000fe200018f0c07 */
[----:B------:R-:W-:Y:S01]  /*30b0*/  @!P1 IMAD R6, R4, c[0x0][0x1a0], RZ ;  /* 0x0000680004069a24 */ /* 0x000fe200078e02ff */
[----:B------:R-:W-:Y:S01]  /*30c0*/  IADD3 R11, R225, 0x48, RZ ;  /* 0x00000048e10b7810 */ /* 0x000fe20007ffe0ff */
[----:B------:R-:W-:Y:S01]  /*30d0*/  @!P1 IMAD.MOV.U32 R4, RZ, RZ, R10 ;  /* 0x000000ffff049224 */ /* 0x000fe200078e000a */
[----:B------:R-:W-:Y:S01]  /*30e0*/  @P2 STS [R3+0x8000], RZ ;  /* 0x008000ff03002388 */ /* 0x000fe20000000800 */
[C---:B------:R-:W-:Y:S01]  /*30f0*/  @!P1 IMAD R6, R0.reuse, c[0x0][0x1a4], R6 ;  /* 0x0000690000069a24 */ /* 0x040fe200078e0206 */
[----:B------:R-:W-:Y:S01]  /*3100*/  ISETP.GE.AND P3, PT, R11, UR4, PT ;  /* 0x000000040b007c0c */ /* 0x000fe2000bf66270 */
[----:B------:R-:W-:Y:S01]  /*3110*/  @!P1 IMAD.WIDE.U32 R4, R0, c[0x0][0x1a0], R4 ;  /* 0x0000680000049a25 */ /* 0x000fe200078e0004 */
[----:B------:R-:W-:Y:S03]  /*3120*/  @P2 STS [R3+0x8004], RZ ;  /* 0x008004ff03002388 */ /* 0x000fe60000000800 */
[----:B------:R-:W-:Y:S01]  /*3130*/  @!P1 IMAD.IADD R0, R5, 0x1, R6 ;  /* 0x0000000105009824 */ /* 0x000fe200078e0206 */
[----:B------:R-:W-:Y:S04]  /*3140*/  @P2 STS.64 [R3+0x8008], RZ ;  /* 0x008008ff03002388 */ /* 0x000fe80000000a00 */
[----:B------:R-:W-:Y:S01]  /*3150*/  @!PT LDS RZ, [RZ] ;  /* 0x00000000fffff984 */ /* 0x000fe20000000800 */
[----:B------:R-:W-:Y:S01]  /*3160*/  @!PT LDS RZ, [RZ] ;  /* 0x00000000fffff984 */ /* 0x000fe20000000800 */
[----:B------:R-:W-:Y:S01]  /*3170*/  @!PT LDS RZ, [RZ] ;  /* 0x00000000fffff984 */ /* 0x000fe20000000800 */
[----:B------:R1:W-:Y:S01]  /*3180*/  @!P2 LDGSTS.E.BYPASS.LTC128B.128 [R3+0x8000], [R8.64] ;  /* 0x080000000803afae */ /* 0x0003e2000b901d4c */
[----:B------:R-:W-:-:S03]  /*3190*/  @!P1 LEA R6, P2, R4, c[0x0][0x170], 0x1 ;  /* 0x00005c0004069a11 */ /* 0x000fc600078408ff */
[----:B------:R3:W-:Y:S01]  /*31a0*/  @P1 STS.128 [R3+0x9000], RZ ;  /* 0x009000ff03001388 */ /* 0x0007e20000000c00 */
[----:B------:R-:W-:-:S05]  /*31b0*/  @!P1 LEA.HI.X R7, R4, c[0x0][0x174], R0, 0x1, P2 ;  /* 0x00005d0004079a11 */ /* 0x000fca00010f0c00 */
[----:B------:R-:W-:Y:S01]  /*31c0*/  @!PT LDS RZ, [RZ] ;  /* 0x00000000fffff984 */ /* 0x000fe20000000800 */
[----:B------:R-:W-:Y:S01]  /*31d0*/  @!PT LDS RZ, [RZ] ;  /* 0x00000000fffff984 */ /* 0x000fe20000000800 */
[----:B------:R-:W-:Y:S01]  /*31e0*/  @!PT LDS RZ, [RZ] ;  /* 0x00000000fffff984 */ /* 0x000fe20000000800 */
[----:B------:R1:W-:Y:S04]  /*31f0*/  @!P1 LDGSTS.E.BYPASS.LTC128B.128 [R3+0x9000], [R6.64] ;  /* 0x0900000006039fae */ /* 0x0003e8000b901d4c */
[----:B------:R-:W0:Y:S01]  /*3200*/  LDGDEPBAR ;  /* 0x00000000000079af */ /* 0x000e220000000000 */
[----:B------:R-:W-:Y:S01]  /*3210*/  IMAD.MOV.U32 R4, RZ, RZ, 0x4 ;  /* 0x00000004ff047424 */ /* 0x000fe200078e00ff */
[----:B------:R-:W-:Y:S01]  /*3220*/  MOV R228, 0x7f800000 ;  /* 0x7f80000000e47802 */ /* 0x000fe20000000f00 */
[----:B------:R-:W-:Y:S01]  /*3230*/  IMAD.MOV.U32 R229, RZ, RZ, 0x7f800000 ;  /* 0x7f800000ffe57424 */ /* 0x000fe200078e00ff */
[----:B------:R-:W-:Y:S01]  /*3240*/  MOV R226, 0x7f800000 ;  /* 0x7f80000000e27802 */ /* 0x000fe20000000f00 */
[----:B-1----:R1:W2:Y:S01]  /*3250*/  LDG.E.64 R6, [R12.64+0x8] ;  /* 0x0000080c0c067981 */ /* 0x0022a2000c1e1b00 */
[----:B------:R-:W-:-:S02]  /*3260*/  IMAD.MOV.U32 R8, RZ, RZ, 0x4 ;  /* 0x00000004ff087424 */ /* 0x000fc400078e00ff */
[----:B------:R-:W-:Y:S02]  /*3270*/  IMAD.MOV.U32 R227, RZ, RZ, 0x7f800000 ;  /* 0x7f800000ffe37424 */ /* 0x000fe400078e00ff */
[----:B------:R-:W-:Y:S01]  /*3280*/  IMAD.WIDE R4, R225, R4, UR14 ;  /* 0x0000000ee1047e25 */ /* 0x000fe2000f8e0204 */
[----:B-1----:R-:W4:Y:S03]  /*3290*/  LDG.E.64 R12, [R12.64] ;  /* 0x0000000c0c0c7981 */ /* 0x002f26000c1e1b00 */
[----:B------:R-:W-:Y:S01]  /*32a0*/  @!P3 IMAD.WIDE R8, R11, R8, UR14 ;  /* 0x0000000e0b08be25 */ /* 0x000fe2000f8e0208 */
[----:B------:R1:W5:Y:S04]  /*32b0*/  @!P6 LDG.E R228, [R4.64] ;  /* 0x0000000c04e4e981 */ /* 0x000368000c1e1900 */
[----:B------:R1:W5:Y:S04]  /*32c0*/  @!P5 LDG.E R229, [R4.64+0x20] ;  /* 0x0000200c04e5d981 */ /* 0x000368000c1e1900 */
[----:B------:R1:W5:Y:S04]  /*32d0*/  @!P4 LDG.E R226, [R4.64+0x100] ;  /* 0x0001000c04e2c981 */ /* 0x000368000c1e1900 */
[----:B------:R1:W5:Y:S01]  /*32e0*/  @!P3 LDG.E R227, [R8.64] ;  /* 0x0000000c08e3b981 */ /* 0x000362000c1e1900 */
[----:B------:R-:W-:Y:S01]  /*32f0*/  SHF.R.S32.HI R0, RZ, 0x1f, R19 ;  /* 0x0000001fff007819 */ /* 0x000fe20000011413 */
[C---:B------:R-:W-:Y:S01]  /*3300*/  IMAD.SHL.U32 R134, R142.reuse, 0x2, RZ ;  /* 0x000000028e867824 */ /* 0x040fe200078e00ff */
[----:B---3--:R-:W-:Y:S01]  /*3310*/  IADD3 R3, R142, 0x1000, RZ ;  /* 0x000010008e037810 */ /* 0x008fe20007ffe0ff */
[----:B------:R-:W-:Y:S01]  /*3320*/  CS2R R94, SRZ ;  /* 0x00000000005e7805 */ /* 0x000fe2000001ff00 */
[----:B------:R-:W-:Y:S01]  /*3330*/  CS2R R92, SRZ ;  /* 0x00000000005c7805 */ /* 0x000fe2000001ff00 */
[----:B------:R-:W-:Y:S01]  /*3340*/  CS2R R98, SRZ ;  /* 0x0000000000627805 */ /* 0x000fe2000001ff00 */
        /* <DEDUP_REMOVED lines=15> */
[----:B------:R-:W-:Y:S01]  /*3440*/  IMAD.MOV.U32 R248, RZ, RZ, 0x4 ;  /* 0x00000004fff87424 */ /* 0x000fe200078e00ff */
[----:B------:R-:W-:-:S02]  /*3450*/  IADD3 R135, R134, R137, RZ ;  /* 0x0000008986877210 */ /* 0x000fc40007ffe0ff */
[----:B--2---:R-:W-:-:S04]  /*3460*/  IADD3 R230, P2, P1, R6, UR8, R19 ;  /* 0x0000000806e67c10 */ /* 0x004fc8000f95e013 */
[----:B------:R-:W-:Y:S01]  /*3470*/  IADD3.X R233, R7, UR6, R0, P2, P1 ;  /* 0x0000000607e97c10 */ /* 0x000fe200097e2400 */
[----:B------:R-:W-:Y:S01]  /*3480*/  IMAD.WIDE.U32 R230, R230, -0x2daee0ad, RZ ;  /* 0xd2511f53e6e67825 */ /* 0x000fe200078e00ff */
[----:B------:R-:W-:-:S04]  /*3490*/  IADD3 R0, R136, 0x1000, RZ ;  /* 0x0000100088007810 */ /* 0x000fc80007ffe0ff */
[----:B------:R-:W-:-:S04]  /*34a0*/  SEL R0, R0, R136, !P0 ;  /* 0x0000008800007207 */ /* 0x000fc80004000000 */
[----:B------:R-:W-:Y:S01]  /*34b0*/  SHF.L.U32 R3, R0, 0x1, RZ ;  /* 0x0000000100037819 */ /* 0x000fe200000006ff */
[----:B----4-:R1:W2:Y:S08]  /*34c0*/  R2UR UR8, R13 ;  /* 0x000000000d0873c2 */ /* 0x0102b000000e0000 */
[----:B------:R1:W3:Y:S02]  /*34d0*/  R2UR UR10, R12 ;  /* 0x000000000c0a73c2 */ /* 0x0002e400000e0000 */
.L_x_544:
[----:B-----5:R-:W-:Y:S01]  /*34e0*/  FSETP.NEU.FTZ.AND P0, PT, R228, -INF , PT ;  /* 0xff800000e400780b */ /* 0x020fe20003f1d000 */
[----:B------:R-:W-:Y:S01]  /*34f0*/  IMAD.U32 R0, RZ, RZ, UR11 ;  /* 0x0000000bff007e24 */ /* 0x000fe2000f8e00ff */
[----:B--2---:R-:W-:Y:S01]  /*3500*/  UIADD3 UR4, UR8, -0x4498517b, URZ ;  /* 0xbb67ae8508047890 */ /* 0x004fe2000fffe03f */
[----:B------:R-:W-:Y:S01]  /*3510*/  IMAD.U32 R6, RZ, RZ, UR7 ;  /* 0x00000007ff067e24 */ /* 0x000fe2000f8e00ff */
[----:B------:R-:W0:Y:S01]  /*3520*/  LDGDEPBAR ;  /* 0x00000000000079af */ /* 0x000e220000000000 */
[----:B------:R-:W-:Y:S01]  /*3530*/  IMAD R0, R0, 0x2, R232 ;  /* 0x0000000200007824 */ /* 0x000fe200078e02e8 */
[----:B------:R-:W-:Y:S01]  /*3540*/  USHF.L.U32 UR6, UR11, 0x7, URZ ;  /* 0x000000070b067899 */ /* 0x000fe2000800063f */
[----:B------:R-:W-:Y:S01]  /*3550*/  IMAD R6, R6, 0x8, R235 ;  /* 0x0000000806067824 */ /* 0x000fe200078e02eb */
[----:B-1----:R-:W-:Y:S01]  /*3560*/  LOP3.LUT R12, R230, UR4, RZ, 0x3c, !PT ;  /* 0x00000004e60c7c12 */ /* 0x002fe2000f8e3cff */
[----:B------:R-:W-:Y:S01]  /*3570*/  IMAD.SHL.U32 R0, R0, 0x2, RZ ;  /* 0x0000000200007824 */ /* 0x000fe200078e00ff */
[----:B---3--:R-:W-:Y:S01]  /*3580*/  UIADD3 UR4, UR10, -0x61c88647, URZ ;  /* 0x9e3779b90a047890 */ /* 0x008fe2000fffe03f */
        /* <DEDUP_REMOVED lines=128> */
[----:B------:R-:W-:Y:S04]  /*3d90*/  UIADD3 UR4, UR6, 0x80, URZ ;  /* 0x0000008006047890 */ /* 0x000fe8000fffe03f */
        /* <DEDUP_REMOVED lines=818> */
[----:B------:R-:W-:Y:S01]  /*70c0*/  FSETP.GE.FTZ.AND P1, PT, R163, RZ, PT ;  /* 0x000000ffa300720b */ /* 0x000fe20003f36000 */
[----:B------:R-:W-:Y:S01]  /*70d0*/  IMAD.MOV.U32 R54, RZ, RZ, R223 ;  /* 0x000000ffff367224 */ /* 0x000fe200078e00df */
[----:B------:R-:W-:Y:S01]  /*70e0*/  FSEL R51, R51, R144, P0 ;  /* 0x0000009033337208 */ /* 0x000fe20000000000 */
[----:B------:R-:W-:Y:S01]  /*70f0*/  FMUL.FTZ R171, R171, R38 ;  /* 0x00000026abab7220 */ /* 0x000fe20000410000 */
[----:B------:R-:W-:Y:S01]  /*7100*/  FSETP.GE.FTZ.AND P0, PT, R204, RZ, PT ;  /* 0x000000ffcc00720b */ /* 0x000fe20003f16000 */
[----:B------:R-:W-:Y:S01]  /*7110*/  IMAD.MOV.U32 R55, RZ, RZ, R222 ;  /* 0x000000ffff377224 */ /* 0x000fe200078e00de */
        /* <DEDUP_REMOVED lines=142> */
.L_x_542:
        /* <DEDUP_REMOVED lines=140> */
.L_x_543:
        /* <DEDUP_REMOVED lines=304> */
.L_x_545:
        /* <DEDUP_REMOVED lines=18> */
.L_x_546:
        /* <DEDUP_REMOVED lines=44> */
.L_x_548:
[----:B-12---:R-:W-:Y:S05]  /*99a0*/  BSYNC B0 ;  /* 0x0000000000007941 */ /* 0x006fea0003800000 */
.L_x_547:
        /* <DEDUP_REMOVED lines=14> */
.L_x_550:
[----:B------:R-:W-:Y:S05]  /*9a90*/  BSYNC B0 ;  /* 0x0000000000007941 */ /* 0x000fea0003800000 */
.L_x_549:
        /* <DEDUP_REMOVED lines=25> */
.L_x_552:
[----:B------:R-:W-:Y:S05]  /*9c30*/  BSYNC B0 ;  /* 0x0000000000007941 */ /* 0x000fea0003800000 */
.L_x_551:
        /* <DEDUP_REMOVED lines=11> */
.L_x_541:
[----:B------:R-:W-:Y:S05]  /*9cf0*/  BSYNC B1 ;  /* 0x0000000000017941 */ /* 0x000fea0003800000 */
.L_x_527:
        /* <DEDUP_REMOVED lines=11> */
.L_x_553:
[----:B------:R-:W-:Y:S05]  /*9db0*/  EXIT ;  /* 0x000000000000794d */ /* 0x000fea0003800000 */
.L_x_555:
        /* <DEDUP_REMOVED lines=12> */
.L_x_704:


//--------------------- .text._ZN5flash44flash_bwd_dq_dk_dv_loop_seqk_parallel_kernelI23Flash_bwd_kernel_traitsILi32ELi128ELi128ELi8ELi4ELi4ELi4ELb0ELb0EN7cutlass10bfloat16_tE19Flash_kernel_traitsILi32ELi128ELi128ELi8ES3_EELb0ELb1ELb0ELb0ELb0ELb1ELb1EEEvNS_16Flash_bwd_paramsE --------------------------
	.section	.text._ZN5flash44flash_bwd_dq_dk_dv_loop_seqk_parallel_kernelI23Flash_bwd_kernel_traitsILi32ELi128ELi128ELi8ELi4ELi4ELi4ELb0ELb0EN7cutlass10bfloat16_tE19Flash_kernel_traitsILi32ELi128ELi128ELi8ES3_EELb0ELb1ELb0ELb0ELb0ELb1ELb1EEEvNS_16Flash_bwd_paramsE,"ax",@progbits
	.sectioninfo	@"SHI_REGISTERS=255"
	.align	128
        .global         _ZN5flash44flash_bwd_dq_dk_dv_loop_seqk_parallel_kernelI23Flash_bwd_kernel_traitsILi32ELi128ELi128ELi8ELi4ELi4ELi4ELb0ELb0EN7cutlass10bfloat16_tE19Flash_kernel_traitsILi32ELi128ELi128ELi8ES3_EELb0ELb1ELb0ELb0ELb0ELb1ELb1EEEvNS_16Flash_bwd_paramsE
        .type           _ZN5flash44flash_bwd_dq_dk_dv_loop_seqk_parallel_kernelI23Flash_bwd_kernel_traitsILi32ELi128ELi128ELi8ELi4ELi4ELi4ELb0ELb0EN7cutlass10bfloat16_tE19Flash_kernel_traitsILi32ELi128ELi128ELi8ES3_EELb0ELb1ELb0ELb0ELb0ELb1ELb1EEEvNS_16Flash_bwd_paramsE,@function
        .size           _ZN5flash44flash_bwd_dq_dk_dv_loop_seqk_parallel_kernelI23Flash_bwd_kernel_traitsILi32ELi128ELi128ELi8ELi4ELi4ELi4ELb0ELb0EN7cutlass10bfloat16_tE19Flash_kernel_traitsILi32ELi128ELi128ELi8ES3_EELb0ELb1ELb0ELb0ELb0ELb1ELb1EEEvNS_16Flash_bwd_paramsE,(.L_x_705 - _ZN5flash44flash_bwd_dq_dk_dv_loop_seqk_parallel_kernelI23Flash_bwd_kernel_traitsILi32ELi128ELi128ELi8ELi4ELi4ELi4ELb0ELb0EN7cutlass10bfloat16_tE19Flash_kernel_traitsILi32ELi128ELi128ELi8ES3_EELb0ELb1ELb0ELb0ELb0ELb1ELb1EEEvNS_16Flash_bwd_paramsE)
        .other          _ZN5flash44flash_bwd_dq_dk_dv_loop_seqk_parallel_kernelI23Flash_bwd_kernel_traitsILi32ELi128ELi128ELi8ELi4ELi4ELi4ELb0ELb0EN7cutlass10bfloat16_tE19Flash_kernel_traitsILi32ELi128ELi128ELi8ES3_EELb0ELb1ELb0ELb0ELb0ELb1ELb1EEEvNS_16Flash_bwd_paramsE,@"STO_CUDA_ENTRY STV_DEFAULT"
_ZN5flash44flash_bwd_dq_dk_dv_loop_seqk_parallel_kernelI23Flash_bwd_kernel_traitsILi32ELi128ELi128ELi8ELi4ELi4ELi4ELb0ELb0EN7cutlass10bfloat16_tE19Flash_kernel_traitsILi32ELi128ELi128ELi8ES3_EELb0ELb1ELb0ELb0ELb0ELb1ELb1EEEvNS_16Flash_bwd_paramsE:
.text._ZN5flash44flash_bwd_dq_dk_dv_loop_seqk_parallel_kernelI23Flash_bwd_kernel_traitsILi32ELi128ELi128ELi8ELi4ELi4ELi4ELb0ELb0EN7cutlass10bfloat16_tE19Flash_kernel_traitsILi32ELi128ELi128ELi8ES3_EELb0ELb1ELb0ELb0ELb0ELb1ELb1EEEvNS_16Flash_bwd_paramsE:
        /* <DEDUP_REMOVED lines=268> */
.L_x_584:
        /* <DEDUP_REMOVED lines=54> */
.L_x_556:
        /* <DEDUP_REMOVED lines=59> */
.L_x_558:
        /* <DEDUP_REMOVED lines=18> */
.L_x_559:
        /* <DEDUP_REMOVED lines=84> */
.L_x_560:
[----:B------:R-:W2:Y:S02]  /*1e30*/  LDL R0, [R1+0x40] ;  /* 0x0000400001007983 */ /* 0x000ea40000100800 */
[----:B--2---:R1:W2:Y:S01]  /*1e40*/  R2UR UR33, R0 ;  /* 0x00000000002173c2 */ /* 0x0042a200000e0000 */
[----:B------:R-:W-:-:S07]  /*1e50*/  DEPBAR.LE SB1, 0x0, {2} ;  /* 0x000090040000791a */ /* 0x000fce0000000000 */
.L_x_561:
        /* <DEDUP_REMOVED lines=111> */
.L_x_563:
        /* <DEDUP_REMOVED lines=16> */
.L_x_564:
        /* <DEDUP_REMOVED lines=28> */
.L_x_566:
[----:B------:R-:W-:Y:S05]  /*2810*/  BSYNC B0 ;  /* 0x0000000000007941 */ /* 0x000fea0003800000 */
.L_x_565:
        /* <DEDUP_REMOVED lines=14> */
.L_x_568:
[----:B------:R-:W-:Y:S05]  /*2900*/  BSYNC B0 ;  /* 0x0000000000007941 */ /* 0x000fea0003800000 */
.L_x_567:
        /* <DEDUP_REMOVED lines=25> */
.L_x_570:
[----:B------:R-:W-:Y:S05]  /*2aa0*/  BSYNC B0 ;  /* 0x0000000000007941 */ /* 0x000fea0003800000 */
.L_x_569:
        /* <DEDUP_REMOVED lines=12> */
.L_x_562:
        /* <DEDUP_REMOVED lines=10> */
[----:B------:R-:W-:Y:S01]  /*2c10*/  ULEA.HI UR14, UR4, UR4, URZ, 0x1 ;  /* 0x00000004040e7291 */ /* 0x000fe2000f8f083f */
[----:B------:R-:W-:Y:S01]  /*2c20*/  IADD3 R10, P0, R4, UR48, RZ ;  /* 0x00000030040a7c10 */ /* 0x000fe2000ff1e0ff */
[----:B------:R-:W-:Y:S02]  /*2c30*/  UIMAD UR40, UR42, UR40, URZ ;  /* 0x000000282a2872a4 */ /* 0x000fe4000f8e023f */
[----:B------:R-:W-:Y:S01]  /*2c40*/  ULOP3.LUT UR14, UR14, 0xfffffffe, URZ, 0xc0, !UPT ;  /* 0xfffffffe0e0e7892 */ /* 0x000fe2000f8ec03f */
[----:B------:R-:W-:Y:S01]  /*2c50*/  IADD3.X R11, R5, UR49, R3, P0, !PT ;  /* 0x00000031050b7c10 */ /* 0x000fe200087fe403 */
[----:B------:R-:W-:Y:S01]  /*2c60*/  UIMAD UR41, UR8, UR41, UR40 ;  /* 0x00000029082972a4 */ /* 0x000fe2000f8e0228 */
[----:B------:R-:W-:Y:S01]  /*2c70*/  PLOP3.LUT P0, PT, PT, PT, UP6, 0x80, 0x0 ;  /* 0x000000000000781c */ /* 0x000fe20003f0f068 */
[----:B------:R-:W-:Y:S02]  /*2c80*/  UIADD3 UR14, UR4, -UR14, URZ ;  /* 0x8000000e040e7290 */ /* 0x000fe4000fffe03f */
[----:B------:R-:W-:-:S02]  /*2c90*/  UIADD3 UR33, UR43, 0x80, UR8 ;  /* 0x000000802b217890 */ /* 0x000fc4000fffe008 */
[----:B------:R-:W-:Y:S01]  /*2ca0*/  UIMAD UR8, UR4, -0x80, UR43 ;  /* 0xffffff80040878a4 */ /* 0x000fe2000f8e022b */
[----:B------:R-:W-:Y:S01]  /*2cb0*/  IADD3 R3, R0, 0x40, RZ ;  /* 0x0000004000037810 */ /* 0x000fe20007ffe0ff */
[----:B------:R-:W-:Y:S01]  /*2cc0*/  UISETP.NE.AND UP0, UPT, UR14, 0x1, UPT ;  /* 0x000000010e00788c */ /* 0x000fe2000bf05270 */
[----:B------:R-:W-:Y:S01]  /*2cd0*/  IMAD.U32 R7, RZ, RZ, UR41 ;  /* 0x00000029ff077e24 */ /* 0x000fe2000f8e00ff */
[----:B------:R-:W-:Y:S01]  /*2ce0*/  UIMAD UR14, UR9, -0x80, UR5 ;  /* 0xffffff80090e78a4 */ /* 0x000fe2000f8e0205 */
[----:B------:R-:W-:Y:S02]  /*2cf0*/  IADD3 R8, P1, R8, UR51, RZ ;  /* 0x0000003308087c10 */ /* 0x000fe4000ff3e0ff */
[----:B------:R-:W-:Y:S02]  /*2d00*/  ISETP.GE.AND P3, PT, R3, UR8, PT ;  /* 0x0000000803007c0c */ /* 0x000fe4000bf66270 */
[----:B------:R-:W-:Y:S02]  /*2d10*/  IADD3.X R9, R9, UR52, R7, P1, !PT ;  /* 0x0000003409097c10 */ /* 0x000fe40008ffe407 */
[----:B------:R-:W-:Y:S01]  /*2d20*/  ISETP.GE.AND P1, PT, R3, UR14, PT ;  /* 0x0000000e03007c0c */ /* 0x000fe2000bf26270 */
[----:B------:R-:W-:-:S04]  /*2d30*/  IMAD.MOV.U32 R3, RZ, RZ, 0x80 ;  /* 0x00000080ff037424 */ /* 0x000fc800078e00ff */
[----:B------:R-:W-:Y:S01]  /*2d40*/  IMAD.WIDE.U32 R4, R3, c[0x0][0x370], RZ ;  /* 0x0000dc0003047a25 */ /* 0x000fe200078e00ff */
[----:B------:R-:W-:-:S03]  /*2d50*/  ISETP.GE.AND P4, PT, R0, UR8, PT ;  /* 0x0000000800007c0c */ /* 0x000fc6000bf86270 */
[C---:B------:R-:W-:Y:S01]  /*2d60*/  IMAD R7, R3.reuse, c[0x0][0x374], RZ ;  /* 0x0000dd0003077a24 */ /* 0x040fe200078e02ff */
[----:B------:R-:W-:Y:S01]  /*2d70*/  @!P3 IADD3 R4, P5, R156, R4, RZ ;  /* 0x000000049c04b210 */ /* 0x000fe20007fbe0ff */
[----:B------:R-:W-:-:S03]  /*2d80*/  IMAD.WIDE.U32 R14, R3, c[0x0][0x190], RZ ;  /* 0x00006400030e7a25 */ /* 0x000fc600078e00ff */
[----:B------:R-:W-:Y:S01]  /*2d90*/  @!P3 IADD3.X R5, R157, R5, R7, P5, !PT ;  /* 0x000000059d05b210 */ /* 0x000fe20002ffe407 */
[----:B------:R-:W-:Y:S01]  /*2da0*/  IMAD R12, R3, c[0x0][0x194], RZ ;  /* 0x00006500030c7a24 */ /* 0x000fe200078e02ff */
[----:B------:R-:W-:-:S04]  /*2db0*/  @!P3 IADD3 R14, P5, R158, R14, RZ ;  /* 0x0000000e9e0eb210 */ /* 0x000fc80007fbe0ff */
[----:B------:R-:W-:Y:S02]  /*2dc0*/  @!P3 IADD3.X R15, R159, R15, R12, P5, !PT ;  /* 0x0000000f9f0fb210 */ /* 0x000fe40002ffe40c */
[----:B------:R-:W-:Y:S01]  /*2dd0*/  ISETP.GE.AND P2, PT, R0, UR14, PT ;  /* 0x0000000e00007c0c */ /* 0x000fe2000bf46270 */
[----:B------:R-:W-:-:S04]  /*2de0*/  IMAD.WIDE.U32 R10, R6, c[0x0][0x1b8], R10 ;  /* 0x00006e00060a7a25 */ /* 0x000fc800078e000a */
[----:B------:R-:W-:Y:S01]  /*2df0*/  IMAD.MOV.U32 R248, RZ, RZ, 0x7f800000 ;  /* 0x7f800000fff87424 */ /* 0x000fe200078e00ff */
[----:B------:R-:W-:Y:S01]  /*2e00*/  @P0 BAR.SYNC.DEFER_BLOCKING 0x0 ;  /* 0x0000000000000b1d */ /* 0x000fe20000010000 */
[----:B--2---:R-:W-:Y:S01]  /*2e10*/  IADD3 R7, R21, 0x8, RZ ;  /* 0x0000000815077810 */ /* 0x004fe20007ffe0ff */
[----:B---3--:R-:W-:-:S03]  /*2e20*/  IMAD.SHL.U32 R3, R16, 0x2, RZ ;  /* 0x0000000210037824 */ /* 0x008fc600078e00ff */
[----:B------:R-:W-:Y:S01]  /*2e30*/  ISETP.GE.AND P5, PT, R7, UR8, PT ;  /* 0x0000000807007c0c */ /* 0x000fe2000bfa6270 */
[C---:B------:R-:W-:Y:S01]  /*2e40*/  IMAD R7, R13.reuse, c[0x0][0x1b0], RZ ;  /* 0x00006c000d077a24 */ /* 0x040fe200078e02ff */
[----:B------:R-:W-:Y:S03]  /*2e50*/  @P4 STS [R3+0x4000], RZ ;  /* 0x004000ff03004388 */ /* 0x000fe60000000800 */
[----:B------:R-:W-:Y:S01]  /*2e60*/  IMAD R12, R6, c[0x0][0x1b4], R7 ;  /* 0x00006d00060c7a24 */ /* 0x000fe200078e0207 */
[----:B------:R-:W-:Y:S01]  /*2e70*/  @!P1 IADD3 R7, P0, R0, 0x40, RZ ;  /* 0x0000004000079810 */ /* 0x000fe20007f1e0ff */
[----:B------:R-:W-:Y:S04]  /*2e80*/  @P4 STS [R3+0x4004], RZ ;  /* 0x004004ff03004388 */ /* 0x000fe80000000800 */
[----:B------:R-:W-:Y:S04]  /*2e90*/  @P4 STS.64 [R3+0x4008], RZ ;  /* 0x004008ff03004388 */ /* 0x000fe80000000a00 */
[----:B------:R-:W-:Y:S01]  /*2ea0*/  @!PT LDS RZ, [RZ] ;  /* 0x00000000fffff984 */ /* 0x000fe20000000800 */
[----:B------:R-:W-:Y:S01]  /*2eb0*/  @!PT LDS RZ, [RZ] ;  /* 0x00000000fffff984 */ /* 0x000fe20000000800 */
[----:B------:R-:W-:Y:S01]  /*2ec0*/  @!PT LDS RZ, [RZ] ;  /* 0x00000000fffff984 */ /* 0x000fe20000000800 */
[----:B------:R1:W-:Y:S01]  /*2ed0*/  @!P4 LDGSTS.E.BYPASS.LTC128B.128 [R3+0x4000], [R156.64] ;  /* 0x040000009c03cfae */ /* 0x0003e2000b901d62 */
[----:B------:R-:W-:-:S03]  /*2ee0*/  IMAD R13, R13, c[0x0][0x1b8], RZ ;  /* 0x00006e000d0d7a24 */ /* 0x000fc600078e02ff */
[----:B------:R-:W-:Y:S04]  /*2ef0*/  @P3 STS.128 [R3+0x5000], RZ ;  /* 0x005000ff03003388 */ /* 0x000fe80000000c00 */
[----:B------:R-:W-:Y:S01]  /*2f00*/  @!PT LDS RZ, [RZ] ;  /* 0x00000000fffff984 */ /* 0x000fe20000000800 */
[----:B------:R-:W-:Y:S01]  /*2f10*/  @!PT LDS RZ, [RZ] ;  /* 0x00000000fffff984 */ /* 0x000fe20000000800 */
[----:B------:R-:W-:Y:S01]  /*2f20*/  @!PT LDS RZ, [RZ] ;  /* 0x00000000fffff984 */ /* 0x000fe20000000800 */
[----:B------:R2:W-:Y:S01]  /*2f30*/  @!P3 LDGSTS.E.BYPASS.LTC128B.128 [R3+0x5000], [R4.64] ;  /* 0x050000000403bfae */ /* 0x0005e2000b901d62 */
[C---:B------:R-:W-:Y:S02]  /*2f40*/  IMAD R17, R6.reuse, c[0x0][0x1bc], R13 ;  /* 0x00006f0006117a24 */ /* 0x040fe400078e020d */
[----:B--2---:R-:W-:Y:S01]  /*2f50*/  IMAD.WIDE.U32 R4, R6, c[0x0][0x1b0], R8 ;  /* 0x00006c0006047a25 */ /* 0x004fe200078e0008 */
[----:B------:R-:W-:-:S03]  /*2f60*/  IADD3 R9, R16, 0x1000, RZ ;  /* 0x0000100010097810 */ /* 0x000fc60007ffe0ff */
[----:B------:R-:W-:Y:S01]  /*2f70*/  @!P1 IMAD.X R8, RZ, RZ, R20, P0 ;  /* 0x000000ffff089224 */ /* 0x000fe200000e0614 */
[----:B------:R-:W-:Y:S02]  /*2f80*/  PLOP3.LUT P0, PT, PT, PT, UP0, 0x80, 0x0 ;  /* 0x000000000000781c */ /* 0x000fe40003f0f008 */
[----:B------:R-:W-:Y:S01]  /*2f90*/  IADD3 R5, R5, R12, RZ ;  /* 0x0000000c05057210 */ /* 0x000fe20007ffe0ff */
[----:B------:R-:W-:Y:S01]  /*2fa0*/  @!P1 IMAD R6, R8, c[0x0][0x198], RZ ;  /* 0x0000660008069a24 */ /* 0x000fe200078e02ff */
[----:B------:R-:W-:Y:S01]  /*2fb0*/  SEL R8, R9, R16, !P0 ;  /* 0x0000001009087207 */ /* 0x000fe20004000000 */
[----:B------:R-:W-:Y:S02]  /*2fc0*/  @!P1 IMAD.MOV.U32 R12, RZ, RZ, R4 ;  /* 0x000000ffff0c9224 */ /* 0x000fe400078e0004 */
[----:B------:R-:W-:Y:S02]  /*2fd0*/  @!P1 IMAD.MOV.U32 R13, RZ, RZ, R5 ;  /* 0x000000ffff0d9224 */ /* 0x000fe400078e0005 */
[----:B------:R-:W-:-:S02]  /*2fe0*/  @!P2 IMAD R9, R20, c[0x0][0x198], RZ ;  /* 0x000066001409aa24 */ /* 0x000fc400078e02ff */
[----:B------:R-:W-:Y:S02]  /*2ff0*/  IMAD.SHL.U32 R185, R8, 0x2, RZ ;  /* 0x0000000208b97824 */ /* 0x000fe400078e00ff */
[C---:B------:R-:W-:Y:S02]  /*3000*/  @!P1 IMAD R16, R7.reuse, c[0x0][0x19c], R6 ;  /* 0x0000670007109a24 */ /* 0x040fe400078e0206 */
[----:B------:R-:W-:Y:S01]  /*3010*/  @!P1 IMAD.WIDE.U32 R12, R7, c[0x0][0x198], R12 ;  /* 0x00006600070c9a25 */ /* 0x000fe200078e000c */
[----:B------:R-:W-:Y:S03]  /*3020*/  @P4 STS [R185], RZ ;  /* 0x000000ffb9004388 */ /* 0x000fe60000000800 */
[C---:B------:R-:W-:Y:S01]  /*3030*/  @!P2 IMAD R7, R0.reuse, c[0x0][0x19c], R9 ;  /* 0x000067000007aa24 */ /* 0x040fe200078e0209 */
[----:B------:R-:W-:Y:S01]  /*3040*/  @P4 STS [R185+0x4], RZ ;  /* 0x000004ffb9004388 */ /* 0x000fe20000000800 */
[----:B------:R-:W-:-:S03]  /*3050*/  @!P2 IMAD.WIDE.U32 R8, R0, c[0x0][0x198], R4 ;  /* 0x000066000008aa25 */ /* 0x000fc600078e0004 */
[----:B------:R-:W-:Y:S01]  /*3060*/  @P4 STS [R185+0x8], RZ ;  /* 0x000008ffb9004388 */ /* 0x000fe20000000800 */
[----:B------:R-:W-:-:S03]  /*3070*/  IMAD.IADD R5, R11, 0x1, R17 ;  /* 0x000000010b057824 */ /* 0x000fc600078e0211 */
[----:B------:R-:W-:Y:S01]  /*3080*/  @P4 STS [R185+0xc], RZ ;  /* 0x00000cffb9004388 */ /* 0x000fe20000000800 */
[----:B------:R-:W-:Y:S01]  /*3090*/  @!P2 IMAD R6, R20, c[0x0][0x1a0], RZ ;  /* 0x000068001406aa24 */ /* 0x000fe200078e02ff */
[----:B------:R-:W-:Y:S02]  /*30a0*/  @!P1 IADD3 R11, R13, R16, RZ ;  /* 0x000000100d0b9210 */ /* 0x000fe40007ffe0ff */
[----:B------:R-:W-:Y:S01]  /*30b0*/  @!PT LDS RZ, [RZ] ;  /* 0x00000000fffff984 */ /* 0x000fe20000000800 */
[----:B------:R-:W-:Y:S01]  /*30c0*/  @!PT LDS RZ, [RZ] ;  /* 0x00000000fffff984 */ /* 0x000fe20000000800 */
[----:B------:R-:W-:Y:S01]  /*30d0*/  @!PT LDS RZ, [RZ] ;  /* 0x00000000fffff984 */ /* 0x000fe20000000800 */
[----:B------:R2:W-:Y:S01]  /*30e0*/  @!P4 LDGSTS.E.BYPASS.LTC128B.128 [R185], [R158.64] ;  /* 0x000000009eb9cfae */ /* 0x0005e2000b901d62 */
[----:B------:R-:W-:Y:S01]  /*30f0*/  @!P2 IMAD.IADD R9, R9, 0x1, R7 ;  /* 0x000000010909a824 */ /* 0x000fe200078e0207 */
[----:B------:R-:W-:Y:S02]  /*3100*/  @!P2 LEA R16, P4, R8, c[0x0][0x168], 0x1 ;  /* 0x00005a000810aa11 */ /* 0x000fe400078808ff */
[----:B------:R-:W-:Y:S01]  /*3110*/  @P3 STS [R185+0x1000], RZ ;  /* 0x001000ffb9003388 */ /* 0x000fe20000000800 */
[----:B------:R-:W-:-:S03]  /*3120*/  @!P2 IMAD.MOV.U32 R4, RZ, RZ, R10 ;  /* 0x000000ffff04a224 */ /* 0x000fc600078e000a */
[----:B------:R-:W-:Y:S04]  /*3130*/  @P3 STS [R185+0x1004], RZ ;  /* 0x001004ffb9003388 */ /* 0x000fe80000000800 */
[----:B------:R-:W-:Y:S04]  /*3140*/  @P3 STS [R185+0x1008], RZ ;  /* 0x001008ffb9003388 */ /* 0x000fe80000000800 */
[----:B------:R-:W-:Y:S04]  /*3150*/  @P3 STS [R185+0x100c], RZ ;  /* 0x00100cffb9003388 */ /* 0x000fe80000000800 */
[----:B------:R-:W-:Y:S01]  /*3160*/  @!PT LDS RZ, [RZ] ;  /* 0x00000000fffff984 */ /* 0x000fe20000000800 */
[----:B------:R-:W-:Y:S01]  /*3170*/  @!PT LDS RZ, [RZ] ;  /* 0x00000000fffff984 */ /* 0x000fe20000000800 */
[----:B------:R-:W-:Y:S01]  /*3180*/  @!PT LDS RZ, [RZ] ;  /* 0x00000000fffff984 */ /* 0x000fe20000000800 */
[----:B------:R3:W-:Y:S01]  /*3190*/  @!P3 LDGSTS.E.BYPASS.LTC128B.128 [R185+0x1000], [R14.64] ;  /* 0x010000000eb9bfae */ /* 0x0007e2000b901d62 */
[----:B------:R-:W-:Y:S01]  /*31a0*/  @!P2 IMAD R18, R0, c[0x0][0x1a4], R6 ;  /* 0x000069000012aa24 */ /* 0x000fe200078e0206 */
[----:B------:R-:W-:Y:S01]  /*31b0*/  @!P2 LEA.HI.X R17, R8, c[0x0][0x16c], R9, 0x1, P4 ;  /* 0x00005b000811aa11 */ /* 0x000fe200020f0c09 */
[----:B------:R-:W-:Y:S01]  /*31c0*/  @!P2 IMAD.WIDE.U32 R6, R0, c[0x0][0x1a0], R4 ;  /* 0x000068000006aa25 */ /* 0x000fe200078e0004 */
[----:B------:R-:W-:-:S03]  /*31d0*/  IADD3 R9, R21, 0x40, RZ ;  /* 0x0000004015097810 */ /* 0x000fc60007ffe0ff */
[----:B------:R-:W-:Y:S01]  /*31e0*/  @!P2 IMAD.IADD R7, R7, 0x1, R18 ;  /* 0x000000010707a824 */ /* 0x000fe200078e0212 */
[----:B------:R-:W-:Y:S01]  /*31f0*/  @P2 STS [R3+0x6000], RZ ;  /* 0x006000ff03002388 */ /* 0x000fe20000000800 */
[----:B---3--:R-:W-:-:S04]  /*3200*/  @!P1 LEA R14, P3, R12, c[0x0][0x168], 0x1 ;  /* 0x00005a000c0e9a11 */ /* 0x008fc800078608ff */
[----:B------:R-:W-:Y:S02]  /*3210*/  @!P1 LEA.HI.X R15, R12, c[0x0][0x16c], R11, 0x1, P3 ;  /* 0x00005b000c0f9a11 */ /* 0x000fe400018f0c0b */
[----:B------:R-:W-:Y:S02]  /*3220*/  @!P1 IADD3 R11, P4, R0, 0x40, RZ ;  /* 0x00000040000b9810 */ /* 0x000fe40007f9e0ff */
[----:B------:R-:W-:-:S03]  /*3230*/  @!P2 LEA R8, P3, R6, c[0x0][0x170], 0x1 ;  /* 0x00005c000608aa11 */ /* 0x000fc600078608ff */
[----:B------:R-:W-:Y:S01]  /*3240*/  @!P1 IMAD.X R4, RZ, RZ, R20, P4 ;  /* 0x000000ffff049224 */ /* 0x000fe200020e0614 */
[----:B------:R-:W-:Y:S02]  /*3250*/  ISETP.GE.AND P4, PT, R9, UR8, PT ;  /* 0x0000000809007c0c */ /* 0x000fe4000bf86270 */
[----:B------:R-:W-:Y:S01]  /*3260*/  @!P2 LEA.HI.X R9, R6, c[0x0][0x174], R7, 0x1, P3 ;  /* 0x00005d000609aa11 */ /* 0x000fe200018f0c07 */
[----:B------:R-:W-:Y:S02]  /*3270*/  @!P1 IMAD R6, R4, c[0x0][0x1a0], RZ ;  /* 0x0000680004069a24 */ /* 0x000fe400078e02ff */
[----:B------:R-:W-:Y:S01]  /*3280*/  @!P1 IMAD.MOV.U32 R4, RZ, RZ, R10 ;  /* 0x000000ffff049224 */ /* 0x000fe200078e000a */
[----:B------:R-:W-:Y:S01]  /*3290*/  IADD3 R0, R21, 0x48, RZ ;  /* 0x0000004815007810 */ /* 0x000fe20007ffe0ff */
[----:B------:R-:W-:Y:S01]  /*32a0*/  @P2 STS [R3+0x6004], RZ ;  /* 0x006004ff03002388 */ /* 0x000fe20000000800 */
[C---:B------:R-:W-:Y:S02]  /*32b0*/  @!P1 IMAD R6, R11.reuse, c[0x0][0x1a4], R6 ;  /* 0x000069000b069a24 */ /* 0x040fe400078e0206 */
[----:B------:R-:W-:Y:S01]  /*32c0*/  @!P1 IMAD.WIDE.U32 R4, R11, c[0x0][0x1a0], R4 ;  /* 0x000068000b049a25 */ /* 0x000fe200078e0004 */
[----:B------:R-:W-:Y:S01]  /*32d0*/  @P2 STS.64 [R3+0x6008], RZ ;  /* 0x006008ff03002388 */ /* 0x000fe20000000a00 */
[----:B------:R-:W-:-:S03]  /*32e0*/  ISETP.GE.AND P3, PT, R0, UR8, PT ;  /* 0x0000000800007c0c */ /* 0x000fc6000bf66270 */
        /* <DEDUP_REMOVED lines=19> */
[----:B------:R1:W-:Y:S04]  /*3420*/  @P1 STS.128 [R3+0x9000], RZ ;  /* 0x009000ff03001388 */ /* 0x0003e80000000c00 */
[----:B------:R-:W-:Y:S01]  /*3430*/  @!PT LDS RZ, [RZ] ;  /* 0x00000000fffff984 */ /* 0x000fe20000000800 */
[----:B------:R-:W-:Y:S01]  /*3440*/  @!PT LDS RZ, [RZ] ;  /* 0x00000000fffff984 */ /* 0x000fe20000000800 */
[----:B------:R-:W-:Y:S01]  /*3450*/  @!PT LDS RZ, [RZ] ;  /* 0x00000000fffff984 */ /* 0x000fe20000000800 */
[----:B------:R1:W-:Y:S01]  /*3460*/  @!P1 LDGSTS.E.BYPASS.LTC128B.128 [R3+0x9000], [R6.64] ;  /* 0x0900000006039fae */ /* 0x0003e2000b901d62 */
[C---:B------:R-:W-:Y:S02]  /*3470*/  ISETP.GE.AND P6, PT, R21.reuse, UR8, PT ;  /* 0x0000000815007c0c */ /* 0x040fe4000bfc6270 */
[----:B------:R-:W-:Y:S01]  /*3480*/  SHF.L.U32 R4, R21, 0x2, RZ ;  /* 0x0000000215047819 */ /* 0x000fe200000006ff */
[----:B------:R-:W-:Y:S01]  /*3490*/  IMAD.MOV.U32 R249, RZ, RZ, 0x7f800000 ;  /* 0x7f800000fff97424 */ /* 0x000fe200078e00ff */
[----:B------:R-:W0:Y:S01]  /*34a0*/  LDGDEPBAR ;  /* 0x00000000000079af */ /* 0x000e220000000000 */
[----:B-1----:R-:W-:-:S02]  /*34b0*/  SHF.R.S32.HI R3, RZ, 0x1f, R0 ;  /* 0x0000001fff037819 */ /* 0x002fc40000011400 */
[----:B------:R-:W-:-:S04]  /*34c0*/  @!P3 LEA R6, P1, R0, UR11, 0x2 ;  /* 0x0000000b0006bc11 */ /* 0x000fc8000f8210ff */
[----:B------:R-:W-:-:S05]  /*34d0*/  @!P3 LEA.HI.X R7, R0, UR10, R3, 0x2, P1 ;  /* 0x0000000a0007bc11 */ /* 0x000fca00088f1403 */
[----:B------:R2:W5:Y:S01]  /*34e0*/  @!P3 LDG.E R248, [R6.64] ;  /* 0x0000002206f8b981 */ /* 0x000562000c1e1900 */
[----:B------:R-:W-:Y:S02]  /*34f0*/  SHF.R.S32.HI R8, RZ, 0x1f, R21 ;  /* 0x0000001fff087819 */ /* 0x000fe40000011415 */
[----:B------:R-:W-:Y:S02]  /*3500*/  IADD3 R4, P2, R4, UR11, RZ ;  /* 0x0000000b04047c10 */ /* 0x000fe4000ff5e0ff */
[----:B------:R-:W-:Y:S01]  /*3510*/  SHF.L.U64.HI R5, R21, 0x2, R8 ;  /* 0x0000000215057819 */ /* 0x000fe20000010208 */
[----:B------:R-:W-:Y:S02]  /*3520*/  IMAD.MOV.U32 R250, RZ, RZ, 0x7f800000 ;  /* 0x7f800000fffa7424 */ /* 0x000fe400078e00ff */
[----:B------:R-:W-:Y:S01]  /*3530*/  IMAD.MOV.U32 R247, RZ, RZ, 0x7f800000 ;  /* 0x7f800000fff77424 */ /* 0x000fe200078e00ff */
[----:B------:R-:W-:Y:S01]  /*3540*/  IADD3.X R5, R5, UR10, RZ, P2, !PT ;  /* 0x0000000a05057c10 */ /* 0x000fe200097fe4ff */
[----:B------:R-:W-:Y:S01]  /*3550*/  IMAD.U32 R19, RZ, RZ, UR43 ;  /* 0x0000002bff137e24 */ /* 0x000fe2000f8e00ff */
[----:B------:R-:W-:-:S02]  /*3560*/  IADD3 R0, R21, 0x1, RZ ;  /* 0x0000000115007810 */ /* 0x000fc40007ffe0ff */
[----:B------:R-:W-:Y:S01]  /*3570*/  IADD3 R3, R130, 0x1000, RZ ;  /* 0x0000100082037810 */ /* 0x000fe20007ffe0ff */
[----:B------:R1:W5:Y:S04]  /*3580*/  @!P6 LDG.E R249, [R4.64] ;  /* 0x0000002204f9e981 */ /* 0x000368000c1e1900 */
[----:B------:R1:W5:Y:S04]  /*3590*/  @!P5 LDG.E R250, [R4.64+0x20] ;  /* 0x0000202204fad981 */ /* 0x000368000c1e1900 */
[----:B------:R1:W5:Y:S01]  /*35a0*/  @!P4 LDG.E R247, [R4.64+0x100] ;  /* 0x0001002204f7c981 */ /* 0x000362000c1e1900 */
[----:B------:R-:W-:-:S05]  /*35b0*/  SEL R3, R3, R130, !P0 ;  /* 0x0000008203037207 */ /* 0x000fca0004000000 */
[----:B------:R-:W-:Y:S01]  /*35c0*/  IMAD.SHL.U32 R118, R3, 0x2, RZ ;  /* 0x0000000203767824 */ /* 0x000fe200078e00ff */
[----:B-1----:R-:W-:Y:S02]  /*35d0*/  IADD3 R4, R0, UR5, -R19 ;  /* 0x0000000500047c10 */ /* 0x002fe4000fffe813 */
[----:B------:R-:W-:-:S04]  /*35e0*/  IADD3 R0, R124, 0x1000, RZ ;  /* 0x000010007c007810 */ /* 0x000fc80007ffe0ff */
[----:B------:R-:W-:-:S04]  /*35f0*/  SEL R0, R0, R124, !P0 ;  /* 0x0000007c00007207 */ /* 0x000fc80004000000 */
[----:B------:R-:W-:Y:S02]  /*3600*/  SHF.L.U32 R3, R0, 0x1, RZ ;  /* 0x0000000100037819 */ /* 0x000fe400000006ff */
[C---:B------:R-:W-:Y:S01]  /*3610*/  IADD3 R0, R21.reuse, -0x80, RZ ;  /* 0xffffff8015007810 */ /* 0x040fe20007ffe0ff */
[----:B------:R1:W-:Y:S01]  /*3620*/  STL [R1+0xc], R4 ;  /* 0x00000c0401007387 */ /* 0x0003e20000100800 */
[----:B------:R-:W-:-:S03]  /*3630*/  SHF.L.U64.HI R5, R21, 0x2, R8 ;  /* 0x0000000215057819 */ /* 0x000fc60000010208 */
[----:B------:R-:W-:Y:S02]  /*3640*/  IMAD.SHL.U32 R0, R0, 0x4, RZ ;  /* 0x0000000400007824 */ /* 0x000fe400078e00ff */
[----:B------:R2:W-:Y:S01]  /*3650*/  STL [R1+0x8], R5 ;  /* 0x0000080501007387 */ /* 0x0005e20000100800 */
[----:B-1----:R-:W-:-:S05]  /*3660*/  IMAD.SHL.U32 R4, R21, 0x4, RZ ;  /* 0x0000000415047824 */ /* 0x002fca00078e00ff */
[----:B------:R2:W-:Y:S04]  /*3670*/  STL [R1+0x4], R4 ;  /* 0x0000040401007387 */ /* 0x0005e80000100800 */
[----:B------:R2:W-:Y:S01]  /*3680*/  STL [R1], R0 ;  /* 0x0000000001007387 */ /* 0x0005e20000100800 */
        /* <DEDUP_REMOVED lines=18> */
[----:B------:R-:W-:-:S02]  /*37b0*/  UIADD3 UR33, UR33, -UR5, URZ ;  /* 0x8000000521217290 */ /* 0x000fc4000fffe03f */
.L_x_574:
[----:B--2---:R-:W2:Y:S01]  /*37c0*/  LDL R0, [R1+0xc] ;  /* 0x00000c0001007983 */ /* 0x004ea20000100800 */
[----:B------:R-:W-:Y:S01]  /*37d0*/  IADD3 R112, R125, R118, RZ ;  /* 0x000000767d707210 */ /* 0x000fe20007ffe0ff */
[----:B------:R-:W-:Y:S01]  /*37e0*/  USHF.L.U32 UR8, UR9, 0x7, URZ ;  /* 0x0000000709087899 */ /* 0x000fe2000800063f */
[----:B-----5:R-:W-:Y:S01]  /*37f0*/  FSETP.NEU.FTZ.AND P1, PT, R249, -INF , PT ;  /* 0xff800000f900780b */ /* 0x020fe20003f3d000 */
        /* <DEDUP_REMOVED lines=32> */
[----:B------:R-:W0:Y:S08]  /*3a00*/  LDGDEPBAR ;  /* 0x00000000000079af */ /* 0x000e300000000000 */
[----:B-1----:R-:W3:Y:S01]  /*3a10*/  LDL R2, [R1+0x14] ;  /* 0x0000140001027983 */ /* 0x002ee20000100800 */
[----:B------:R-:W-:Y:S04]  /*3a20*/  DEPBAR.LE SB0, 0x0 ;  /* 0x000080000000791a */ /* 0x000fe80000000000 */
[----:B------:R-:W-:Y:S08]  /*3a30*/  BAR.SYNC.DEFER_BLOCKING 0x0 ;  /* 0x0000000000007b1d */ /* 0x000ff00000010000 */
[----:B------:R-:W-:Y:S08]  /*3a40*/  LDSM.16.M88.4 R64, [R118] ;  /* 0x000000007640783b */ /* 0x000ff00000000200 */
[----:B------:R-:W1:Y:S08]  /*3a50*/  LDSM.16.M88.4 R16, [R117+0x6000] ;  /* 0x006000007510783b */ /* 0x000e700000000200 */
[----:B------:R-:W4:Y:S08]  /*3a60*/  LDSM.16.M88.4 R60, [R118+0x1000] ;  /* 0x00100000763c783b */ /* 0x000f300000000200 */
[----:B------:R-:W4:Y:S08]  /*3a70*/  LDSM.16.M88.4 R32, [R117+0x6400] ;  /* 0x006400007520783b */ /* 0x000f300000000200 */
[----:B------:R-:W4:Y:S08]  /*3a80*/  LDSM.16.M88.4 R48, [R117+0x6800] ;  /* 0x006800007530783b */ /* 0x000f300000000200 */
[----:B------:R-:W2:Y:S01]  /*3a90*/  LDSM.16.M88.4 R100, [R117+0x6c00] ;  /* 0x006c00007564783b */ /* 0x000ea20000000200 */
[-C--:B-1----:R-:W-:Y:S07]  /*3aa0*/  HMMA.16816.F32.BF16 R4, R64, R16.reuse, RZ ;  /* 0x000000104004723c */ /* 0x082fee00000418ff */
[----:B------:R-:W-:Y:S01]  /*3ab0*/  LDSM.16.M88.4 R104, [R112] ;  /* 0x000000007068783b */ /* 0x000fe20000000200 */
[C---:B----4-:R-:W-:Y:S07]  /*3ac0*/  HMMA.16816.F32.BF16 R8, R60.reuse, R16, RZ ;  /* 0x000000103c08723c */ /* 0x050fee00000418ff */
[----:B------:R-:W1:Y:S01]  /*3ad0*/  LDSM.16.M88.4 R108, [R116+0x6000] ;  /* 0x00600000746c783b */ /* 0x000e620000000200 */
[-C--:B------:R-:W-:Y:S07]  /*3ae0*/  HMMA.16816.F32.BF16 R12, R60, R18.reuse, RZ ;  /* 0x000000123c0c723c */ /* 0x080fee00000418ff */
[----:B------:R-:W4:Y:S01]  /*3af0*/  LDSM.16.M88.4 R112, [R112+0x1000] ;  /* 0x001000007070783b */ /* 0x000f220000000200 */
        /* <DEDUP_REMOVED lines=8> */
[C---:B------:R-:W-:Y:S04]  /*3b80*/  HMMA.16816.F32.BF16 R48, R64.reuse, R50, RZ ;  /* 0x000000324030723c */ /* 0x040fe800000418ff */
[----:B--2---:R-:W-:Y:S02]  /*3b90*/  @!P0 IADD3 R131, R0, UR8, RZ ;  /* 0x0000000800838c10 */ /* 0x004fe4000fffe0ff */
[----:B------:R-:W-:Y:S02]  /*3ba0*/  MOV R0, UR9 ;  /* 0x0000000900007c02 */ /* 0x000fe40008000f00 */
[-C--:B------:R-:W-:Y:S08]  /*3bb0*/  HMMA.16816.F32.BF16 R52, R64, R100.reuse, RZ ;  /* 0x000000644034723c */ /* 0x080ff000000418ff */
[C---:B------:R-:W-:Y:S08]  /*3bc0*/  HMMA.16816.F32.BF16 R56, R60.reuse, R100, RZ ;  /* 0x000000643c38723c */ /* 0x040ff000000418ff */
[-C--:B------:R-:W-:Y:S08]  /*3bd0*/  HMMA.16816.F32.BF16 R60, R60, R102.reuse, RZ ;  /* 0x000000663c3c723c */ /* 0x080ff000000418ff */
[----:B------:R-:W-:Y:S08]  /*3be0*/  HMMA.16816.F32.BF16 R64, R64, R102, RZ ;  /* 0x000000664040723c */ /* 0x000ff000000418ff */
[-C--:B-1----:R-:W-:Y:S08]  /*3bf0*/  HMMA.16816.F32.BF16 R4, R104, R108.reuse, R4 ;  /* 0x0000006c6804723c */ /* 0x082ff00000041804 */
[C---:B----4-:R-:W-:Y:S08]  /*3c00*/  HMMA.16816.F32.BF16 R8, R112.reuse, R108, R8 ;  /* 0x0000006c7008723c */ /* 0x050ff00000041808 */
        /* <DEDUP_REMOVED lines=14> */
[----:B------:R-:W4:Y:S01]  /*3cf0*/  MUFU.TANH R219, R6 ;  /* 0x0000000600db7308 */ /* 0x000f220000002400 */
[----:B------:R-:W-:Y:S02]  /*3d00*/  FMUL.FTZ R16, R16, c[0x0][0x2ec] ;  /* 0x0000bb0010107a20 */ /* 0x000fe40000410000 */
[----:B------:R-:W-:Y:S02]  /*3d10*/  FMUL.FTZ R17, R17, c[0x0][0x2ec] ;  /* 0x0000bb0011117a20 */ /* 0x000fe40000410000 */
[----:B------:R-:W-:Y:S02]  /*3d20*/  FMUL.FTZ R19, R19, c[0x0][0x2ec] ;  /* 0x0000bb0013137a20 */ /* 0x000fe40000410000 */
[----:B------:R-:W-:Y:S02]  /*3d30*/  FMUL.FTZ R8, R8, c[0x0][0x2ec] ;  /* 0x0000bb0008087a20 */ /* 0x000fe40000410000 */
[----:B------:R-:W-:Y:S01]  /*3d40*/  FMUL.FTZ R12, R12, c[0x0][0x2ec] ;  /* 0x0000bb000c0c7a20 */ /* 0x000fe20000410000 */
[----:B------:R1:W1:Y:S01]  /*3d50*/  MUFU.TANH R218, R7 ;  /* 0x0000000700da7308 */ /* 0x0002620000002400 */
[----:B------:R-:W-:Y:S09]  /*3d60*/  FMUL.FTZ R18, R18, c[0x0][0x2ec] ;  /* 0x0000bb0012127a20 */ /* 0x000ff20000410000 */
[----:B------:R2:W-:Y:S10]  /*3d70*/  MUFU.TANH R75, R15 ;  /* 0x0000000f004b7308 */ /* 0x0005f40000002400 */
[----:B------:R4:W-:Y:S01]  /*3d80*/  MUFU.TANH R239, R13 ;  /* 0x0000000d00ef7308 */ /* 0x0009e20000002400 */
[----:B-1----:R-:W1:Y:S09]  /*3d90*/  LDSM.16.M88.4 R4, [R116+0x6400] ;  /* 0x006400007404783b */ /* 0x002e720000000200 */
[----:B------:R1:W-:Y:S01]  /*3da0*/  MUFU.TANH R142, R16 ;  /* 0x00000010008e7308 */ /* 0x0003e20000002400 */
[----:B--2---:R-:W-:Y:S02]  /*3db0*/  @!P0 IMNMX R15, R131, UR5, PT ;  /* 0x00000005830f8c17 */ /* 0x004fe4000b800200 */
[----:B---3--:R-:W-:Y:S07]  /*3dc0*/  @!P0 LEA R0, R0, R2, 0x7 ;  /* 0x0000000200008211 */ /* 0x008fee00078e38ff */
[----:B------:R2:W3:Y:S01]  /*3dd0*/  MUFU.TANH R244, R8 ;  /* 0x0000000800f47308 */ /* 0x0004e20000002400 */
[CC--:B------:R-:W-:Y:S01]  /*3de0*/  @!P0 ISETP.GE.AND P2, PT, R0.reuse, R15.reuse, PT ;  /* 0x0000000f0000820c */ /* 0x0c0fe20003f46270 */
[----:B----4-:R-:W-:Y:S05]  /*3df0*/  FMUL.FTZ R13, R249, 1.4426950216293334961 ;  /* 0x3fb8aa3bf90d7820 */ /* 0x010fea0000410000 */
[----:B------:R-:W-:Y:S03]  /*3e00*/  FSEL R13, R13, RZ, P1 ;  /* 0x000000ff0d0d7208 */ /* 0x000fe60000800000 */
[----:B------:R4:W3:Y:S01]  /*3e10*/  MUFU.TANH R243, R9 ;  /* 0x0000000900f37308 */ /* 0x0008e20000002400 */
[----:B-1----:R-:W-:Y:S04]  /*3e20*/  @!P0 IADD3 R16, R0, 0x1, RZ ;  /* 0x0000000100108810 */ /* 0x002fe80007ffe0ff */
[----:B------:R-:W-:Y:S05]  /*3e30*/  @!P0 ISETP.GE.AND P1, PT, R16, R15, PT ;  /* 0x0000000f1000820c */ /* 0x000fea0003f26270 */
[----:B------:R1:W-:Y:S01]  /*3e40*/  MUFU.TANH R76, R14 ;  /* 0x0000000e004c7308 */ /* 0x0003e20000002400 */
[-C--:B------:R-:W-:Y:S03]  /*3e50*/  HMMA.16816.F32.BF16 R20, R104, R4.reuse, R20 ;  /* 0x000000046814723c */ /* 0x080fe60000041814 */
[----:B--2---:R-:W-:Y:S02]  /*3e60*/  MOV R8, R144 ;  /* 0x0000009000087202 */ /* 0x004fe40000000f00 */
[----:B------:R-:W-:Y:S04]  /*3e70*/  @!P0 FSEL R8, R144, -INF , !P2 ;  /* 0xff80000090088808 */ /* 0x000fe80005000000 */
[----:B------:R2:W-:Y:S01]  /*3e80*/  MUFU.TANH R240, R12 ;  /* 0x0000000c00f07308 */ /* 0x0005e20000002400 */
[C---:B------:R-:W-:Y:S04]  /*3e90*/  HMMA.16816.F32.BF16 R24, R112.reuse, R4, R24 ;  /* 0x000000047018723c */ /* 0x040fe80000041818 */
[--C-:B----4-:R-:W-:Y:S01]  /*3ea0*/  FFMA.FTZ R9, R8, c[0x0][0x23c], -R13.reuse ;  /* 0x00008f0008097a23 */ /* 0x110fe2000001080d */
[----:B------:R-:W-:Y:S02]  /*3eb0*/  MOV R8, R143 ;  /* 0x0000008f00087202 */ /* 0x000fe40000000f00 */
[----:B------:R-:W-:Y:S02]  /*3ec0*/  @!P0 FSEL R8, R143, -INF , !P1 ;  /* 0xff8000008f088808 */ /* 0x000fe40004800000 */
[----:B------:R4:W-:Y:S01]  /*3ed0*/  MUFU.TANH R77, R11 ;  /* 0x0000000b004d7308 */ /* 0x0009e20000002400 */
[----:B------:R-:W-:Y:S01]  /*3ee0*/  FSETP.NEU.FTZ.AND P1, PT, R250, -INF , PT ;  /* 0xff800000fa00780b */ /* 0x000fe20003f3d000 */
[-C--:B------:R-:W-:Y:S03]  /*3ef0*/  HMMA.16816.F32.BF16 R28, R112, R6.reuse, R28 ;  /* 0x00000006701c723c */ /* 0x080fe6000004181c */
[----:B------:R-:W-:Y:S01]  /*3f00*/  FFMA.FTZ R5, R8, c[0x0][0x23c], -R13 ;  /* 0x00008f0008057a23 */ /* 0x000fe2000001080d */
[----:B-1----:R-:W-:Y:S01]  /*3f10*/  @!P0 IADD3 R14, R131, 0x8, RZ ;  /* 0x00000008830e8810 */ /* 0x002fe20007ffe0ff */
[----:B------:R-:W-:Y:S01]  /*3f20*/  FMUL.FTZ R8, R248, 1.4426950216293334961 ;  /* 0x3fb8aa3bf8087820 */ /* 0x000fe20000410000 */
[----:B------:R-:W-:Y:S01]  /*3f30*/  MOV R4, R219 ;  /* 0x000000db00047202 */ /* 0x000fe20000000f00 */
[----:B------:R-:W-:Y:S01]  /*3f40*/  FMUL.FTZ R20, R20, c[0x0][0x2ec] ;  /* 0x0000bb0014147a20 */ /* 0x000fe20000410000 */
[----:B------:R1:W-:Y:S01]  /*3f50*/  MUFU.EX2 R229, R5 ;  /* 0x0000000500e57308 */ /* 0x0003e20000000800 */
[----:B------:R-:W-:Y:S01]  /*3f60*/  @!P0 IMNMX R14, R14, UR5, PT ;  /* 0x000000050e0e8c17 */ /* 0x000fe2000b800200 */
[C---:B------:R-:W-:Y:S04]  /*3f70*/  HMMA.16816.F32.BF16 R32, R104.reuse, R6, R32 ;  /* 0x000000066820723c */ /* 0x040fe80000041820 */
[----:B--2---:R-:W-:Y:S01]  /*3f80*/  FMUL.FTZ R12, R250, 1.4426950216293334961 ;  /* 0x3fb8aa3bfa0c7820 */ /* 0x004fe20000410000 */
        /* <DEDUP_REMOVED lines=8> */
[----:B----4-:R-:W-:Y:S01]  /*4010*/  @!P0 IADD3 R11, R131, 0x40, RZ ;  /* 0x00000040830b8810 */ /* 0x010fe20007ffe0ff */
[----:B------:R-:W-:Y:S02]  /*4020*/  FMUL.FTZ R22, R22, c[0x0][0x2ec] ;  /* 0x0000bb0016167a20 */ /* 0x000fe40000410000 */
[----:B------:R4:W-:Y:S01]  /*4030*/  MUFU.EX2 R235, R9 ;  /* 0x0000000900eb7308 */ /* 0x0009e20000000800 */
[----:B------:R-:W-:Y:S01]  /*4040*/  @!P0 IMNMX R11, R11, UR5, PT ;  /* 0x000000050b0b8c17 */ /* 0x000fe2000b800200 */
[----:B------:R-:W-:Y:S02]  /*4050*/  FMUL.FTZ R23, R23, c[0x0][0x2ec] ;  /* 0x0000bb0017177a20 */ /* 0x000fe40000410000 */
[--C-:B-1----:R-:W-:Y:S01]  /*4060*/  FFMA.FTZ R5, R4, c[0x0][0x23c], -R12.reuse ;  /* 0x00008f0004057a23 */ /* 0x102fe2000001080c */
        /* <DEDUP_REMOVED lines=9> */
[----:B--2---:R-:W2:Y:S01]  /*4100*/  LDL R20, [R1+0x8] ;  /* 0x0000080001147983 */ /* 0x004ea20000100800 */
[----:B------:R-:W-:Y:S02]  /*4110*/  FMUL.FTZ R35, R35, c[0x0][0x2ec] ;  /* 0x0000bb0023237a20 */ /* 0x000fe40000410000 */
[----:B------:R-:W-:Y:S02]  /*4120*/  FMUL.FTZ R24, R24, c[0x0][0x2ec] ;  /* 0x0000bb0018187a20 */ /* 0x000fe40000410000 */
[----:B------:R-:W-:Y:S01]  /*4130*/  FMUL.FTZ R25, R25, c[0x0][0x2ec] ;  /* 0x0000bb0019197a20 */ /* 0x000fe20000410000 */
[----:B------:R3:W-:Y:S01]  /*4140*/  MUFU.EX2 R90, R4 ;  /* 0x00000004005a7308 */ /* 0x0007e20000000800 */
[----:B------:R-:W-:Y:S02]  /*4150*/  FMUL.FTZ R28, R28, c[0x0][0x2ec] ;  /* 0x0000bb001c1c7a20 */ /* 0x000fe40000410000 */
[----:B------:R-:W-:Y:S02]  /*4160*/  FMUL.FTZ R29, R29, c[0x0][0x2ec] ;  /* 0x0000bb001d1d7a20 */ /* 0x000fe40000410000 */
[----:B----4-:R-:W-:Y:S02]  /*4170*/  FMUL.FTZ R9, R247, 1.4426950216293334961 ;  /* 0x3fb8aa3bf7097820 */ /* 0x010fe40000410000 */
[----:B------:R-:W-:Y:S02]  /*4180*/  FMUL.FTZ R30, R30, c[0x0][0x2ec] ;  /* 0x0000bb001e1e7a20 */ /* 0x000fe40000410000 */
[----:B------:R-:W-:Y:S01]  /*4190*/  FMUL.FTZ R31, R31, c[0x0][0x2ec] ;  /* 0x0000bb001f1f7a20 */ /* 0x000fe20000410000 */
[----:B------:R4:W-:Y:S01]  /*41a0*/  MUFU.EX2 R91, R5 ;  /* 0x00000005005b7308 */ /* 0x0009e20000000800 */
[----:B------:R-:W-:Y:S02]  /*41b0*/  FSEL R9, R9, RZ, P1 ;  /* 0x000000ff09097208 */ /* 0x000fe40000800000 */
[----:B------:R-:W-:Y:S01]  /*41c0*/  @!P0 ISETP.GE.AND P1, PT, R16, R11, PT ;  /* 0x0000000b1000820c */ /* 0x000fe20003f26270 */
[----:B-1----:R-:W2:Y:S06]  /*41d0*/  LDL R21, [R1+0x4] ;  /* 0x0000040001157983 */ /* 0x002eac0000100800 */
[----:B------:R1:W1:Y:S01]  /*41e0*/  MUFU.TANH R78, R10 ;  /* 0x0000000a004e7308 */ /* 0x0002620000002400 */
[----:B---3--:R-:W-:Y:S02]  /*41f0*/  MOV R4, R244 ;  /* 0x000000f400047202 */ /* 0x008fe40000000f00 */
[----:B------:R-:W-:Y:S07]  /*4200*/  @!P0 FSEL R4, R244, -INF , !P2 ;  /* 0xff800000f4048808 */ /* 0x000fee0005000000 */
[----:B------:R3:W3:Y:S01]  /*4210*/  MUFU.TANH R141, R17 ;  /* 0x00000011008d7308 */ /* 0x0006e20000002400 */
[--C-:B----4-:R-:W-:Y:S01]  /*4220*/  FFMA.FTZ R5, R4, c[0x0][0x23c], -R9.reuse ;  /* 0x00008f0004057a23 */ /* 0x110fe20000010809 */
[----:B------:R-:W-:Y:S02]  /*4230*/  MOV R4, R243 ;  /* 0x000000f300047202 */ /* 0x000fe40000000f00 */
[----:B------:R-:W-:Y:S02]  /*4240*/  @!P0 FSEL R4, R243, -INF , !P1 ;  /* 0xff800000f3048808 */ /* 0x000fe40004800000 */
[----:B------:R-:W-:Y:S04]  /*4250*/  FSETP.NEU.FTZ.AND P1, PT, R248, -INF , PT ;  /* 0xff800000f800780b */ /* 0x000fe80003f3d000 */
[----:B------:R4:W-:Y:S01]  /*4260*/  MUFU.EX2 R89, R5 ;  /* 0x0000000500597308 */ /* 0x0009e20000000800 */
[--C-:B------:R-:W-:Y:S01]  /*4270*/  FFMA.FTZ R4, R4, c[0x0][0x23c], -R9.reuse ;  /* 0x00008f0004047a23 */ /* 0x100fe20000010809 */
[----:B------:R-:W-:Y:S02]  /*4280*/  FSEL R8, R8, RZ, P1 ;  /* 0x000000ff08087208 */ /* 0x000fe40000800000 */
[----:B-1----:R-:W-:Y:S04]  /*4290*/  @!P0 IADD3 R10, R131, 0x48, RZ ;  /* 0x00000048830a8810 */ /* 0x002fe80007ffe0ff */
[----:B------:R-:W-:Y:S02]  /*42a0*/  @!P0 IMNMX R10, R10, UR5, PT ;  /* 0x000000050a0a8c17 */ /* 0x000fe4000b800200 */
[----:B------:R1:W-:Y:S02]  /*42b0*/  MUFU.EX2 R88, R4 ;  /* 0x0000000400587308 */ /* 0x0003e40000000800 */
[-C--:B------:R-:W-:Y:S02]  /*42c0*/  @!P0 ISETP.GE.AND P1, PT, R16, R10.reuse, PT ;  /* 0x0000000a1000820c */ /* 0x080fe40003f26270 */
[C---:B------:R-:W-:Y:S02]  /*42d0*/  @!P0 ISETP.GE.AND P2, PT, R0.reuse, R10, PT ;  /* 0x0000000a0000820c */ /* 0x040fe40003f46270 */
[C---:B------:R-:W-:Y:S02]  /*42e0*/  @!P0 IADD3 R16, R0.reuse, 0x8, RZ ;  /* 0x0000000800108810 */ /* 0x040fe40007ffe0ff */
[----:B---3--:R-:W-:Y:S02]  /*42f0*/  @!P0 IADD3 R17, R0, 0x9, RZ ;  /* 0x0000000900118810 */ /* 0x008fe40007ffe0ff */
[----:B------:R3:W3:Y:S01]  /*4300*/  MUFU.TANH R216, R18 ;  /* 0x0000001200d87308 */ /* 0x0006e20000002400 */
[----:B----4-:R-:W-:Y:S02]  /*4310*/  MOV R5, R78 ;  /* 0x0000004e00057202 */ /* 0x010fe40000000f00 */
[----:B------:R-:W-:Y:S07]  /*4320*/  @!P0 FSEL R5, R78, -INF , !P2 ;  /* 0xff8000004e058808 */ /* 0x000fee0005000000 */
[----:B------:R-:W4:Y:S01]  /*4330*/  MUFU.TANH R214, R19 ;  /* 0x0000001300d67308 */ /* 0x000f220000002400 */
[--C-:B------:R-:W-:Y:S01]  /*4340*/  FFMA.FTZ R5, R5, c[0x0][0x23c], -R8.reuse ;  /* 0x00008f0005057a23 */ /* 0x100fe20000010808 */
[----:B-1----:R-:W-:Y:S02]  /*4350*/  MOV R4, R77 ;  /* 0x0000004d00047202 */ /* 0x002fe40000000f00 */
[----:B------:R-:W-:Y:S02]  /*4360*/  @!P0 FSEL R4, R77, -INF , !P1 ;  /* 0xff8000004d048808 */ /* 0x000fe40004800000 */
[-C--:B------:R-:W-:Y:S04]  /*4370*/  @!P0 ISETP.GE.AND P1, PT, R16, R11.reuse, PT ;  /* 0x0000000b1000820c */ /* 0x080fe80003f26270 */
[----:B------:R-:W-:Y:S01]  /*4380*/  MUFU.EX2 R82, R5 ;  /* 0x0000000500527308 */ /* 0x000fe20000000800 */
[--C-:B------:R-:W-:Y:S01]  /*4390*/  FFMA.FTZ R4, R4, c[0x0][0x23c], -R8.reuse ;  /* 0x00008f0004047a23 */ /* 0x100fe20000010808 */
[----:B---3--:R-:W-:Y:S08]  /*43a0*/  MOV R18, R142 ;  /* 0x0000008e00127202 */ /* 0x008ff00000000f00 */
[----:B------:R1:W-:Y:S10]  /*43b0*/  MUFU.EX2 R81, R4 ;  /* 0x0000000400517308 */ /* 0x0003f40000000800 */
[----:B------:R-:W3:Y:S10]  /*43c0*/  MUFU.TANH R213, R22 ;  /* 0x0000001600d57308 */ /* 0x000ef40000002400 */
        /* <DEDUP_REMOVED lines=38> */
[----:B----4-:R-:W-:Y:S02]  /*4630*/  MOV R16, R214 ;  /* 0x000000d600107202 */ /* 0x010fe40000000f00 */
[----:B------:R-:W-:Y:S05]  /*4640*/  @!P0 FSEL R16, R214, -INF , !P1 ;  /* 0xff800000d6108808 */ /* 0x000fea0004800000 */
[----:B------:R4:W-:Y:S01]  /*4650*/  MUFU.EX2 R238, R17 ;  /* 0x0000001100ee7308 */ /* 0x0009e20000000800 */
[--C-:B------:R-:W-:Y:S01]  /*4660*/  FFMA.FTZ R16, R16, c[0x0][0x23c], -R12.reuse ;  /* 0x00008f0010107a23 */ /* 0x100fe2000001080c */
[----:B-1----:R-:W1:Y:S08]  /*4670*/  LDSM.16.M88.4 R4, [R116+0x6800] ;  /* 0x006800007404783b */ /* 0x002e700000000200 */
[----:B------:R1:W-:Y:S01]  /*4680*/  MUFU.EX2 R237, R16 ;  /* 0x0000001000ed7308 */ /* 0x0003e20000000800 */
[----:B---3--:R-:W-:Y:S09]  /*4690*/  MOV R18, R140 ;  /* 0x0000008c00127202 */ /* 0x008ff20000000f00 */
[----:B------:R3:W-:Y:S01]  /*46a0*/  MUFU.EX2 R204, R19 ;  /* 0x0000001300cc7308 */ /* 0x0007e20000000800 */
[C---:B----4-:R-:W-:Y:S09]  /*46b0*/  @!P0 IADD3 R17, R0.reuse, 0x11, RZ ;  /* 0x0000001100118810 */ /* 0x050ff20007ffe0ff */
[----:B------:R-:W-:Y:S01]  /*46c0*/  MUFU.TANH R221, R29 ;  /* 0x0000001d00dd7308 */ /* 0x000fe20000002400 */
[----:B-1----:R-:W-:Y:S04]  /*46d0*/  @!P0 IADD3 R16, R0, 0x10, RZ ;  /* 0x0000001000108810 */ /* 0x002fe80007ffe0ff */
[-C--:B------:R-:W-:Y:S05]  /*46e0*/  @!P0 ISETP.GE.AND P1, PT, R16, R15.reuse, PT ;  /* 0x0000000f1000820c */ /* 0x080fea0003f26270 */
[----:B------:R-:W-:Y:S01]  /*46f0*/  MUFU.TANH R246, R30 ;  /* 0x0000001e00f67308 */ /* 0x000fe20000002400 */
[----:B------:R-:W-:Y:S01]  /*4700*/  @!P0 FSEL R18, R140, -INF , !P1 ;  /* 0xff8000008c128808 */ /* 0x000fe20004800000 */
[-C--:B------:R-:W-:Y:S03]  /*4710*/  HMMA.16816.F32.BF16 R36, R104, R4.reuse, R36 ;  /* 0x000000046824723c */ /* 0x080fe60000041824 */
[----:B------:R-:W-:Y:S01]  /*4720*/  @!P0 ISETP.GE.AND P1, PT, R17, R15, PT ;  /* 0x0000000f1100820c */ /* 0x000fe20003f26270 */
[--C-:B---3--:R-:W-:Y:S01]  /*4730*/  FFMA.FTZ R19, R18, c[0x0][0x23c], -R13.reuse ;  /* 0x00008f0012137a23 */ /* 0x108fe2000001080d */
[----:B------:R-:W-:Y:S03]  /*4740*/  MOV R18, R139 ;  /* 0x0000008b00127202 */ /* 0x000fe60000000f00 */
[----:B------:R-:W-:Y:S01]  /*4750*/  MUFU.TANH R245, R31 ;  /* 0x0000001f00f57308 */ /* 0x000fe20000002400 */
[----:B------:R-:W-:Y:S01]  /*4760*/  @!P0 FSEL R18, R139, -INF , !P1 ;  /* 0xff8000008b128808 */ /* 0x000fe20004800000 */
[C---:B------:R-:W-:Y:S04]  /*4770*/  HMMA.16816.F32.BF16 R40, R112.reuse, R4, R40 ;  /* 0x000000047028723c */ /* 0x040fe80000041828 */
[-C--:B------:R-:W-:Y:S03]  /*4780*/  @!P0 ISETP.GE.AND P1, PT, R16, R14.reuse, PT ;  /* 0x0000000e1000820c */ /* 0x080fe60003f26270 */
[----:B------:R-:W-:Y:S01]  /*4790*/  FFMA.FTZ R5, R18, c[0x0][0x23c], -R13 ;  /* 0x00008f0012057a23 */ /* 0x000fe2000001080d */
[----:B------:R-:W1:Y:S01]  /*47a0*/  MUFU.TANH R174, R32 ;  /* 0x0000002000ae7308 */ /* 0x000e620000002400 */
[-C--:B------:R-:W-:Y:S03]  /*47b0*/  HMMA.16816.F32.BF16 R44, R112, R6.reuse, R44 ;  /* 0x00000006702c723c */ /* 0x080fe6000004182c */
[----:B------:R-:W-:Y:S02]  /*47c0*/  MOV R4, R213 ;  /* 0x000000d500047202 */ /* 0x000fe40000000f00 */
[----:B------:R-:W-:Y:S02]  /*47d0*/  @!P0 FSEL R4, R213, -INF , !P1 ;  /* 0xff800000d5048808 */ /* 0x000fe40004800000 */
[----:B------:R-:W-:Y:S01]  /*47e0*/  @!P0 ISETP.GE.AND P1, PT, R17, R14, PT ;  /* 0x0000000e1100820c */ /* 0x000fe20003f26270 */
[C---:B------:R-:W-:Y:S01]  /*47f0*/  HMMA.16816.F32.BF16 R48, R104.reuse, R6, R48 ;  /* 0x000000066830723c */ /* 0x040fe20000041830 */
[----:B------:R3:W-:Y:S03]  /*4800*/  MUFU.EX2 R193, R5 ;  /* 0x0000000500c17308 */ /* 0x0007e60000000800 */
[----:B------:R-:W-:Y:S02]  /*4810*/  FMUL.FTZ R36, R36, c[0x0][0x2ec] ;  /* 0x0000bb0024247a20 */ /* 0x000fe40000410000 */
[----:B------:R-:W-:Y:S02]  /*4820*/  FMUL.FTZ R37, R37, c[0x0][0x2ec] ;  /* 0x0000bb0025257a20 */ /* 0x000fe40000410000 */
[----:B------:R-:W-:Y:S03]  /*4830*/  FMUL.FTZ R38, R38, c[0x0][0x2ec] ;  /* 0x0000bb0026267a20 */ /* 0x000fe60000410000 */
[----:B------:R-:W4:Y:S01]  /*4840*/  MUFU.TANH R138, R33 ;  /* 0x00000021008a7308 */ /* 0x000f220000002400 */
[----:B------:R-:W-:Y:S02]  /*4850*/  FMUL.FTZ R39, R39, c[0x0][0x2ec] ;  /* 0x0000bb0027277a20 */ /* 0x000fe40000410000 */
[----:B------:R-:W-:Y:S01]  /*4860*/  FMUL.FTZ R40, R40, c[0x0][0x2ec] ;  /* 0x0000bb0028287a20 */ /* 0x000fe20000410000 */
[----:B-1----:R-:W-:Y:S01]  /*4870*/  MOV R18, R174 ;  /* 0x000000ae00127202 */ /* 0x002fe20000000f00 */
[----:B------:R-:W-:Y:S02]  /*4880*/  FMUL.FTZ R41, R41, c[0x0][0x2ec] ;  /* 0x0000bb0029297a20 */ /* 0x000fe40000410000 */
[----:B------:R-:W-:Y:S02]  /*4890*/  FMUL.FTZ R42, R42, c[0x0][0x2ec] ;  /* 0x0000bb002a2a7a20 */ /* 0x000fe40000410000 */
[----:B------:R-:W-:Y:S01]  /*48a0*/  FMUL.FTZ R43, R43, c[0x0][0x2ec] ;  /* 0x0000bb002b2b7a20 */ /* 0x000fe20000410000 */
[----:B------:R-:W-:Y:S01]  /*48b0*/  MUFU.EX2 R194, R19 ;  /* 0x0000001300c27308 */ /* 0x000fe20000000800 */
        /* <DEDUP_REMOVED lines=15> */
[----:B------:R-:W3:Y:S10]  /*49b0*/  MUFU.TANH R192, R34 ;  /* 0x0000002200c07308 */ /* 0x000ef40000002400 */
[----:B------:R-:W2:Y:S01]  /*49c0*/  MUFU.TANH R191, R35 ;  /* 0x0000002300bf7308 */ /* 0x000ea20000002400 */
[----:B-1----:R-:W-:Y:S02]  /*49d0*/  MOV R4, R231 ;  /* 0x000000e700047202 */ /* 0x002fe40000000f00 */
[----:B------:R-:W-:Y:S02]  /*49e0*/  @!P0 FSEL R4, R231, -INF , !P1 ;  /* 0xff800000e7048808 */ /* 0x000fe40004800000 */
[C---:B------:R-:W-:Y:S05]  /*49f0*/  @!P0 ISETP.GE.AND P1, PT, R17.reuse, R11, PT ;  /* 0x0000000b1100820c */ /* 0x040fea0003f26270 */
[----:B------:R-:W1:Y:S01]  /*4a00*/  MUFU.TANH R136, R36 ;  /* 0x0000002400887308 */ /* 0x000e620000002400 */
        /* <DEDUP_REMOVED lines=50> */
[----:B----4-:R-:W-:Y:S02]  /*4d30*/  MOV R18, R138 ;  /* 0x0000008a00127202 */ /* 0x010fe40000000f00 */
[----:B------:R1:W-:Y:S01]  /*4d40*/  MUFU.EX2 R71, R4 ;  /* 0x0000000400477308 */ /* 0x0003e20000000800 */
[----:B------:R-:W-:Y:S02]  /*4d50*/  @!P0 FSEL R18, R138, -INF , !P1 ;  /* 0xff8000008a128808 */ /* 0x000fe40004800000 */
[----:B------:R-:W-:Y:S02]  /*4d60*/  @!P0 ISETP.GE.AND P1, PT, R16, R14, PT ;  /* 0x0000000e1000820c */ /* 0x000fe40003f26270 */
[----:B---3--:R-:W-:Y:S01]  /*4d70*/  MOV R16, R192 ;  /* 0x000000c000107202 */ /* 0x008fe20000000f00 */
        /* <DEDUP_REMOVED lines=11> */
[----:B---3--:R-:W-:Y:S09]  /*4e30*/  MOV R18, R136 ;  /* 0x0000008800127202 */ /* 0x008ff20000000f00 */
[----:B------:R3:W-:Y:S01]  /*4e40*/  MUFU.EX2 R183, R19 ;  /* 0x0000001300b77308 */ /* 0x0007e20000000800 */
[C---:B----4-:R-:W-:Y:S09]  /*4e50*/  @!P0 IADD3 R17, R0.reuse, 0x21, RZ ;  /* 0x0000002100118810 */ /* 0x050ff20007ffe0ff */
[----:B------:R-:W4:Y:S01]  /*4e60*/  MUFU.TANH R207, R41 ;  /* 0x0000002900cf7308 */ /* 0x000f220000002400 */
[----:B--2---:R-:W-:Y:S04]  /*4e70*/  @!P0 IADD3 R16, R0, 0x20, RZ ;  /* 0x0000002000108810 */ /* 0x004fe80007ffe0ff */
[-C--:B------:R-:W-:Y:S05]  /*4e80*/  @!P0 ISETP.GE.AND P1, PT, R16, R15.reuse, PT ;  /* 0x0000000f1000820c */ /* 0x080fea0003f26270 */
[----:B------:R-:W-:Y:S01]  /*4e90*/  MUFU.TANH R233, R42 ;  /* 0x0000002a00e97308 */ /* 0x000fe20000002400 */
[----:B------:R-:W-:Y:S01]  /*4ea0*/  @!P0 FSEL R18, R136, -INF , !P1 ;  /* 0xff80000088128808 */ /* 0x000fe20004800000 */
[-C--:B-1----:R-:W-:Y:S03]  /*4eb0*/  HMMA.16816.F32.BF16 R52, R104, R4.reuse, R52 ;  /* 0x000000046834723c */ /* 0x082fe60000041834 */
[----:B------:R-:W-:Y:S01]  /*4ec0*/  @!P0 ISETP.GE.AND P1, PT, R17, R15, PT ;  /* 0x0000000f1100820c */ /* 0x000fe20003f26270 */
[--C-:B---3--:R-:W-:Y:S01]  /*4ed0*/  FFMA.FTZ R19, R18, c[0x0][0x23c], -R13.reuse ;  /* 0x00008f0012137a23 */ /* 0x108fe2000001080d */
        /* <DEDUP_REMOVED lines=37> */
[----:B------:R-:W-:Y:S10]  /*5130*/  MUFU.TANH R232, R43 ;  /* 0x0000002b00e87308 */ /* 0x000ff40000002400 */
[----:B------:R-:W2:Y:S01]  /*5140*/  MUFU.TANH R198, R44 ;  /* 0x0000002c00c67308 */ /* 0x000ea20000002400 */
[----:B-1----:R-:W-:Y:S02]  /*5150*/  MOV R4, R208 ;  /* 0x000000d000047202 */ /* 0x002fe40000000f00 */
[----:B------:R-:W-:Y:S02]  /*5160*/  @!P0 FSEL R4, R208, -INF , !P1 ;  /* 0xff800000d0048808 */ /* 0x000fe40004800000 */
[----:B------:R-:W-:Y:S05]  /*5170*/  @!P0 ISETP.GE.AND P1, PT, R17, R11, PT ;  /* 0x0000000b1100820c */ /* 0x000fea0003f26270 */
[----:B------:R-:W-:Y:S01]  /*5180*/  MUFU.TANH R186, R60 ;  /* 0x0000003c00ba7308 */ /* 0x000fe20000002400 */
[--C-:B------:R-:W-:Y:S01]  /*5190*/  FFMA.FTZ R5, R4, c[0x0][0x23c], -R9.reuse ;  /* 0x00008f0004057a23 */ /* 0x100fe20000010809 */
[----:B----4-:R-:W-:Y:S02]  /*51a0*/  MOV R4, R207 ;  /* 0x000000cf00047202 */ /* 0x010fe40000000f00 */
[----:B------:R-:W-:Y:S02]  /*51b0*/  @!P0 FSEL R4, R207, -INF , !P1 ;  /* 0xff800000cf048808 */ /* 0x000fe40004800000 */
[----:B------:R-:W-:Y:S04]  /*51c0*/  @!P0 ISETP.GE.AND P1, PT, R16, R10, PT ;  /* 0x0000000a1000820c */ /* 0x000fe80003f26270 */
[----:B------:R1:W-:Y:S01]  /*51d0*/  MUFU.EX2 R234, R5 ;  /* 0x0000000500ea7308 */ /* 0x0003e20000000800 */
[----:B--2---:R-:W-:Y:S09]  /*51e0*/  MOV R16, R198 ;  /* 0x000000c600107202 */ /* 0x004ff20000000f00 */
        /* <DEDUP_REMOVED lines=26> */
[-C--:B------:R-:W-:Y:S02]  /*5390*/  @!P0 ISETP.GE.AND P1, PT, R5, R10.reuse, PT ;  /* 0x0000000a0500820c */ /* 0x080fe40003f26270 */
[----:B---3--:R-:W-:Y:S01]  /*53a0*/  MOV R6, R225 ;  /* 0x000000e100067202 */ /* 0x008fe20000000f00 */
[----:B------:R-:W-:Y:S01]  /*53b0*/  FFMA.FTZ R7, R16, c[0x0][0x23c], -R9 ;  /* 0x00008f0010077a23 */ /* 0x000fe20000010809 */
[----:B------:R-:W-:Y:S02]  /*53c0*/  @!P0 FSEL R6, R225, -INF , !P1 ;  /* 0xff800000e1068808 */ /* 0x000fe40004800000 */
[----:B------:R-:W-:Y:S01]  /*53d0*/  @!P0 ISETP.GE.AND P1, PT, R4, R10, PT ;  /* 0x0000000a0400820c */ /* 0x000fe20003f26270 */
[----:B------:R3:W-:Y:S10]  /*53e0*/  MUFU.EX2 R217, R7 ;  /* 0x0000000700d97308 */ /* 0x0007f40000000800 */
[----:B------:R-:W-:Y:S10]  /*53f0*/  MUFU.TANH R164, R66 ;  /* 0x0000004200a47308 */ /* 0x000ff40000002400 */
[----:B------:R-:W-:Y:S01]  /*5400*/  MUFU.TANH R163, R67 ;  /* 0x0000004300a37308 */ /* 0x000fe20000002400 */
[--C-:B---3--:R-:W-:Y:S01]  /*5410*/  FFMA.FTZ R7, R6, c[0x0][0x23c], -R8.reuse ;  /* 0x00008f0006077a23 */ /* 0x108fe20000010808 */
[----:B-1----:R-:W-:Y:S02]  /*5420*/  MOV R6, R224 ;  /* 0x000000e000067202 */ /* 0x002fe40000000f00 */
[----:B------:R-:W-:Y:S02]  /*5430*/  @!P0 FSEL R6, R224, -INF , !P1 ;  /* 0xff800000e0068808 */ /* 0x000fe40004800000 */
[----:B------:R-:W-:Y:S04]  /*5440*/  @!P0 ISETP.GE.AND P1, PT, R5, R15, PT ;  /* 0x0000000f0500820c */ /* 0x000fe80003f26270 */
[----:B------:R-:W-:Y:S01]  /*5450*/  MUFU.EX2 R2, R7 ;  /* 0x0000000700027308 */ /* 0x000fe20000000800 */
[----:B------:R-:W-:Y:S09]  /*5460*/  FFMA.FTZ R6, R6, c[0x0][0x23c], -R8 ;  /* 0x00008f0006067a23 */ /* 0x000ff20000010808 */
[----:B------:R1:W-:Y:S10]  /*5470*/  MUFU.EX2 R251, R6 ;  /* 0x0000000600fb7308 */ /* 0x0003f40000000800 */
[----:B------:R-:W3:Y:S10]  /*5480*/  MUFU.TANH R172, R55 ;  /* 0x0000003700ac7308 */ /* 0x000ef40000002400 */
[----:B------:R-:W4:Y:S01]  /*5490*/  MUFU.TANH R189, R56 ;  /* 0x0000003800bd7308 */ /* 0x000f220000002400 */
        /* <DEDUP_REMOVED lines=8> */
[----:B------:R-:W-:Y:S01]  /*5520*/  MOV R5, R177 ;  /* 0x000000b100057202 */ /* 0x000fe20000000f00 */
[--C-:B------:R-:W-:Y:S01]  /*5530*/  FFMA.FTZ R6, R6, c[0x0][0x23c], -R13.reuse ;  /* 0x00008f0006067a23 */ /* 0x100fe2000001080d */
[----:B------:R1:W-:Y:S01]  /*5540*/  MUFU.EX2 R165, R7 ;  /* 0x0000000700a57308 */ /* 0x0003e20000000800 */
[----:B------:R-:W-:Y:S02]  /*5550*/  @!P0 FSEL R5, R177, -INF , !P1 ;  /* 0xff800000b1058808 */ /* 0x000fe40004800000 */
[----:B------:R-:W-:Y:S02]  /*5560*/  @!P0 ISETP.GE.AND P1, PT, R4, R14, PT ;  /* 0x0000000e0400820c */ /* 0x000fe40003f26270 */
[----:B------:R-:W-:Y:S02]  /*5570*/  MOV R4, R176 ;  /* 0x000000b000047202 */ /* 0x000fe40000000f00 */
[----:B------:R-:W-:Y:S03]  /*5580*/  @!P0 FSEL R4, R176, -INF , !P1 ;  /* 0xff800000b0048808 */ /* 0x000fe60004800000 */
[----:B------:R2:W-:Y:S10]  /*5590*/  MUFU.EX2 R162, R6 ;  /* 0x0000000600a27308 */ /* 0x0005f40000000800 */
[----:B------:R-:W-:Y:S01]  /*55a0*/  MUFU.EX2 R220, R17 ;  /* 0x0000001100dc7308 */ /* 0x000fe20000000800 */
[--C-:B-1----:R-:W-:Y:S01]  /*55b0*/  FFMA.FTZ R7, R4, c[0x0][0x23c], -R12.reuse ;  /* 0x00008f0004077a23 */ /* 0x102fe2000001080c */
[C---:B------:R-:W-:Y:S08]  /*55c0*/  @!P0 IADD3 R4, R0.reuse, 0x31, RZ ;  /* 0x0000003100048810 */ /* 0x040ff00007ffe0ff */
[----:B------:R-:W-:Y:S01]  /*55d0*/  MUFU.EX2 R181, R7 ;  /* 0x0000000700b57308 */ /* 0x000fe20000000800 */
[--C-:B--2---:R-:W-:Y:S01]  /*55e0*/  FFMA.FTZ R6, R5, c[0x0][0x23c], -R12.reuse ;  /* 0x00008f0005067a23 */ /* 0x104fe2000001080c */
[----:B------:R-:W-:Y:S04]  /*55f0*/  @!P0 IADD3 R5, R0, 0x30, RZ ;  /* 0x0000003000058810 */ /* 0x000fe80007ffe0ff */
[----:B------:R-:W-:Y:S04]  /*5600*/  @!P0 ISETP.GE.AND P1, PT, R5, R15, PT ;  /* 0x0000000f0500820c */ /* 0x000fe80003f26270 */
[----:B------:R1:W-:Y:S10]  /*5610*/  MUFU.EX2 R182, R6 ;  /* 0x0000000600b67308 */ /* 0x0003f40000000800 */
[----:B------:R-:W2:Y:S10]  /*5620*/  MUFU.TANH R187, R57 ;  /* 0x0000003900bb7308 */ /* 0x000eb40000002400 */
[----:B------:R-:W2:Y:S01]  /*5630*/  MUFU.TANH R212, R58 ;  /* 0x0000003a00d47308 */ /* 0x000ea20000002400 */
[----:B-1----:R-:W-:Y:S02]  /*5640*/  MOV R6, R161 ;  /* 0x000000a100067202 */ /* 0x002fe40000000f00 */
[----:B------:R-:W-:Y:S02]  /*5650*/  @!P0 FSEL R6, R161, -INF , !P1 ;  /* 0xff800000a1068808 */ /* 0x000fe40004800000 */
[----:B------:R-:W-:Y:S05]  /*5660*/  @!P0 ISETP.GE.AND P1, PT, R4, R15, PT ;  /* 0x0000000f0400820c */ /* 0x000fea0003f26270 */
[----:B------:R-:W1:Y:S01]  /*5670*/  MUFU.TANH R211, R59 ;  /* 0x0000003b00d37308 */ /* 0x000e620000002400 */
[--C-:B------:R-:W-:Y:S01]  /*5680*/  FFMA.FTZ R7, R6, c[0x0][0x23c], -R13.reuse ;  /* 0x00008f0006077a23 */ /* 0x100fe2000001080d */
[----:B------:R-:W-:Y:S02]  /*5690*/  MOV R6, R160 ;  /* 0x000000a000067202 */ /* 0x000fe40000000f00 */
[----:B------:R-:W-:Y:S02]  /*56a0*/  @!P0 FSEL R6, R160, -INF , !P1 ;  /* 0xff800000a0068808 */ /* 0x000fe40004800000 */
[-C--:B------:R-:W-:Y:S04]  /*56b0*/  @!P0 ISETP.GE.AND P1, PT, R5, R14.reuse, PT ;  /* 0x0000000e0500820c */ /* 0x080fe80003f26270 */
[----:B------:R1:W-:Y:S02]  /*56c0*/  MUFU.EX2 R155, R7 ;  /* 0x00000007009b7308 */ /* 0x0003e40000000800 */
[----:B-1----:R-:W-:Y:S01]  /*56d0*/  FFMA.FTZ R7, R6, c[0x0][0x23c], -R13 ;  /* 0x00008f0006077a23 */ /* 0x002fe2000001080d */
[----:B------:R-:W-:Y:S02]  /*56e0*/  MOV R6, R173 ;  /* 0x000000ad00067202 */ /* 0x000fe40000000f00 */
[----:B------:R-:W-:Y:S05]  /*56f0*/  @!P0 FSEL R6, R173, -INF , !P1 ;  /* 0xff800000ad068808 */ /* 0x000fea0004800000 */
[----:B------:R1:W-:Y:S01]  /*5700*/  MUFU.EX2 R134, R7 ;  /* 0x0000000700867308 */ /* 0x0003e20000000800 */
[----:B------:R-:W-:Y:S01]  /*5710*/  @!P0 ISETP.GE.AND P1, PT, R4, R14, PT ;  /* 0x0000000e0400820c */ /* 0x000fe20003f26270 */
[--C-:B-1----:R-:W-:Y:S01]  /*5720*/  FFMA.FTZ R7, R6, c[0x0][0x23c], -R12.reuse ;  /* 0x00008f0006077a23 */ /* 0x102fe2000001080c */
[----:B---3--:R-:W-:Y:S02]  /*5730*/  MOV R6, R172 ;  /* 0x000000ac00067202 */ /* 0x008fe40000000f00 */
[----:B------:R-:W-:Y:S05]  /*5740*/  @!P0 FSEL R6, R172, -INF , !P1 ;  /* 0xff800000ac068808 */ /* 0x000fea0004800000 */
[----:B------:R1:W-:Y:S01]  /*5750*/  MUFU.EX2 R180, R7 ;  /* 0x0000000700b47308 */ /* 0x0003e20000000800 */
[----:B------:R-:W-:Y:S01]  /*5760*/  @!P0 ISETP.GE.AND P1, PT, R5, R11, PT ;  /* 0x0000000b0500820c */ /* 0x000fe20003f26270 */
[----:B-1----:R-:W-:Y:S01]  /*5770*/  FFMA.FTZ R7, R6, c[0x0][0x23c], -R12 ;  /* 0x00008f0006077a23 */ /* 0x002fe2000001080c */
[----:B----4-:R-:W-:Y:S02]  /*5780*/  MOV R6, R189 ;  /* 0x000000bd00067202 */ /* 0x010fe40000000f00 */
[----:B------:R-:W-:Y:S05]  /*5790*/  @!P0 FSEL R6, R189, -INF , !P1 ;  /* 0xff800000bd068808 */ /* 0x000fea0004800000 */
[----:B------:R1:W3:Y:S01]  /*57a0*/  MUFU.EX2 R179, R7 ;  /* 0x0000000700b37308 */ /* 0x0002e20000000800 */
[----:B------:R-:W-:Y:S01]  /*57b0*/  @!P0 ISETP.GE.AND P1, PT, R4, R11, PT ;  /* 0x0000000b0400820c */ /* 0x000fe20003f26270 */
[--C-:B-1----:R-:W-:Y:S01]  /*57c0*/  FFMA.FTZ R7, R6, c[0x0][0x23c], -R9.reuse ;  /* 0x00008f0006077a23 */ /* 0x102fe20000010809 */
[----:B--2---:R-:W-:Y:S02]  /*57d0*/  MOV R6, R187 ;  /* 0x000000bb00067202 */ /* 0x004fe40000000f00 */
[----:B------:R-:W-:Y:S05]  /*57e0*/  @!P0 FSEL R6, R187, -INF , !P1 ;  /* 0xff800000bb068808 */ /* 0x000fea0004800000 */
[----:B------:R1:W-:Y:S01]  /*57f0*/  MUFU.EX2 R215, R7 ;  /* 0x0000000700d77308 */ /* 0x0003e20000000800 */
[----:B------:R-:W-:Y:S02]  /*5800*/  @!P0 ISETP.GE.AND P1, PT, R5, R10, PT ;  /* 0x0000000a0500820c */ /* 0x000fe40003f26270 */
[----:B------:R-:W-:Y:S01]  /*5810*/  MOV R5, R212 ;  /* 0x000000d400057202 */ /* 0x000fe20000000f00 */
        /* <DEDUP_REMOVED lines=40> */
[----:B------:R-:W3:Y:S02]  /*5aa0*/  LDG.E R114, [R132.64] ;  /* 0x0000002284727981 */ /* 0x000ee4000c1e1900 */
[----:B------:R4:W-:Y:S02]  /*5ab0*/  MUFU.EX2 R236, R5 ;  /* 0x0000000500ec7308 */ /* 0x0009e40000000800 */
[----:B------:R3:W3:Y:S01]  /*5ac0*/  LDG.E R113, [R132.64+0x20] ;  /* 0x0000202284717981 */ /* 0x0006e2000c1e1900 */
[----:B-1----:R-:W-:Y:S02]  /*5ad0*/  F2FP.BF16.PACK_AB R0, R237, R238 ;  /* 0x000000eeed00723e */ /* 0x002fe400000010ff */
[----:B--2---:R-:W-:Y:S01]  /*5ae0*/  MOV R6, R131 ;  /* 0x0000008300067202 */ /* 0x004fe20000000f00 */
[----:B------:R1:W2:Y:S01]  /*5af0*/  LDG.E R112, [R132.64+0x100] ;  /* 0x0001002284707981 */ /* 0x0002a2000c1e1900 */
        /* <DEDUP_REMOVED lines=58> */
[----:B---3--:R-:W-:Y:S02]  /*5ea0*/  F2FP.BF16.PACK_AB R4, R179, R180 ;  /* 0x000000b4b304723e */ /* 0x008fe400000010ff */
        /* <DEDUP_REMOVED lines=20> */
[----:B------:R-:W4:Y:S08]  /*5ff0*/  LDSM.16.M88.4 R32, [R117+0x8400] ;  /* 0x008400007520783b */ /* 0x000f300000000200 */
        /* <DEDUP_REMOVED lines=9> */
[-C--:B----4-:R-:W-:Y:S08]  /*6090*/  HMMA.16816.F32.BF16 R20, R64, R32.reuse, RZ ;  /* 0x000000204014723c */ /* 0x090ff000000418ff */
[C---:B------:R-:W-:Y:S08]  /*60a0*/  HMMA.16816.F32.BF16 R24, R60.reuse, R32, RZ ;  /* 0x000000203c18723c */ /* 0x040ff000000418ff */
[-C--:B------:R-:W-:Y:S08]  /*60b0*/  HMMA.16816.F32.BF16 R28, R60, R34.reuse, RZ ;  /* 0x000000223c1c723c */ /* 0x080ff000000418ff */
        /* <DEDUP_REMOVED lines=149> */
[C---:B------:R-:W-:Y:S02]  /*6a10*/  FADD.FTZ R16, -R113.reuse, R39 ;  /* 0x0000002771107221 */ /* 0x040fe40000010100 */
        /* <DEDUP_REMOVED lines=163> */
[C---:B------:R-:W-:Y:S02]  /*7450*/  FADD.FTZ R10, -R0.reuse, R30 ;  /* 0x0000001e000a7221 */ /* 0x040fe40000010100 */
        /* <DEDUP_REMOVED lines=16> */
[C---:B------:R-:W-:Y:S02]  /*7560*/  FADD.FTZ R12, -R0.reuse, R42 ;  /* 0x0000002a000c7221 */ /* 0x040fe40000010100 */
[----:B------:R-:W-:Y:S02]  /*7570*/  FMUL.FTZ R5, R5, c[0x0][0x2ec] ;  /* 0x0000bb0005057a20 */ /* 0x000fe40000410000 */
        /* <DEDUP_REMOVED lines=13> */
[----:B------:R-:W-:Y:S02]  /*7650*/  FFMA.FTZ R8, -R224, R224, 1 ;  /* 0x3f800000e0087423 */ /* 0x000fe400000101e0 */
[----:B------:R-:W-:Y:S02]  /*7660*/  FMUL.FTZ R17, R9, R4 ;  /* 0x0000000409117220 */ /* 0x000fe40000410000 */
[----:B------:R-:W-:Y:S02]  /*7670*/  FADD.FTZ R9, -R0, R47 ;  /* 0x0000002f00097221 */ /* 0x000fe40000010100 */
[----:B------:R-:W-:Y:S02]  /*7680*/  FFMA.FTZ R4, -R233, R233, 1 ;  /* 0x3f800000e9047423 */ /* 0x000fe400000101e9 */
        /* <DEDUP_REMOVED lines=51> */
.L_x_572:
        /* <DEDUP_REMOVED lines=141> */
.L_x_573:
        /* <DEDUP_REMOVED lines=289> */
.L_x_575:
        /* <DEDUP_REMOVED lines=17> */
.L_x_576:
        /* <DEDUP_REMOVED lines=44> */
.L_x_578:
[----:B-12---:R-:W-:Y:S05]  /*9870*/  BSYNC B0 ;  /* 0x0000000000007941 */ /* 0x006fea0003800000 */
.L_x_577:
        /* <DEDUP_REMOVED lines=14> */
.L_x_580:
[----:B------:R-:W-:Y:S05]  /*9960*/  BSYNC B0 ;  /* 0x0000000000007941 */ /* 0x000fea0003800000 */
.L_x_579:
        /* <DEDUP_REMOVED lines=25> */
.L_x_582:
[----:B------:R-:W-:Y:S05]  /*9b00*/  BSYNC B0 ;  /* 0x0000000000007941 */ /* 0x000fea0003800000 */
.L_x_581:
        /* <DEDUP_REMOVED lines=11> */
.L_x_571:
[----:B------:R-:W-:Y:S05]  /*9bc0*/  BSYNC B1 ;  /* 0x0000000000017941 */ /* 0x000fea0003800000 */
.L_x_557:
        /* <DEDUP_REMOVED lines=11> */
.L_x_583:
[----:B------:R-:W-:Y:S05]  /*9c80*/  EXIT ;  /* 0x000000000000794d */ /* 0x000fea0003800000 */
.L_x_585:
        /* <DEDUP_REMOVED lines=15> */
.L_x_705:


//--------------------- .text._ZN5flash44flash_bwd_dq_dk_dv_loop_seqk_parallel_kernelI23Flash_bwd_kernel_traitsILi32ELi128ELi128ELi8ELi4ELi4ELi4ELb0ELb0EN7cutlass10bfloat16_tE19Flash_kernel_traitsILi32ELi128ELi128ELi8ES3_EELb1ELb1ELb0ELb1ELb0ELb0ELb0EEEvNS_16Flash_bwd_paramsE --------------------------
	.section	.text._ZN5flash44flash_bwd_dq_dk_dv_loop_seqk_parallel_kernelI23Flash_bwd_kernel_traitsILi32ELi128ELi128ELi8ELi4ELi4ELi4ELb0ELb0EN7cutlass10bfloat16_tE19Flash_kernel_traitsILi32ELi128ELi128ELi8ES3_EELb1ELb1ELb0ELb1ELb0ELb0ELb0EEEvNS_16Flash_bwd_paramsE,"ax",@progbits
	.sectioninfo	@"SHI_REGISTERS=255"
	.align	128
        .global         _ZN5flash44flash_bwd_dq_dk_dv_loop_seqk_parallel_kernelI23Flash_bwd_kernel_traitsILi32ELi128ELi128ELi8ELi4ELi4ELi4ELb0ELb0EN7cutlass10bfloat16_tE19Flash_kernel_traitsILi32ELi128ELi128ELi8ES3_EELb1ELb1ELb0ELb1ELb0ELb0ELb0EEEvNS_16Flash_bwd_paramsE
        .type           _ZN5flash44flash_bwd_dq_dk_dv_loop_seqk_parallel_kernelI23Flash_bwd_kernel_traitsILi32ELi128ELi128ELi8ELi4ELi4ELi4ELb0ELb0EN7cutlass10bfloat16_tE19Flash_kernel_traitsILi32ELi128ELi128ELi8ES3_EELb1ELb1ELb0ELb1ELb0ELb0ELb0EEEvNS_16Flash_bwd_paramsE,@function
        .size           _ZN5flash44flash_bwd_dq_dk_dv_loop_seqk_parallel_kernelI23Flash_bwd_kernel_traitsILi32ELi128ELi128ELi8ELi4ELi4ELi4ELb0ELb0EN7cutlass10bfloat16_tE19Flash_kernel_traitsILi32ELi128ELi128ELi8ES3_EELb1ELb1ELb0ELb1ELb0ELb0ELb0EEEvNS_16Flash_bwd_paramsE,(.L_x_706 - _ZN5flash44flash_bwd_dq_dk_dv_loop_seqk_parallel_kernelI23Flash_bwd_kernel_traitsILi32ELi128ELi128ELi8ELi4ELi4ELi4ELb0ELb0EN7cutlass10bfloat16_tE19Flash_kernel_traitsILi32ELi128ELi128ELi8ES3_EELb1ELb1ELb0ELb1ELb0ELb0ELb0EEEvNS_16Flash_bwd_paramsE)
        .other          _ZN5flash44flash_bwd_dq_dk_dv_loop_seqk_parallel_kernelI23Flash_bwd_kernel_traitsILi32ELi128ELi128ELi8ELi4ELi4ELi4ELb0ELb0EN7cutlass10bfloat16_tE19Flash_kernel_traitsILi32ELi128ELi128ELi8ES3_EELb1ELb1ELb0ELb1ELb0ELb0ELb0EEEvNS_16Flash_bwd_paramsE,@"STO_CUDA_ENTRY STV_DEFAULT"
_ZN5flash44flash_bwd_dq_dk_dv_loop_seqk_parallel_kernelI23Flash_bwd_kernel_traitsILi32ELi128ELi128ELi8ELi4ELi4ELi4ELb0ELb0EN7cutlass10bfloat16_tE19Flash_kernel_traitsILi32ELi128ELi128ELi8ES3_EELb1ELb1ELb0ELb1ELb0ELb0ELb0EEEvNS_16Flash_bwd_paramsE:
.text._ZN5flash44flash_bwd_dq_dk_dv_loop_seqk_parallel_kernelI23Flash_bwd_kernel_traitsILi32ELi128ELi128ELi8ELi4ELi4ELi4ELb0ELb0EN7cutlass10bfloat16_tE19Flash_kernel_traitsILi32ELi128ELi128ELi8ES3_EELb1ELb1ELb0ELb1ELb0ELb0ELb0EEEvNS_16Flash_bwd_paramsE:
        /* <DEDUP_REMOVED lines=87> */
[C---:B------:R-:W-:Y:S01]  /*0570*/  IMAD R5, R0.reuse, 0x8, R9 ;  /* 0x0000000800057824 */ /* 0x040fe200078e0209 */
[----:B------:R-:W-:Y:S01]  /*0580*/  LEA.HI R9, R11, R11, RZ, 0x1 ;  /* 0x0000000b0b097211 */ /* 0x000fe200078f08ff */
[----:B------:R-:W-:Y:S01]  /*0590*/  IMAD.IADD R250, R0, 0x1, -R4 ;  /* 0x0000000100fa7824 */ /* 0x000fe200078e0a04 */
[----:B------:R-:W-:Y:S01]  /*05a0*/  LOP3.LUT R0, R2, 0xc0, RZ, 0xc0, !PT ;  /* 0x000000c002007812 */ /* 0x000fe200078ec0ff */
[----:B------:R-:W-:Y:S01]  /*05b0*/  IMAD R197, R248, 0x2000, R6 ;  /* 0x00002000f8c57824 */ /* 0x000fe200078e0206 */
[----:B------:R-:W-:Y:S01]  /*05c0*/  LOP3.LUT R2, R9, 0x7fffffe, RZ, 0xc0, !PT ;  /* 0x07fffffe09027812 */ /* 0x000fe200078ec0ff */
[----:B------:R-:W-:Y:S01]  /*05d0*/  ULDC UR17, c[0x0][0x1c0] ;  /* 0x0000700000117ab9 */ /* 0x000fe20000000800 */
[----:B------:R-:W-:Y:S01]  /*05e0*/  SHF.R.U32.HI R4, RZ, 0x3, R0 ;  /* 0x00000003ff047819 */ /* 0x000fe20000011600 */
[----:B------:R-:W-:Y:S01]  /*05f0*/  USHF.L.U32 UR61, UR60, 0x7, URZ ;  /* 0x000000073c3d7899 */ /* 0x000fe2000800063f */
        /* <DEDUP_REMOVED lines=10> */
[----:B------:R1:W-:Y:S01]  /*06a0*/  STL [R1+0x24], R4 ;  /* 0x0000240401007387 */ /* 0x0003e20000100800 */
[----:B------:R-:W-:Y:S01]  /*06b0*/  IMAD.U32 R2, RZ, RZ, UR4 ;  /* 0x00000004ff027e24 */ /* 0x000fe2000f8e00ff */
[----:B------:R-:W-:Y:S01]  /*06c0*/  SHF.R.S32.HI R3, RZ, 0x1, R0 ;  /* 0x00000001ff037819 */ /* 0x000fe20000011400 */
[----:B------:R-:W-:Y:S01]  /*06d0*/  IMAD.U32 R5, RZ, RZ, UR13 ;  /* 0x0000000dff057e24 */ /* 0x000fe2000f8e00ff */
[----:B------:R-:W-:Y:S01]  /*06e0*/  UIMAD UR4, UR53, UR16, UR54 ;  /* 0x00000010350472a4 */ /* 0x000fe2000f8e0236 */
[----:B------:R-:W-:Y:S01]  /*06f0*/  SEL R194, R125, 0xffffffe0, !P5 ;  /* 0xffffffe07dc27807 */ /* 0x000fe20006800000 */
[----:B------:R2:W-:Y:S01]  /*0700*/  STL [R1+0x20], R2 ;  /* 0x0000200201007387 */ /* 0x0005e20000100800 */
[----:B------:R-:W-:-:S02]  /*0710*/  ULDC.U8 UR5, c[0x0][0x2d8] ;  /* 0x0000b60000057ab9 */ /* 0x000fc40000000000 */
[----:B------:R-:W-:Y:S02]  /*0720*/  USHF.L.U32 UR4, UR4, 0x5, URZ ;  /* 0x0000000504047899 */ /* 0x000fe4000800063f */
[----:B------:R-:W-:Y:S02]  /*0730*/  ULDC.64 UR10, c[0x0][0x118] ;  /* 0x00004600000a7ab9 */ /* 0x000fe40000000a00 */
[----:B------:R-:W-:Y:S02]  /*0740*/  UIMAD.WIDE.U32 UR58, UR56, UR12, URZ ;  /* 0x0000000c383a72a5 */ /* 0x000fe4000f8e003f */
[----:B------:R-:W-:Y:S02]  /*0750*/  USHF.L.U32 UR47, UR60, 0x3, URZ ;  /* 0x000000033c2f7899 */ /* 0x000fe4000800063f */
[----:B------:R-:W-:Y:S02]  /*0760*/  USHF.L.U32 UR46, UR60, 0x4, URZ ;  /* 0x000000043c2e7899 */ /* 0x000fe4000800063f */
[----:B------:R-:W-:-:S02]  /*0770*/  UIMAD UR45, UR60, 0x18, URZ ;  /* 0x000000183c2d78a4 */ /* 0x000fc4000f8e023f */
[----:B------:R-:W-:Y:S02]  /*0780*/  USHF.L.U32 UR44, UR60, 0x5, URZ ;  /* 0x000000053c2c7899 */ /* 0x000fe4000800063f */
[----:B------:R-:W-:Y:S01]  /*0790*/  UIMAD UR43, UR60, 0x28, URZ ;  /* 0x000000283c2b78a4 */ /* 0x000fe2000f8e023f */
[----:B-1----:R-:W-:Y:S01]  /*07a0*/  LOP3.LUT R4, R0, 0x7fffffe, RZ, 0xc0, !PT ;  /* 0x07fffffe00047812 */ /* 0x002fe200078ec0ff */
[----:B------:R-:W-:Y:S01]  /*07b0*/  UIMAD UR42, UR60, 0x30, URZ ;  /* 0x000000303c2a78a4 */ /* 0x000fe2000f8e023f */
[----:B------:R-:W-:Y:S01]  /*07c0*/  SHF.R.S32.HI R0, RZ, 0x1f, R0 ;  /* 0x0000001fff007819 */ /* 0x000fe20000011400 */
[----:B------:R-:W-:Y:S02]  /*07d0*/  UIMAD UR41, UR60, 0x38, URZ ;  /* 0x000000383c2978a4 */ /* 0x000fe4000f8e023f */
[----:B------:R-:W-:Y:S01]  /*07e0*/  IMAD.IADD R16, R8, 0x1, -R4 ;  /* 0x0000000108107824 */ /* 0x000fe200078e0a04 */
[----:B------:R-:W-:Y:S01]  /*07f0*/  LEA.HI R0, R0, R3, RZ, 0x2 ;  /* 0x0000000300007211 */ /* 0x000fe200078f10ff */
[----:B------:R-:W-:Y:S01]  /*0800*/  IMAD.U32 R4, RZ, RZ, UR12 ;  /* 0x0000000cff047e24 */ /* 0x000fe2000f8e00ff */
[----:B--2---:R-:W-:Y:S01]  /*0810*/  LOP3.LUT R2, R10, 0xfffffff8, RZ, 0xc0, !PT ;  /* 0xfffffff80a027812 */ /* 0x004fe200078ec0ff */
[----:B------:R-:W-:Y:S01]  /*0820*/  IMAD.SHL.U32 R4, R7, 0x40, RZ ;  /* 0x0000004007047824 */ /* 0x000fe200078e00ff */
[----:B------:R-:W-:Y:S01]  /*0830*/  LOP3.LUT R0, R0, 0xfffffffc, RZ, 0xc0, !PT ;  /* 0xfffffffc00007812 */ /* 0x000fe200078ec0ff */
[----:B------:R-:W-:-:S02]  /*0840*/  USHF.L.U32 UR40, UR60, 0x6, URZ ;  /* 0x000000063c287899 */ /* 0x000fc4000800063f */
[----:B------:R-:W-:Y:S01]  /*0850*/  IMAD.IADD R15, R8, 0x1, -R2 ;  /* 0x00000001080f7824 */ /* 0x000fe200078e0a02 */
[----:B------:R-:W-:Y:S01]  /*0860*/  LOP3.LUT R2, R7, 0x1, RZ, 0xc0, !PT ;  /* 0x0000000107027812 */ /* 0x000fe200078ec0ff */
[----:B------:R-:W-:Y:S01]  /*0870*/  IMAD.IADD R14, R3, 0x1, -R0 ;  /* 0x00000001030e7824 */ /* 0x000fe200078e0a00 */
[----:B------:R-:W-:Y:S01]  /*0880*/  LOP3.LUT R4, R4, 0x1c0, RZ, 0xc0, !PT ;  /* 0x000001c004047812 */ /* 0x000fe200078ec0ff */
[----:B------:R-:W-:Y:S01]  /*0890*/  IMAD.U32 R0, RZ, RZ, UR8 ;  /* 0x00000008ff007e24 */ /* 0x000fe2000f8e00ff */
[----:B------:R-:W-:Y:S01]  /*08a0*/  ISETP.NE.U32.AND P6, PT, R2, 0x1, PT ;  /* 0x000000010200780c */ /* 0x000fe20003fc5070 */
[----:B------:R-:W-:Y:S01]  /*08b0*/  IMAD.U32 R2, RZ, RZ, UR9 ;  /* 0x00000009ff027e24 */ /* 0x000fe2000f8e00ff */
[----:B------:R-:W-:Y:S01]  /*08c0*/  SHF.R.S32.HI R0, RZ, 0x1, R9 ;  /* 0x00000001ff007819 */ /* 0x000fe20000011409 */
[----:B------:R-:W-:Y:S01]  /*08d0*/  IMAD.SHL.U32 R2, R11, 0x40, RZ ;  /* 0x000000400b027824 */ /* 0x000fe200078e00ff */
[----:B------:R-:W-:Y:S01]  /*08e0*/  LEA.HI R9, R7, R7, RZ, 0x1 ;  /* 0x0000000707097211 */ /* 0x000fe200078f08ff */
[----:B------:R-:W-:Y:S01]  /*08f0*/  USHF.R.S32.HI UR9, URZ, 0x1f, UR54 ;  /* 0x0000001f3f097899 */ /* 0x000fe20008011436 */
[C---:B------:R-:W-:Y:S01]  /*0900*/  LOP3.LUT P0, RZ, R0.reuse, 0x2, RZ, 0xc0, !PT ;  /* 0x0000000200ff7812 */ /* 0x040fe2000780c0ff */
[----:B------:R-:W-:Y:S01]  /*0910*/  IMAD.SHL.U32 R11, R0, 0x40, RZ ;  /* 0x00000040000b7824 */ /* 0x000fe200078e00ff */
[----:B------:R-:W-:Y:S01]  /*0920*/  LOP3.LUT R8, R2, 0x1c0, RZ, 0xc0, !PT ;  /* 0x000001c002087812 */ /* 0x000fe200078ec0ff */
[----:B------:R-:W-:Y:S01]  /*0930*/  IMAD.SHL.U32 R0, R250, 0x10, RZ ;  /* 0x00000010fa007824 */ /* 0x000fe200078e00ff */
[----:B------:R-:W-:Y:S01]  /*0940*/  LOP3.LUT R2, R9, 0x3fffffe, RZ, 0xc0, !PT ;  /* 0x03fffffe09027812 */ /* 0x000fe200078ec0ff */
[----:B------:R-:W-:Y:S01]  /*0950*/  IMAD.U32 R3, RZ, RZ, UR9 ;  /* 0x00000009ff037e24 */ /* 0x000fe2000f8e00ff */
[----:B------:R-:W-:Y:S01]  /*0960*/  SHF.R.S32.HI R3, RZ, 0x3, R10 ;  /* 0x00000003ff037819 */ /* 0x000fe2000001140a */
[----:B------:R-:W-:Y:S01]  /*0970*/  UIMAD UR9, UR6, UR18, URZ ;  /* 0x00000012060972a4 */ /* 0x000fe2000f8e023f */
[----:B------:R-:W-:Y:S01]  /*0980*/  LEA.HI.SX32 R240, R240, R0, 0x1e ;  /* 0x00000000f0f07211 */ /* 0x000fe200078ff2ff */
[----:B------:R-:W-:Y:S01]  /*0990*/  IMAD.IADD R13, R7, 0x1, -R2 ;  /* 0x00000001070d7824 */ /* 0x000fe200078e0a02 */
[----:B------:R-:W-:Y:S01]  /*09a0*/  LOP3.LUT R5, R8, 0x30, R0, 0xf8, !PT ;  /* 0x0000003008057812 */ /* 0x000fe200078ef800 */
[----:B------:R-:W-:Y:S01]  /*09b0*/  IMAD.SHL.U32 R2, R250, 0x400, RZ ;  /* 0x00000400fa027824 */ /* 0x000fe200078e00ff */
[----:B------:R-:W-:Y:S01]  /*09c0*/  LOP3.LUT R0, R11, 0xc0, RZ, 0xc0, !PT ;  /* 0x000000c00b007812 */ /* 0x000fe200078ec0ff */
[----:B------:R-:W-:Y:S01]  /*09d0*/  IMAD R16, R3, 0x8, R16 ;  /* 0x0000000803107824 */ /* 0x000fe200078e0210 */
[----:B------:R-:W-:Y:S01]  /*09e0*/  LOP3.LUT R5, R5, 0x8, R116, 0xf8, !PT ;  /* 0x0000000805057812 */ /* 0x000fe200078ef874 */
[----:B------:R-:W-:Y:S01]  /*09f0*/  IMAD R119, R3, 0x200, R2 ;  /* 0x0000020003777824 */ /* 0x000fe200078e0202 */
[----:B------:R-:W-:Y:S01]  /*0a00*/  LOP3.LUT R116, R0, 0x8, R116, 0xf8, !PT ;  /* 0x0000000800747812 */ /* 0x000fe200078ef874 */
[----:B------:R-:W-:Y:S01]  /*0a10*/  UIMAD UR6, UR7, UR53, URZ ;  /* 0x00000035070672a4 */ /* 0x000fe2000f8e023f */
[----:B------:R-:W-:Y:S01]  /*0a20*/  SHF.R.U32.HI R0, RZ, 0x3, R0 ;  /* 0x00000003ff007819 */ /* 0x000fe20000011600 */
[----:B------:R-:W-:Y:S01]  /*0a30*/  IMAD.U32 R3, RZ, RZ, UR9 ;  /* 0x00000009ff037e24 */ /* 0x000fe2000f8e00ff */
[----:B------:R-:W-:Y:S01]  /*0a40*/  LEA.HI R4, R4, R4, RZ, 0x1d ;  /* 0x0000000404047211 */ /* 0x000fe200078fe8ff */
[----:B------:R-:W-:Y:S01]  /*0a50*/  @!UP5 UIMAD UR8, UR53, UR17, UR54 ;  /* 0x000000113508d2a4 */ /* 0x000fe2000f8e0236 */
[----:B------:R-:W-:Y:S01]  /*0a60*/  LOP3.LUT R116, R116, R0, RZ, 0x3c, !PT ;  /* 0x0000000074747212 */ /* 0x000fe200078e3cff */
[----:B------:R-:W-:Y:S01]  /*0a70*/  IMAD.U32 R0, RZ, RZ, UR14 ;  /* 0x0000000eff007e24 */ /* 0x000fe2000f8e00ff */
[----:B------:R-:W-:Y:S01]  /*0a80*/  IADD3 R197, R4, R197, R2 ;  /* 0x000000c504c57210 */ /* 0x000fe20007ffe002 */
[----:B------:R-:W-:Y:S01]  /*0a90*/  IMAD.SHL.U32 R4, R12, 0x10, RZ ;  /* 0x000000100c047824 */ /* 0x000fe200078e00ff */
[----:B------:R-:W-:Y:S01]  /*0aa0*/  SHF.R.U32.HI R2, RZ, 0x3, R8 ;  /* 0x00000003ff027819 */ /* 0x000fe20000011608 */
[----:B------:R-:W-:Y:S01]  /*0ab0*/  @!UP5 UIMAD UR7, UR8, UR15, URZ ;  /* 0x0000000f0807d2a4 */ /* 0x000fe2000f8e023f */
[----:B------:R1:W-:Y:S01]  /*0ac0*/  STL [R1+0x1c], R0 ;  /* 0x00001c0001007387 */ /* 0x0003e20000100800 */
[----:B------:R-:W-:Y:S01]  /*0ad0*/  IMAD.SHL.U32 R197, R197, 0x2, RZ ;  /* 0x00000002c5c57824 */ /* 0x000fe200078e00ff */
[----:B------:R-:W-:Y:S01]  /*0ae0*/  LOP3.LUT R5, R5, R2, RZ, 0x3c, !PT ;  /* 0x0000000205057212 */ /* 0x000fe200078e3cff */
[----:B------:R-:W-:Y:S01]  /*0af0*/  IMAD.U32 R116, R17, 0x20, R116 ;  /* 0x0000002011747824 */ /* 0x000fe200078e0074 */
[----:B------:R2:W-:Y:S01]  /*0b00*/  STL [R1+0x18], R3 ;  /* 0x0000180301007387 */ /* 0x0005e20000100800 */
[----:B------:R-:W-:Y:S01]  /*0b10*/  SEL R193, R193, 0x10, !P6 ;  /* 0x00000010c1c17807 */ /* 0x000fe20007000000 */
[C---:B------:R-:W-:Y:S01]  /*0b20*/  IMAD.IADD R199, R197.reuse, 0x1, R194 ;  /* 0x00000001c5c77824 */ /* 0x040fe200078e02c2 */
[C---:B------:R-:W-:Y:S01]  /*0b30*/  IADD3 R192, R197.reuse, 0x40, RZ ;  /* 0x00000040c5c07810 */ /* 0x040fe20007ffe0ff */
[----:B------:R-:W-:Y:S01]  /*0b40*/  IMAD.SHL.U32 R116, R116, 0x2, RZ ;  /* 0x0000000274747824 */ /* 0x000fe200078e00ff */
[C---:B------:R-:W-:Y:S01]  /*0b50*/  @P4 IADD3 R192, R197.reuse, -0x40, RZ ;  /* 0xffffffc0c5c04810 */ /* 0x040fe20007ffe0ff */
[----:B------:R-:W-:Y:S01]  /*0b60*/  IMAD.IADD R198, R197, 0x1, R193 ;  /* 0x00000001c5c67824 */ /* 0x000fe200078e02c1 */
[----:B------:R-:W-:Y:S01]  /*0b70*/  SEL R117, R125, 0xffffffe0, !P0 ;  /* 0xffffffe07d757807 */ /* 0x000fe20004000000 */
[----:B------:R-:W-:-:S02]  /*0b80*/  UIMAD UR39, UR60, 0x48, URZ ;  /* 0x000000483c2778a4 */ /* 0x000fc4000f8e023f */
[----:B------:R-:W-:Y:S01]  /*0b90*/  IMAD.IADD R193, R193, 0x1, R192 ;  /* 0x00000001c1c17824 */ /* 0x000fe200078e02c0 */
[----:B------:R-:W-:Y:S01]  /*0ba0*/  UIMAD UR38, UR60, 0x50, URZ ;  /* 0x000000503c2678a4 */ /* 0x000fe2000f8e023f */
        /* <DEDUP_REMOVED lines=8> */
[----:B-1----:R-:W-:Y:S01]  /*0c30*/  IMAD R0, R250, 0x200, R6 ;  /* 0x00000200fa007824 */ /* 0x002fe200078e0206 */
[----:B------:R-:W-:-:S02]  /*0c40*/  UIMAD UR33, UR60, 0x78, URZ ;  /* 0x000000783c2178a4 */ /* 0x000fc4000f8e023f */
[----:B------:R-:W-:Y:S01]  /*0c50*/  UIADD3 UR32, -UR61, URZ, URZ ;  /* 0x0000003f3d207290 */ /* 0x000fe2000fffe13f */
[----:B--2---:R-:W-:Y:S01]  /*0c60*/  IMAD.U32 R3, RZ, RZ, UR6 ;  /* 0x00000006ff037e24 */ /* 0x004fe2000f8e00ff */
[----:B------:R-:W-:Y:S01]  /*0c70*/  UIMAD UR6, UR57, UR12, URZ ;  /* 0x0000000c390672a4 */ /* 0x000fe2000f8e023f */
[----:B------:R-:W-:Y:S01]  /*0c80*/  IMAD R13, R13, 0x20, R0 ;  /* 0x000000200d0d7824 */ /* 0x000fe200078e0200 */
[----:B------:R-:W-:Y:S01]  /*0c90*/  UMOV UR55, 0xffffe000 ;  /* 0xffffe00000377882 */ /* 0x000fe20000000000 */
        /* <DEDUP_REMOVED lines=40> */
[----:B------:R-:W-:Y:S01]  /*0f20*/  IMAD.IADD R124, R0, 0x1, R2 ;  /* 0x00000001007c7824 */ /* 0x000fe200078e0202 */
[----:B------:R-:W-:Y:S01]  /*0f30*/  IADD3 R252, R251, 0x20, RZ ;  /* 0x00000020fbfc7810 */ /* 0x000fe20007ffe0ff */
[----:B------:R-:W-:Y:S01]  /*0f40*/  IMAD.U32 R2, RZ, RZ, UR7 ;  /* 0x00000007ff027e24 */ /* 0x000fe2000f8e00ff */
[----:B------:R-:W-:Y:S01]  /*0f50*/  LEA R119, R119, 0xa000, 0x1 ;  /* 0x0000a00077777811 */ /* 0x000fe200078e08ff */
[----:B------:R-:W-:Y:S01]  /*0f60*/  IMAD.U32 R0, RZ, RZ, UR6 ;  /* 0x00000006ff007e24 */ /* 0x000fe2000f8e00ff */
[----:B------:R-:W-:Y:S01]  /*0f70*/  @P3 IADD3 R252, R251, -0x20, RZ ;  /* 0xffffffe0fbfc3810 */ /* 0x000fe20007ffe0ff */
[----:B------:R-:W-:Y:S01]  /*0f80*/  IMAD.U32 R0, RZ, RZ, UR4 ;  /* 0x00000004ff007e24 */ /* 0x000fe2000f8e00ff */
[----:B------:R1:W-:Y:S01]  /*0f90*/  STL [R1+0x4], R2 ;  /* 0x0000040201007387 */ /* 0x0003e20000100800 */
[C---:B------:R-:W-:Y:S01]  /*0fa0*/  IADD3 R126, R119.reuse, 0x20, RZ ;  /* 0x00000020777e7810 */ /* 0x040fe20007ffe0ff */
[C---:B------:R-:W-:Y:S01]  /*0fb0*/  IMAD.IADD R121, R119.reuse, 0x1, R120 ;  /* 0x0000000177797824 */ /* 0x040fe200078e0278 */
[----:B------:R-:W-:Y:S01]  /*0fc0*/  @P1 IADD3 R126, R119, -0x20, RZ ;  /* 0xffffffe0777e1810 */ /* 0x000fe20007ffe0ff */
[----:B------:R2:W-:Y:S01]  /*0fd0*/  STL [R1], R0 ;  /* 0x0000000001007387 */ /* 0x0005e20000100800 */
[----:B------:R-:W-:-:S02]  /*0fe0*/  IMAD.IADD R130, R130, 0x1, R5 ;  /* 0x0000000182827824 */ /* 0x000fc400078e0205 */
[----:B------:R-:W-:Y:S01]  /*0ff0*/  IADD3 R129, R126, 0x2000, RZ ;  /* 0x000020007e817810 */ /* 0x000fe20007ffe0ff */
[----:B------:R-:W-:Y:S01]  /*1000*/  IMAD.IADD R120, R120, 0x1, R126 ;  /* 0x0000000178787824 */ /* 0x000fe200078e027e */
[C---:B------:R-:W-:Y:S02]  /*1010*/  IADD3 R128, R126.reuse, 0x4000, RZ ;  /* 0x000040007e807810 */ /* 0x040fe40007ffe0ff */
[----:B------:R-:W-:Y:S01]  /*1020*/  IADD3 R127, R126, 0x6000, RZ ;  /* 0x000060007e7f7810 */ /* 0x000fe20007ffe0ff */
[----:B-1----:R-:W-:Y:S02]  /*1030*/  IMAD.SHL.U32 R2, R3, 0x2, RZ ;  /* 0x0000000203027824 */ /* 0x002fe400078e00ff */
.L_x_630:
[----:B------:R-:W-:Y:S02]  /*1040*/  ULDC.64 UR8, c[0x0][0x250] ;  /* 0x0000940000087ab9 */ /* 0x000fe40000000a00 */
[----:B------:R-:W-:Y:S02]  /*1050*/  UISETP.NE.U32.AND UP3, UPT, URZ, UR8, UPT ;  /* 0x000000083f00728c */ /* 0x000fe4000bf65070 */
[----:B------:R-:W-:Y:S02]  /*1060*/  USHF.L.U32 UR7, UR53, 0x2, URZ ;  /* 0x0000000235077899 */ /* 0x000fe4000800063f */
[----:B------:R-:W-:-:S02]  /*1070*/  UISETP.NE.AND.EX UP3, UPT, URZ, UR9, UPT, UP3 ;  /* 0x000000093f00728c */ /* 0x000fc4000bf65330 */
[----:B------:R-:W-:Y:S02]  /*1080*/  USHF.R.S32.HI UR49, URZ, 0x1f, UR53 ;  /* 0x0000001f3f317899 */ /* 0x000fe40008011435 */
[----:B------:R-:W-:Y:S02]  /*1090*/  ULDC.U8 UR4, c[0x0][0x312] ;  /* 0x0000c48000047ab9 */ /* 0x000fe40000000000 */
        /* <DEDUP_REMOVED lines=24> */
[----:B----4-:R1:W4:Y:S01]  /*1220*/  @P2 LDG.E R3, [R6.64] ;  /* 0x0000003206032981 */ /* 0x010322000c1e1900 */
[----:B------:R-:W-:-:S10]  /*1230*/  MOV R5, UR9 ;  /* 0x0000000900057c02 */ /* 0x000fd40008000f00 */
[----:B--2---:R-:W2:Y:S04]  /*1240*/  @!P1 LDG.E R0, [R4.64] ;  /* 0x0000003204009981 */ /* 0x004ea8000c1e1900 */
[----:B-1---5:R-:W5:Y:S01]  /*1250*/  @P2 LDG.E R6, [R6.64+0x4] ;  /* 0x0000043206062981 */ /* 0x022f62000c1e1900 */
[----:B------:R-:W-:Y:S02]  /*1260*/  UMOV UR4, 0xffffffff ;  /* 0xffffffff00047882 */ /* 0x000fe40000000000 */
[----:B------:R-:W-:Y:S02]  /*1270*/  UMOV UR48, URZ ;  /* 0x0000003f00307c82 */ /* 0x000fe40008000000 */
[----:B------:R-:W-:Y:S02]  /*1280*/  UMOV UR52, 0xffffffff ;  /* 0xffffffff00347882 */ /* 0x000fe40000000000 */
[----:B------:R-:W-:Y:S01]  /*1290*/  ULDC UR8, c[0x0][0x218] ;  /* 0x0000860000087ab9 */ /* 0x000fe20000000800 */
[----:B---3--:R1:W3:Y:S01]  /*12a0*/  @P0 R2UR UR48, R8 ;  /* 0x00000000083003c2 */ /* 0x0082e200000e0000 */
[----:B------:R-:W-:-:S07]  /*12b0*/  ISETP.NE.U32.AND P0, PT, RZ, c[0x0][0x248], PT ;  /* 0x00009200ff007a0c */ /* 0x000fce0003f05070 */
[----:B----4-:R-:W4:Y:S01]  /*12c0*/  @P2 R2UR UR4, R3 ;  /* 0x00000000030423c2 */ /* 0x010f2200000e0000 */
[----:B------:R-:W-:-:S07]  /*12d0*/  ISETP.NE.AND.EX P0, PT, RZ, c[0x0][0x24c], PT, P0 ;  /* 0x00009300ff007a0c */ /* 0x000fce0003f05300 */
[----:B-----5:R-:W4:Y:S08]  /*12e0*/  @P2 R2UR UR28, R6 ;  /* 0x00000000061c23c2 */ /* 0x020f3000000e0000 */
[----:B--2---:R1:W2:Y:S01]  /*12f0*/  @!P1 R2UR UR52, R0 ;  /* 0x00000000003493c2 */ /* 0x0042a200000e0000 */
[----:B----4-:R-:W-:-:S07]  /*1300*/  @UP1 UIADD3 UR28, UR28, -UR4, URZ ;  /* 0x800000041c1c1290 */ /* 0x010fce000fffe03f */
[----:B------:R-:W-:Y:S01]  /*1310*/  @!UP1 ULDC UR28, c[0x0][0x214] ;  /* 0x00008500001c9ab9 */ /* 0x000fe20000000800 */
[----:B------:R-:W-:Y:S05]  /*1320*/  @!P0 BRA `(.L_x_586) ;  /* 0x0000007000008947 */ /* 0x000fea0003800000 */
[----:B-123--:R-:W-:-:S13]  /*1330*/  PLOP3.LUT P0, PT, PT, PT, UP4, 0x80, 0x0 ;  /* 0x000000000000781c */ /* 0x00efda0003f0f048 */
[----:B------:R-:W2:Y:S04]  /*1340*/  @P0 LDG.E R0, [R4.64+0x4] ;  /* 0x0000043204000981 */ /* 0x000ea8000c1e1900 */
[----:B------:R-:W3:Y:S01]  /*1350*/  @!P0 LDG.E R4, [R4.64] ;  /* 0x0000003204048981 */ /* 0x000ee2000c1e1900 */
[----:B--2---:R-:W1:Y:S02]  /*1360*/  @P0 R2UR UR8, R0 ;  /* 0x00000000000803c2 */ /* 0x004e6400000e0000 */
[----:B-1----:R-:W-:-:S11]  /*1370*/  @UP4 UIADD3 UR8, UR8, -UR52, URZ ;  /* 0x8000003408084290 */ /* 0x002fd6000fffe03f */
[----:B---3--:R1:W2:Y:S01]  /*1380*/  @!P0 R2UR UR8, R4 ;  /* 0x00000000040883c2 */ /* 0x0082a200000e0000 */
[----:B------:R-:W-:-:S07]  /*1390*/  DEPBAR.LE SB1, 0x0, {2} ;  /* 0x000090040000791a */ /* 0x000fce0000000000 */
.L_x_586:
[----:B-123--:R-:W-:Y:S02]  /*13a0*/  ULDC.64 UR12, c[0x0][0x258] ;  /* 0x00009600000c7ab9 */ /* 0x00efe40000000a00 */
        /* <DEDUP_REMOVED lines=58> */
.L_x_588:
        /* <DEDUP_REMOVED lines=18> */
.L_x_589:
        /* <DEDUP_REMOVED lines=13> */
[----:B------:R-:W-:Y:S02]  /*1940*/  @!UP2 UMOV UR23, UR8 ;  /* 0x000000080017ac82 */ /* 0x000fe40008000000 */
[----:B------:R-:W-:Y:S02]  /*1950*/  @!UP2 UIADD3 UR29, UR9, UR13, URZ ;  /* 0x0000000d091da290 */ /* 0x000fe4000fffe03f */
[----:B------:R-:W-:Y:S01]  /*1960*/  UIMAD UR13, UR57, UR4, URZ ;  /* 0x00000004390d72a4 */ /* 0x000fe2000f8e023f */
[----:B------:R-:W-:Y:S01]  /*1970*/  IABS R6, c[0x0][0x1c8] ;  /* 0x0000720000067a13 */ /* 0x000fe20000000000 */
[----:B--2---:R1:W2:Y:S08]  /*1980*/  R2UR UR16, R0 ;  /* 0x00000000001073c2 */ /* 0x0042b000000e0000 */
[----:B---3--:R3:W5:Y:S01]  /*1990*/  R2UR UR20, R3 ;  /* 0x00000000031473c2 */ /* 0x00876200000e0000 */
[----:B-1----:R-:W4:Y:S04]  /*19a0*/  LDL R0, [R1+0x20] ;  /* 0x0000200001007983 */ /* 0x002f280000100800 */
[----:B---3--:R-:W3:Y:S01]  /*19b0*/  LDL R3, [R1+0x4] ;  /* 0x0000040001037983 */ /* 0x008ee20000100800 */
[----:B-----5:R-:W-:-:S02]  /*19c0*/  UIMAD UR8, UR49, UR17, UR20 ;  /* 0x00000011310872a4 */ /* 0x020fc4000f8e0214 */
[----:B------:R-:W1:Y:S02]  /*19d0*/  S2UR UR17, SR_CTAID.X ;  /* 0x00000000001179c3 */ /* 0x000e640000002500 */
[----:B------:R-:W-:-:S03]  /*19e0*/  UIADD3 UR8, UR15, UR8, URZ ;  /* 0x000000080f087290 */ /* 0x000fc6000fffe03f */
[----:B------:R-:W-:Y:S02]  /*19f0*/  ULDC.64 UR14, c[0x0][0x3d8] ;  /* 0x0000f600000e7ab9 */ /* 0x000fe40000000a00 */
[----:B--2---:R-:W-:-:S04]  /*1a00*/  UIMAD UR8, UR56, UR8, UR16 ;  /* 0x00000008380872a4 */ /* 0x004fc8000f8e0210 */
[----:B------:R-:W-:Y:S02]  /*1a10*/  UIADD3 UR16, UR59, UR8, URZ ;  /* 0x000000083b107290 */ /* 0x000fe4000fffe03f */
[----:B------:R-:W-:-:S04]  /*1a20*/  UIMAD.WIDE.U32 UR8, UR56, UR4, URZ ;  /* 0x00000004380872a5 */ /* 0x000fc8000f8e003f */
[----:B------:R-:W-:Y:S02]  /*1a30*/  @UP2 UIADD3 UR16, UR9, UR13, URZ ;  /* 0x0000000d09102290 */ /* 0x000fe4000fffe03f */
[----:B------:R-:W-:Y:S02]  /*1a40*/  USEL UR25, UR58, UR8, !UP2 ;  /* 0x000000083a197287 */ /* 0x000fe4000d000000 */
[----:B-1----:R-:W-:Y:S01]  /*1a50*/  UIMAD.WIDE.U32 UR8, UR17, UR14, URZ ;  /* 0x0000000e110872a5 */ /* 0x002fe2000f8e003f */
[----:B------:R1:W2:Y:S02]  /*1a60*/  R2UR UR14, R4 ;  /* 0x00000000040e73c2 */ /* 0x0002a400000e0000 */
[----:B-1----:R-:W1:Y:S01]  /*1a70*/  I2F.RP R4, R6 ;  /* 0x0000000600047306 */ /* 0x002e620000209400 */
[----:B------:R-:W-:Y:S02]  /*1a80*/  USEL UR20, UR8, URZ, UP6 ;  /* 0x0000003f08147287 */ /* 0x000fe4000b000000 */
[----:B------:R-:W-:-:S02]  /*1a90*/  UIMAD UR15, UR17, UR15, UR9 ;  /* 0x0000000f110f72a4 */ /* 0x000fc4000f8e0209 */
[----:B------:R-:W-:-:S03]  /*1aa0*/  USHF.L.U64.HI UR8, UR53, 0x7, UR49 ;  /* 0x0000000735087899 */ /* 0x000fc60008010231 */
[----:B-1----:R-:W1:Y:S01]  /*1ab0*/  MUFU.RCP R4, R4 ;  /* 0x0000000400047308 */ /* 0x002e620000001000 */
[----:B------:R-:W-:Y:S02]  /*1ac0*/  USHF.L.U32 UR17, UR53, 0x7, URZ ;  /* 0x0000000735117899 */ /* 0x000fe4000800063f */
[----:B------:R-:W-:Y:S02]  /*1ad0*/  USEL UR9, UR8, URZ, UP1 ;  /* 0x0000003f08097287 */ /* 0x000fe40008800000 */
[----:B------:R-:W-:-:S04]  /*1ae0*/  USEL UR8, UR17, URZ, UP1 ;  /* 0x0000003f11087287 */ /* 0x000fc80008800000 */
[----:B------:R-:W-:Y:S01]  /*1af0*/  UIADD3 UR8, UP1, UR6, UR8, URZ ;  /* 0x0000000806087290 */ /* 0x000fe2000ff3e03f */
[----:B-1----:R-:W-:-:S03]  /*1b00*/  IADD3 R4, R4, 0xffffffe, RZ ;  /* 0x0ffffffe04047810 */ /* 0x002fc60007ffe0ff */
[----:B------:R-:W-:Y:S01]  /*1b10*/  UIADD3.X UR13, UR26, UR9, URZ, UP1, !UPT ;  /* 0x000000091a0d7290 */ /* 0x000fe20008ffe43f */
[----:B------:R1:W5:Y:S01]  /*1b20*/  F2I.FTZ.U32.TRUNC.NTZ R5, R4 ;  /* 0x0000000400057305 */ /* 0x000362000021f000 */
[----:B------:R-:W-:-:S04]  /*1b30*/  UIMAD UR9, UR57, UR8, URZ ;  /* 0x00000008390972a4 */ /* 0x000fc8000f8e023f */
[----:B------:R-:W-:Y:S01]  /*1b40*/  UIMAD UR13, UR56, UR13, UR9 ;  /* 0x0000000d380d72a4 */ /* 0x000fe2000f8e0209 */
[----:B-1----:R-:W-:Y:S01]  /*1b50*/  IMAD.MOV.U32 R4, RZ, RZ, RZ ;  /* 0x000000ffff047224 */ /* 0x002fe200078e00ff */
[----:B------:R-:W-:Y:S01]  /*1b60*/  ISETP.NE.AND P2, PT, RZ, c[0x0][0x1c8], PT ;  /* 0x00007200ff007a0c */ /* 0x000fe20003f45270 */
[----:B--2---:R-:W-:-:S04]  /*1b70*/  @UP5 USEL UR14, UR14, UR4, !UP2 ;  /* 0x000000040e0e5287 */ /* 0x004fc8000d000000 */
[----:B----4-:R5:W1:Y:S08]  /*1b80*/  R2UR UR9, R0 ;  /* 0x00000000000973c2 */ /* 0x010a7000000e0000 */
        /* <DEDUP_REMOVED lines=13> */
[----:B-1----:R-:W-:Y:S01]  /*1c60*/  ISETP.LE.AND P1, PT, RZ, UR9, PT ;  /* 0x00000009ff007c0c */ /* 0x002fe2000bf23270 */
[----:B------:R-:W-:Y:S02]  /*1c70*/  ULDC UR9, c[0x0][0x234] ;  /* 0x00008d0000097ab9 */ /* 0x000fe40000000800 */
[----:B------:R-:W-:-:S08]  /*1c80*/  @UP5 UIMAD UR14, UR54, UR9, UR14 ;  /* 0x00000009360e52a4 */ /* 0x000fd0000f8e020e */
[----:B------:R-:W-:-:S05]  /*1c90*/  @P3 IADD3 R4, R4, 0x1, RZ ;  /* 0x0000000104043810 */ /* 0x000fca0007ffe0ff */
[----:B------:R-:W-:Y:S01]  /*1ca0*/  @!P1 IMAD.MOV R4, RZ, RZ, -R4 ;  /* 0x000000ffff049224 */ /* 0x000fe200078e0a04 */
[----:B------:R-:W-:Y:S01]  /*1cb0*/  PLOP3.LUT P1, PT, PT, PT, UP5, 0x80, 0x0 ;  /* 0x000000000000781c */ /* 0x000fe20003f2f058 */
[----:B------:R-:W-:Y:S02]  /*1cc0*/  UIMAD.WIDE.U32 UR8, UR56, UR8, URZ ;  /* 0x00000008380872a5 */ /* 0x000fe4000f8e003f */
[----:B---3--:R-:W-:Y:S01]  /*1cd0*/  @!UP5 UMOV UR14, UR17 ;  /* 0x00000011000edc82 */ /* 0x008fe20008000000 */
[----:B------:R-:W-:Y:S01]  /*1ce0*/  @!P2 LOP3.LUT R4, RZ, c[0x0][0x1c8], RZ, 0x33, !PT ;  /* 0x00007200ff04aa12 */ /* 0x000fe200078e33ff */
[----:B------:R-:W-:Y:S02]  /*1cf0*/  USEL UR17, UR15, URZ, UP6 ;  /* 0x0000003f0f117287 */ /* 0x000fe4000b000000 */
[----:B------:R-:W-:Y:S02]  /*1d00*/  UIADD3 UR15, UR9, UR13, URZ ;  /* 0x0000000d090f7290 */ /* 0x000fe4000fffe03f */
[----:B------:R-:W-:Y:S01]  /*1d10*/  USHF.R.S32.HI UR13, URZ, 0x1f, UR12 ;  /* 0x0000001f3f0d7899 */ /* 0x000fe2000801140c */
        /* <DEDUP_REMOVED lines=8> */
[----:B-1----:R-:W-:-:S03]  /*1da0*/  UIMAD UR4, UR5, UR54, UR4 ;  /* 0x00000036050472a4 */ /* 0x002fc6000f8e0204 */
[----:B------:R-:W-:Y:S01]  /*1db0*/  ULDC.U8 UR5, c[0x0][0x2d8] ;  /* 0x0000b60000057ab9 */ /* 0x000fe20000000000 */
[----:B------:R-:W-:Y:S05]  /*1dc0*/  BRA `(.L_x_591) ;  /* 0x0000003000007947 */ /* 0x000fea0003800000 */
.L_x_590:
[----:B------:R-:W2:Y:S02]  /*1dd0*/  LDL R0, [R1+0x18] ;  /* 0x0000180001007983 */ /* 0x000ea40000100800 */
[----:B--2---:R1:W2:Y:S01]  /*1de0*/  R2UR UR4, R0 ;  /* 0x00000000000473c2 */ /* 0x0042a200000e0000 */
[----:B------:R-:W-:-:S07]  /*1df0*/  DEPBAR.LE SB1, 0x0, {2} ;  /* 0x000090040000791a */ /* 0x000fce0000000000 */
.L_x_591:
[----:B------:R-:W2:Y:S04]  /*1e00*/  LDL R3, [R1+0x24] ;  /* 0x0000240001037983 */ /* 0x000ea80000100800 */
[----:B------:R-:W3:Y:S01]  /*1e10*/  LDL R0, [R1+0x8] ;  /* 0x0000080001007983 */ /* 0x000ee20000100800 */
[----:B------:R-:W-:Y:S01]  /*1e20*/  USHF.R.S32.HI UR9, URZ, 0x1f, UR61 ;  /* 0x0000001f3f097899 */ /* 0x000fe2000801143d */
[----:B------:R-:W-:Y:S01]  /*1e30*/  SHF.R.S32.HI R239, RZ, 0x1f, R238 ;  /* 0x0000001fffef7819 */ /* 0x000fe200000114ee */
[----:B------:R-:W-:Y:S01]  /*1e40*/  UIADD3 UR14, UR6, UR14, URZ ;  /* 0x0000000e060e7290 */ /* 0x000fe2000fffe03f */
[----:B------:R-:W1:Y:S01]  /*1e50*/  S2R R14, SR_TID.X ;  /* 0x00000000000e7919 */ /* 0x000e620000002100 */
[----:B------:R-:W-:Y:S01]  /*1e60*/  BSSY B1, `(.L_x_587) ;  /* 0x00008be000017945 */ /* 0x000fe20003800000 */
[----:B-1----:R-:W-:Y:S01]  /*1e70*/  SHF.R.S32.HI R10, RZ, 0x1f, R14 ;  /* 0x0000001fff0a7819 */ /* 0x002fe2000001140e */
[----:B--2---:R1:W2:Y:S03]  /*1e80*/  R2UR UR5, R3 ;  /* 0x00000000030573c2 */ /* 0x0042a600000e0000 */
[----:B-1----:R-:W-:Y:S01]  /*1e90*/  LEA.HI R3, R10, R14, RZ, 0x2 ;  /* 0x0000000e0a037211 */ /* 0x002fe200078f10ff */
[----:B--2---:R-:W-:-:S03]  /*1ea0*/  UIADD3 UR8, UP4, UP3, UR8, UR61, UR5 ;  /* 0x0000003d08087290 */ /* 0x004fc6000fb9e005 */
[----:B------:R-:W-:Y:S01]  /*1eb0*/  SHF.R.S32.HI R3, RZ, 0x2, R3 ;  /* 0x00000002ff037819 */ /* 0x000fe20000011403 */
[----:B------:R-:W-:Y:S02]  /*1ec0*/  UIADD3 UR25, UP2, UP1, UR20, UR8, UR25 ;  /* 0x0000000814197290 */ /* 0x000fe4000f95e019 */
[----:B------:R-:W-:Y:S01]  /*1ed0*/  ULDC.U8 UR5, c[0x0][0x2d8] ;  /* 0x0000b60000057ab9 */ /* 0x000fe20000000000 */
[----:B------:R-:W-:-:S04]  /*1ee0*/  SHF.R.S32.HI R17, RZ, 0x1f, R3 ;  /* 0x0000001fff117819 */ /* 0x000fc80000011403 */
[----:B---3--:R1:W2:Y:S02]  /*1ef0*/  R2UR UR8, R0 ;  /* 0x00000000000873c2 */ /* 0x0082a400000e0000 */
[----:B-1----:R-:W-:Y:S01]  /*1f00*/  IADD3 R0, P1, R3, UR6, RZ ;  /* 0x0000000603007c10 */ /* 0x002fe2000ff3e0ff */
[----:B--2---:R-:W-:Y:S02]  /*1f10*/  UIADD3.X UR8, UR15, UR9, UR8, UP4, UP3 ;  /* 0x000000090f087290 */ /* 0x004fe4000a7e6408 */
[----:B------:R-:W-:Y:S01]  /*1f20*/  USHF.R.S32.HI UR15, URZ, 0x1f, UR54 ;  /* 0x0000001f3f0f7899 */ /* 0x000fe20008011436 */
[----:B------:R-:W-:Y:S01]  /*1f30*/  IADD3.X R5, R17, UR26, RZ, P1, !PT ;  /* 0x0000001a11057c10 */ /* 0x000fe20008ffe4ff */
[----:B------:R-:W-:Y:S01]  /*1f40*/  UIADD3.X UR20, UR17, UR8, UR16, UP2, UP1 ;  /* 0x0000000811147290 */ /* 0x000fe200097e2410 */
[----:B------:R-:W-:Y:S02]  /*1f50*/  IMAD.WIDE.U32 R6, R0, c[0x0][0x190], R238 ;  /* 0x0000640000067a25 */ /* 0x000fe400078e00ee */
[----:B------:R-:W-:-:S02]  /*1f60*/  ULDC.64 UR8, c[0x0][0x1a8] ;  /* 0x00006a0000087ab9 */ /* 0x000fc40000000a00 */
[----:B------:R-:W-:Y:S01]  /*1f70*/  UIMAD UR8, UR15, UR8, URZ ;  /* 0x000000080f0872a4 */ /* 0x000fe2000f8e023f */
[----:B------:R-:W-:Y:S01]  /*1f80*/  IMAD R5, R5, c[0x0][0x190], RZ ;  /* 0x0000640005057a24 */ /* 0x000fe200078e02ff */
[----:B------:R-:W-:Y:S01]  /*1f90*/  IADD3 R8, P1, R6, UR31, RZ ;  /* 0x0000001f06087c10 */ /* 0x000fe2000ff3e0ff */
[----:B------:R-:W-:Y:S02]  /*1fa0*/  ULDC UR31, c[0x0][0x2e8] ;  /* 0x0000ba00001f7ab9 */ /* 0x000fe40000000800 */
[----:B------:R-:W-:Y:S01]  /*1fb0*/  UIMAD UR17, UR54, UR9, UR8 ;  /* 0x00000009361172a4 */ /* 0x000fe2000f8e0208 */
[----:B------:R-:W-:Y:S02]  /*1fc0*/  IMAD R0, R0, c[0x0][0x194], R5 ;  /* 0x0000650000007a24 */ /* 0x000fe400078e0205 */
[----:B------:R-:W-:Y:S01]  /*1fd0*/  ULDC.64 UR8, c[0x0][0x378] ;  /* 0x0000de0000087ab9 */ /* 0x000fe20000000a00 */
[----:B------:R-:W-:Y:S01]  /*1fe0*/  IMAD.U32 R5, RZ, RZ, UR6 ;  /* 0x00000006ff057e24 */ /* 0x000fe2000f8e00ff */
[----:B------:R-:W-:Y:S01]  /*1ff0*/  UIMAD UR8, UR15, UR8, URZ ;  /* 0x000000080f0872a4 */ /* 0x000fe2000f8e023f */
[----:B------:R-:W-:-:S02]  /*2000*/  IADD3.X R9, R7, UR27, R0, P1, !PT ;  /* 0x0000001b07097c10 */ /* 0x000fc40008ffe400 */
[----:B------:R-:W-:Y:S01]  /*2010*/  LEA.HI R0, R10, R14, RZ, 0x5 ;  /* 0x0000000e0a007211 */ /* 0x000fe200078f28ff */
[----:B------:R-:W-:Y:S01]  /*2020*/  UIMAD UR16, UR54, UR9, UR8 ;  /* 0x00000009361072a4 */ /* 0x000fe2000f8e0208 */
[----:B------:R-:W-:Y:S01]  /*2030*/  IADD3 R6, P1, R238, UR23, RZ ;  /* 0x00000017ee067c10 */ /* 0x000fe2000ff3e0ff */
[----:B------:R-:W-:Y:S01]  /*2040*/  UMOV UR23, 0x4 ;  /* 0x0000000400177882 */ /* 0x000fe20000000000 */
[----:B------:R-:W-:Y:S01]  /*2050*/  LOP3.LUT R10, R0, 0xffffffe0, RZ, 0xc0, !PT ;  /* 0xffffffe0000a7812 */ /* 0x000fe200078ec0ff */
[----:B------:R-:W-:Y:S01]  /*2060*/  ULDC.64 UR8, c[0x0][0x370] ;  /* 0x0000dc0000087ab9 */ /* 0x000fe20000000a00 */
[----:B------:R-:W-:Y:S01]  /*2070*/  SHF.R.S32.HI R0, RZ, 0x5, R0 ;  /* 0x00000005ff007819 */ /* 0x000fe20000011400 */
[----:B------:R-:W-:Y:S01]  /*2080*/  UIMAD UR8, UR26, UR8, URZ ;  /* 0x000000081a0872a4 */ /* 0x000fe2000f8e023f */
[----:B------:R-:W-:Y:S01]  /*2090*/  IADD3.X R7, R239, UR29, RZ, P1, !PT ;  /* 0x0000001def077c10 */ /* 0x000fe20008ffe4ff */
[----:B------:R-:W-:Y:S01]  /*20a0*/  IMAD.IADD R14, R14, 0x1, -R10 ;  /* 0x000000010e0e7824 */ /* 0x000fe200078e0a0a */
[----:B------:R-:W-:-:S02]  /*20b0*/  ULDC.64 UR26, c[0x0][0x3c8] ;  /* 0x0000f200001a7ab9 */ /* 0x000fc40000000a00 */
        /* <DEDUP_REMOVED lines=56> */
.L_x_593:
        /* <DEDUP_REMOVED lines=18> */
.L_x_594:
        /* <DEDUP_REMOVED lines=29> */
.L_x_596:
[----:B------:R-:W-:Y:S05]  /*2730*/  BSYNC B0 ;  /* 0x0000000000007941 */ /* 0x000fea0003800000 */
.L_x_595:
        /* <DEDUP_REMOVED lines=14> */
.L_x_598:
[----:B------:R-:W-:Y:S05]  /*2820*/  BSYNC B0 ;  /* 0x0000000000007941 */ /* 0x000fea0003800000 */
.L_x_597:
        /* <DEDUP_REMOVED lines=25> */
.L_x_600:
[----:B------:R-:W-:Y:S05]  /*29c0*/  BSYNC B0 ;  /* 0x0000000000007941 */ /* 0x000fea0003800000 */
.L_x_599:
        /* <DEDUP_REMOVED lines=12> */
.L_x_592:
        /* <DEDUP_REMOVED lines=23> */
.L_x_603:
[----:B------:R-:W-:Y:S05]  /*2c00*/  BSYNC B0 ;  /* 0x0000000000007941 */ /* 0x000fea0003800000 */
.L_x_602:
        /* <DEDUP_REMOVED lines=16> */
.L_x_605:
[----:B------:R-:W-:Y:S05]  /*2d10*/  BSYNC B0 ;  /* 0x0000000000007941 */ /* 0x000fea0003800000 */
.L_x_604:
        /* <DEDUP_REMOVED lines=20> */
.L_x_607:
[----:B------:R-:W-:Y:S05]  /*2e60*/  BSYNC B0 ;  /* 0x0000000000007941 */ /* 0x000fea0003800000 */
.L_x_606:
        /* <DEDUP_REMOVED lines=20> */
.L_x_609:
[----:B------:R-:W-:Y:S05]  /*2fb0*/  BSYNC B0 ;  /* 0x0000000000007941 */ /* 0x000fea0003800000 */
.L_x_608:
        /* <DEDUP_REMOVED lines=55> */
.L_x_611:
[----:B------:R-:W-:Y:S05]  /*3330*/  BSYNC B0 ;  /* 0x0000000000007941 */ /* 0x000fea0003800000 */
.L_x_610:
        /* <DEDUP_REMOVED lines=20> */
.L_x_613:
[----:B------:R-:W-:Y:S05]  /*3480*/  BSYNC B0 ;  /* 0x0000000000007941 */ /* 0x000fea0003800000 */
.L_x_612:
        /* <DEDUP_REMOVED lines=33> */
.L_x_615:
[----:B------:R-:W-:Y:S05]  /*36a0*/  BSYNC B0 ;  /* 0x0000000000007941 */ /* 0x000fea0003800000 */
.L_x_614:
        /* <DEDUP_REMOVED lines=19> */
.L_x_617:
[----:B------:R-:W-:Y:S05]  /*37e0*/  BSYNC B0 ;  /* 0x0000000000007941 */ /* 0x000fea0003800000 */
.L_x_616:
[----:B------:R-:W-:Y:S01]  /*37f0*/  ULDC.64 UR16, c[0x0][0x318] ;  /* 0x0000c60000107ab9 */ /* 0x000fe20000000a00 */
[----:B-1234-:R-:W2:Y:S01]  /*3800*/  LDL R0, [R1] ;  /* 0x0000000001007983 */ /* 0x01eea20000100800 */
[----:B------:R-:W-:Y:S02]  /*3810*/  UISETP.NE.U32.AND UP1, UPT, URZ, UR16, UPT ;  /* 0x000000103f00728c */ /* 0x000fe4000bf25070 */
[----:B------:R-:W-:Y:S01]  /*3820*/  USHF.R.S32.HI UR14, URZ, 0x1f, UR54 ;  /* 0x0000001f3f0e7899 */ /* 0x000fe20008011436 */
[----:B------:R-:W3:Y:S01]  /*3830*/  LDL R3, [R1+0x10] ;  /* 0x0000100001037983 */ /* 0x000ee20000100800 */
[----:B------:R-:W-:Y:S02]  /*3840*/  UISETP.NE.AND.EX UP1, UPT, URZ, UR17, UPT, UP1 ;  /* 0x000000113f00728c */ /* 0x000fe4000bf25310 */
[----:B------:R-:W-:Y:S01]  /*3850*/  ULDC.64 UR18, c[0x0][0x320] ;  /* 0x0000c80000127ab9 */ /* 0x000fe20000000a00 */
[----:B------:R-:W-:Y:S01]  /*3860*/  IMAD.MOV.U32 R6, RZ, RZ, c[0x0][0x308] ;  /* 0x0000c200ff067624 */ /* 0x000fe200078e00ff */
[----:B------:R-:W0:Y:S07]  /*3870*/  LDGDEPBAR ;  /* 0x00000000000079af */ /* 0x000e2e0000000000 */
[----:B------:R-:W-:-:S02]  /*3880*/  @UP1 UIMAD UR4, UR49, UR18, URZ ;  /* 0x00000012310412a4 */ /* 0x000fc4000f8e023f */
[----:B------:R-:W-:Y:S02]  /*3890*/  @UP1 UMOV UR15, UR14 ;  /* 0x0000000e000f1c82 */ /* 0x000fe40008000000 */
[----:B------:R-:W-:Y:S02]  /*38a0*/  @UP1 UMOV UR14, UR54 ;  /* 0x00000036000e1c82 */ /* 0x000fe40008000000 */
[----:B------:R-:W-:Y:S02]  /*38b0*/  @UP1 UIMAD.WIDE.U32 UR14, UR53, UR18, UR14 ;  /* 0x00000012350e12a5 */ /* 0x000fe4000f8e000e */
[----:B------:R-:W-:Y:S02]  /*38c0*/  @UP1 UIMAD UR19, UR53, UR19, UR4 ;  /* 0x00000013351312a4 */ /* 0x000fe4000f8e0204 */
[----:B------:R-:W-:Y:S02]  /*38d0*/  @UP1 ULEA UR16, UP0, UR14, UR16, 0x2 ;  /* 0x000000100e101291 */ /* 0x000fe4000f80103f */
[----:B------:R-:W-:Y:S01]  /*38e0*/  @UP1 UIADD3 UR19, UR15, UR19, URZ ;  /* 0x000000130f131290 */ /* 0x000fe2000fffe03f */
[----:B------:R-:W-:-:S03]  /*38f0*/  PLOP3.LUT P1, PT, PT, PT, UP1, 0x80, 0x0 ;  /* 0x000000000000781c */ /* 0x000fc60003f2f018 */
[----:B------:R-:W-:Y:S01]  /*3900*/  @UP1 ULEA.HI.X UR17, UR14, UR17, UR19, 0x2, UP0 ;  /* 0x000000110e111291 */ /* 0x000fe200080f1413 */
[----:B------:R-:W-:-:S05]  /*3910*/  IMAD.U32 R4, RZ, RZ, UR16 ;  /* 0x00000010ff047e24 */ /* 0x000fca000f8e00ff */
[----:B------:R-:W-:-:S05]  /*3920*/  IMAD.U32 R5, RZ, RZ, UR17 ;  /* 0x00000011ff057e24 */ /* 0x000fca000f8e00ff */
[----:B------:R-:W4:Y:S01]  /*3930*/  @P1 LDG.E R4, [R4.64] ;  /* 0x0000003204041981 */ /* 0x000f22000c1e1900 */
[----:B------:R-:W-:Y:S01]  /*3940*/  IMAD.MOV.U32 R7, RZ, RZ, c[0x0][0x30c] ;  /* 0x0000c300ff077624 */ /* 0x000fe200078e00ff */
[----:B--2---:R1:W2:Y:S02]  /*3950*/  R2UR UR13, R0 ;  /* 0x00000000000d73c2 */ /* 0x0042a400000e0000 */
[----:B-1----:R-:W1:Y:S06]  /*3960*/  S2R R0, SR_TID.X ;  /* 0x0000000000007919 */ /* 0x002e6c0000002100 */
[----:B---3--:R3:W1:Y:S02]  /*3970*/  R2UR UR20, R3 ;  /* 0x00000000031473c2 */ /* 0x00866400000e0000 */
[----:B---3--:R-:W4:Y:S01]  /*3980*/  @P1 MUFU.RCP R3, c[0x0][0x238] ;  /* 0x00008e0000031b08 */ /* 0x008f220000001000 */
[----:B-1----:R-:W-:-:S05]  /*3990*/  IMAD.SHL.U32 R0, R0, 0x2, RZ ;  /* 0x0000000200007824 */ /* 0x002fca00078e00ff */
[----:B------:R-:W-:-:S05]  /*39a0*/  LOP3.LUT R0, R0, 0x6, RZ, 0xc0, !PT ;  /* 0x0000000600007812 */ /* 0x000fca00078ec0ff */
[----:B------:R-:W-:Y:S02]  /*39b0*/  IMAD R0, R248, 0x40, R0 ;  /* 0x00000040f8007824 */ /* 0x000fe400078e0200 */
[----:B----4-:R-:W-:-:S03]  /*39c0*/  @P1 FMUL.FTZ R4, R4, R3 ;  /* 0x0000000304041220 */ /* 0x010fc60000410000 */
[----:B------:R-:W-:Y:S01]  /*39d0*/  IADD3 R0, R0, UR12, RZ ;  /* 0x0000000c00007c10 */ /* 0x000fe2000fffe0ff */
[----:B------:R1:W3:Y:S02]  /*39e0*/  @P1 R2UR UR12, R4 ;  /* 0x00000000040c13c2 */ /* 0x0002e400000e0000 */
[----:B-1----:R1:W4:Y:S04]  /*39f0*/  LDG.E.64 R4, [R6.64+0x8] ;  /* 0x0000083206047981 */ /* 0x002328000c1e1b00 */
[----:B-1----:R-:W2:Y:S01]  /*3a00*/  LDG.E.64 R6, [R6.64] ;  /* 0x0000003206067981 */ /* 0x002ea2000c1e1b00 */
[----:B------:R-:W-:Y:S01]  /*3a10*/  SHF.R.S32.HI R3, RZ, 0x1f, R14 ;  /* 0x0000001fff037819 */ /* 0x000fe2000001140e */
        /* <DEDUP_REMOVED lines=15> */
[----:B------:R-:W-:Y:S01]  /*3b10*/  IADD3 R219, R0, 0x39, RZ ;  /* 0x0000003900db7810 */ /* 0x000fe20007ffe0ff */
[----:B------:R1:W1:Y:S08]  /*3b20*/  I2F R234, R217 ;  /* 0x000000d900ea7306 */ /* 0x0002700000201400 */
        /* <DEDUP_REMOVED lines=13> */
[----:B------:R1:W1:Y:S01]  /*3c00*/  I2F R222, R214 ;  /* 0x000000d600de7306 */ /* 0x0002620000201400 */
[----:B------:R-:W-:Y:S01]  /*3c10*/  IMAD.SHL.U32 R122, R130, 0x2, RZ ;  /* 0x00000002827a7824 */ /* 0x000fe200078e00ff */
[----:B------:R-:W-:-:S02]  /*3c20*/  UMOV UR4, URZ ;  /* 0x0000003f00047c82 */ /* 0x000fc40008000000 */
[----:B---3--:R-:W-:Y:S01]  /*3c30*/  @UP1 UMOV UR4, UR12 ;  /* 0x0000000c00041c82 */ /* 0x008fe20008000000 */
        /* <DEDUP_REMOVED lines=19> */
[----:B----4-:R-:W-:-:S04]  /*3d70*/  IADD3 R242, P2, P1, R4, UR20, R14 ;  /* 0x0000001404f27c10 */ /* 0x010fc8000f95e00e */
[----:B--2---:R-:W-:Y:S02]  /*3d80*/  IADD3.X R5, R5, UR13, R3, P2, P1 ;  /* 0x0000000d05057c10 */ /* 0x004fe400097e2403 */
[----:B------:R-:W-:Y:S02]  /*3d90*/  IADD3 R4, R124, 0x1000, RZ ;  /* 0x000010007c047810 */ /* 0x000fe40007ffe0ff */
[----:B------:R-:W-:Y:S01]  /*3da0*/  IADD3 R3, R130, 0x1000, RZ ;  /* 0x0000100082037810 */ /* 0x000fe20007ffe0ff */
[----:B------:R-:W1:Y:S08]  /*3db0*/  R2UR UR13, R6 ;  /* 0x00000000060d73c2 */ /* 0x000e7000000e0000 */
[----:B------:R-:W2:Y:S01]  /*3dc0*/  R2UR UR30, R7 ;  /* 0x00000000071e73c2 */ /* 0x000ea200000e0000 */
[----:B------:R-:W-:-:S02]  /*3dd0*/  SEL R4, R4, R124, !P0 ;  /* 0x0000007c04047207 */ /* 0x000fc40004000000 */
[----:B------:R-:W-:Y:S01]  /*3de0*/  SEL R118, R3, R130, !P0 ;  /* 0x0000008203767207 */ /* 0x000fe20004000000 */
[----:B------:R-:W-:-:S04]  /*3df0*/  IMAD.WIDE.U32 R242, R242, -0x2daee0ad, RZ ;  /* 0xd2511f53f2f27825 */ /* 0x000fc800078e00ff */
[----:B------:R-:W-:Y:S02]  /*3e00*/  IMAD.SHL.U32 R3, R4, 0x2, RZ ;  /* 0x0000000204037824 */ /* 0x000fe400078e00ff */
[----:B------:R-:W-:Y:S01]  /*3e10*/  IMAD.SHL.U32 R118, R118, 0x2, RZ ;  /* 0x0000000276767824 */ /* 0x000fe200078e00ff */
[----:B-1----:R-:W-:Y:S01]  /*3e20*/  LOP3.LUT R247, R5, UR13, RZ, 0x3c, !PT ;  /* 0x0000000d05f77c12 */ /* 0x002fe2000f8e3cff */
[----:B------:R-:W-:Y:S02]  /*3e30*/  UIADD3 UR22, UR13, -0x61c88647, URZ ;  /* 0x9e3779b90d167890 */ /* 0x000fe4000fffe03f */
[----:B------:R-:W-:Y:S02]  /*3e40*/  UIADD3 UR21, UR13, 0x3c6ef372, URZ ;  /* 0x3c6ef3720d157890 */ /* 0x000fe4000fffe03f */
[----:B------:R-:W-:Y:S02]  /*3e50*/  UIADD3 UR19, UR13, -0x255992d5, URZ ;  /* 0xdaa66d2b0d137890 */ /* 0x000fe4000fffe03f */
[----:B------:R-:W-:-:S02]  /*3e60*/  UIADD3 UR17, UR13, 0x78dde6e4, URZ ;  /* 0x78dde6e40d117890 */ /* 0x000fc4000fffe03f */
[----:B------:R-:W-:Y:S02]  /*3e70*/  UIADD3 UR15, UR13, 0x1715609d, URZ ;  /* 0x1715609d0d0f7890 */ /* 0x000fe4000fffe03f */
[----:B------:R-:W-:Y:S02]  /*3e80*/  UIADD3 UR13, UR13, -0x4ab325aa, URZ ;  /* 0xb54cda560d0d7890 */ /* 0x000fe4000fffe03f */
[----:B--2---:R-:W-:Y:S02]  /*3e90*/  UIADD3 UR49, UR30, -0x4498517b, URZ ;  /* 0xbb67ae851e317890 */ /* 0x004fe4000fffe03f */
[----:B------:R-:W-:Y:S02]  /*3ea0*/  UIADD3 UR20, UR30, 0x76cf5d0a, URZ ;  /* 0x76cf5d0a1e147890 */ /* 0x000fe4000fffe03f */
[----:B------:R-:W-:Y:S02]  /*3eb0*/  UIADD3 UR18, UR30, 0x32370b8f, URZ ;  /* 0x32370b8f1e127890 */ /* 0x000fe4000fffe03f */
[----:B------:R-:W-:-:S02]  /*3ec0*/  UIADD3 UR16, UR30, -0x126145ec, URZ ;  /* 0xed9eba141e107890 */ /* 0x000fc4000fffe03f */
[----:B------:R-:W-:Y:S02]  /*3ed0*/  UIADD3 UR14, UR30, -0x56f99767, URZ ;  /* 0xa90668991e0e7890 */ /* 0x000fe4000fffe03f */
[----:B------:R-:W-:Y:S02]  /*3ee0*/  UIADD3 UR12, UR30, 0x646e171e, URZ ;  /* 0x646e171e1e0c7890 */ /* 0x000fe4000fffe03f */
.L_x_620:
[----:B------:R-:W-:Y:S01]  /*3ef0*/  LOP3.LUT R131, R242, UR49, RZ, 0x3c, !PT ;  /* 0x00000031f2837c12 */ /* 0x000fe2000f8e3cff */
[----:B------:R-:W0:Y:S01]  /*3f00*/  LDGDEPBAR ;  /* 0x00000000000079af */ /* 0x000e220000000000 */
[----:B-----5:R-:W-:Y:S01]  /*3f10*/  FSETP.NEU.FTZ.AND P0, PT, R245, -INF , PT ;  /* 0xff800000f500780b */ /* 0x020fe20003f1d000 */
[----:B------:R-:W-:Y:S01]  /*3f20*/  IMAD.IADD R112, R125, 0x1, R118 ;  /* 0x000000017d707824 */ /* 0x000fe200078e0276 */
[----:B------:R-:W-:Y:S01]  /*3f30*/  USHF.L.U32 UR23, UR24, 0x7, URZ ;  /* 0x0000000718177899 */ /* 0x000fe2000800063f */
[----:B------:R-:W-:Y:S01]  /*3f40*/  IMAD.U32 R134, RZ, RZ, UR6 ;  /* 0x00000006ff867e24 */ /* 0x000fe2000f8e00ff */
[----:B------:R-:W-:Y:S02]  /*3f50*/  UISETP.GT.AND UP2, UPT, UR6, UR31, UPT ;  /* 0x0000001f0600728c */ /* 0x000fe4000bf44270 */
[----:B------:R-:W-:Y:S01]  /*3f60*/  UIADD3 UR25, UR28, 0x80, UR23 ;  /* 0x000000801c197890 */ /* 0x000fe2000fffe017 */
[----:B------:R-:W-:Y:S01]  /*3f70*/  IMAD R134, R134, 0x8, R250 ;  /* 0x0000000886867824 */ /* 0x000fe200078e02fa */
[----:B------:R-:W1:Y:S02]  /*3f80*/  S2R R0, SR_TID.X ;  /* 0x0000000000007919 */ /* 0x000e640000002100 */
[----:B------:R-:W-:Y:S02]  /*3f90*/  UIADD3 UR29, UR25, -UR7, URZ ;  /* 0x80000007191d7290 */ /* 0x000fe4000fffe03f */
[C---:B------:R-:W-:Y:S01]  /*3fa0*/  IADD3 R132, R134.reuse, 0x4, RZ ;  /* 0x0000000486847810 */ /* 0x040fe20007ffe0ff */
[----:B------:R-:W-:Y:S01]  /*3fb0*/  USHF.L.U32 UR25, UR6, 0x7, URZ ;  /* 0x0000000706197899 */ /* 0x000fe2000800063f */
[----:B------:R-:W-:Y:S03]  /*3fc0*/  IMAD.WIDE.U32 R134, R134, -0x326172a9, RZ ;  /* 0xcd9e8d5786867825 */ /* 0x000fe600078e00ff */
[----:B------:R-:W-:Y:S01]  /*3fd0*/  UISETP.GE.AND UP0, UPT, UR25, UR29, UPT ;  /* 0x0000001d1900728c */ /* 0x000fe2000bf06270 */
[----:B------:R-:W-:Y:S01]  /*3fe0*/  IMAD.WIDE.U32 R132, R132, -0x326172a9, RZ ;  /* 0xcd9e8d5784847825 */ /* 0x000fe200078e00ff */
[-C--:B------:R-:W-:Y:S01]  /*3ff0*/  LOP3.LUT R138, R135, R247.reuse, RZ, 0x3c, !PT ;  /* 0x000000f7878a7212 */ /* 0x080fe200078e3cff */
[----:B------:R-:W-:Y:S02]  /*4000*/  UIADD3 UR29, UR23, 0x80, URZ ;  /* 0x00000080171d7890 */ /* 0x000fe4000fffe03f */
[----:B------:R-:W-:Y:S01]  /*4010*/  IMAD.U32 R146, RZ, RZ, UR25 ;  /* 0x00000019ff927e24 */ /* 0x000fe2000f8e00ff */
[----:B------:R-:W-:Y:S01]  /*4020*/  LOP3.LUT R136, R133, R247, RZ, 0x3c, !PT ;  /* 0x000000f785887212 */ /* 0x000fe200078e3cff */
[----:B------:R-:W-:Y:S01]  /*4030*/  UISETP.LT.AND UP0, UPT, UR29, UR7, UP0 ;  /* 0x000000071d00728c */ /* 0x000fe20008701270 */
[----:B------:R-:W-:Y:S04]  /*4040*/  IMAD.WIDE.U32 R138, R138, -0x2daee0ad, RZ ;  /* 0xd2511f538a8a7825 */ /* 0x000fe800078e00ff */
[----:B------:R-:W-:Y:S01]  /*4050*/  IMAD.WIDE.U32 R136, R136, -0x2daee0ad, RZ ;  /* 0xd2511f5388887825 */ /* 0x000fe200078e00ff */
[----:B------:R-:W-:Y:S02]  /*4060*/  PLOP3.LUT P1, PT, PT, PT, UP0, 0x80, 0x0 ;  /* 0x000000000000781c */ /* 0x000fe40003f2f008 */
[C---:B------:R-:W-:Y:S01]  /*4070*/  LOP3.LUT R142, R131.reuse, R139, RZ, 0x3c, !PT ;  /* 0x0000008b838e7212 */ /* 0x040fe200078e3cff */
[----:B------:R-:W-:Y:S04]  /*4080*/  DEPBAR.LE SB0, 0x0 ;  /* 0x000080000000791a */ /* 0x000fe80000000000 */
[----:B------:R-:W-:Y:S01]  /*4090*/  LOP3.LUT R140, R131, R137, RZ, 0x3c, !PT ;  /* 0x00000089838c7212 */ /* 0x000fe200078e3cff */
[----:B------:R-:W-:Y:S01]  /*40a0*/  BAR.SYNC.DEFER_BLOCKING 0x0 ;  /* 0x0000000000007b1d */ /* 0x000fe20000010000 */
[----:B------:R-:W-:Y:S02]  /*40b0*/  IMAD.U32 R133, RZ, RZ, UR28 ;  /* 0x0000001cff857e24 */ /* 0x000fe4000f8e00ff */
[----:B------:R-:W-:Y:S03]  /*40c0*/  IMAD.WIDE.U32 R142, R142, -0x326172a9, RZ ;  /* 0xcd9e8d578e8e7825 */ /* 0x000fe600078e00ff */
[----:B------:R-:W-:Y:S01]  /*40d0*/  @!P1 IADD3 R131, -R133, 0x1, R240 ;  /* 0x0000000185839810 */ /* 0x000fe20007ffe1f0 */
[----:B-1----:R-:W-:Y:S02]  /*40e0*/  @!P1 IMAD.SHL.U32 R0, R0, 0x2, RZ ;  /* 0x0000000200009824 */ /* 0x002fe400078e00ff */
[----:B------:R-:W-:Y:S01]  /*40f0*/  IMAD.WIDE.U32 R140, R140, -0x326172a9, RZ ;  /* 0xcd9e8d578c8c7825 */ /* 0x000fe200078e00ff */
[----:B------:R-:W-:Y:S02]  /*4100*/  @!P1 IADD3 R131, R146, UR7, R131 ;  /* 0x0000000792839c10 */ /* 0x000fe4000fffe083 */
[----:B------:R-:W-:Y:S05]  /*4110*/  @!P1 LOP3.LUT R0, R0, 0x6, RZ, 0xc0, !PT ;  /* 0x0000000600009812 */ /* 0x000fea00078ec0ff */
[----:B------:R-:W-:Y:S05]  /*4120*/  @!P1 IMAD R0, R248, 0x40, R0 ;  /* 0x00000040f8009824 */ /* 0x000fea00078e0200 */
[----:B------:R-:W-:Y:S01]  /*4130*/  @!P1 IADD3 R0, R0, UR23, RZ ;  /* 0x0000001700009c10 */ /* 0x000fe2000fffe0ff */
[----:B------:R-:W-:Y:S08]  /*4140*/  LDSM.16.M88.4 R64, [R118] ;  /* 0x000000007640783b */ /* 0x000ff00000000200 */
[----:B------:R-:W1:Y:S08]  /*4150*/  LDSM.16.M88.4 R16, [R116+0x6000] ;  /* 0x006000007410783b */ /* 0x000e700000000200 */
        /* <DEDUP_REMOVED lines=26> */
[----:B------:R-:W-:Y:S02]  /*4300*/  IADD3 R101, R100, 0x1, RZ ;  /* 0x0000000164657810 */ /* 0x000fe40007ffe0ff */
[C---:B------:R-:W-:Y:S02]  /*4310*/  LOP3.LUT R100, R243.reuse, UR30, R100, 0x96, !PT ;  /* 0x0000001ef3647c12 */ /* 0x040fe4000f8e9664 */
[----:B------:R-:W-:Y:S01]  /*4320*/  LOP3.LUT R101, R243, UR30, R101, 0x96, !PT ;  /* 0x0000001ef3657c12 */ /* 0x000fe2000f8e9665 */
[-C--:B-1----:R-:W-:Y:S03]  /*4330*/  HMMA.16816.F32.BF16 R4, R104, R108.reuse, R4 ;  /* 0x0000006c6804723c */ /* 0x082fe60000041804 */
[----:B------:R-:W-:Y:S04]  /*4340*/  IMAD.WIDE.U32 R148, R100, -0x326172a9, RZ ;  /* 0xcd9e8d5764947825 */ /* 0x000fe800078e00ff */
[----:B------:R-:W-:Y:S01]  /*4350*/  IMAD.WIDE.U32 R150, R101, -0x326172a9, RZ ;  /* 0xcd9e8d5765967825 */ /* 0x000fe200078e00ff */
[----:B------:R-:W-:Y:S01]  /*4360*/  LOP3.LUT R145, R149, UR22, R134, 0x96, !PT ;  /* 0x0000001695917c12 */ /* 0x000fe2000f8e9686 */
[----:B------:R-:W1:Y:S01]  /*4370*/  LDSM.16.M88.4 R100, [R117+0x6400] ;  /* 0x006400007564783b */ /* 0x000e620000000200 */
[C---:B--2---:R-:W-:Y:S02]  /*4380*/  HMMA.16816.F32.BF16 R8, R112.reuse, R108, R8 ;  /* 0x0000006c7008723c */ /* 0x044fe40000041808 */
[----:B------:R-:W-:Y:S02]  /*4390*/  LOP3.LUT R139, R143, UR21, R148, 0x96, !PT ;  /* 0x000000158f8b7c12 */ /* 0x000fe4000f8e9694 */
[----:B------:R-:W-:Y:S02]  /*43a0*/  LOP3.LUT R144, R151, UR22, R134, 0x96, !PT ;  /* 0x0000001697907c12 */ /* 0x000fe4000f8e9686 */
[----:B------:R-:W-:Y:S02]  /*43b0*/  LOP3.LUT R134, R143, UR21, R150, 0x96, !PT ;  /* 0x000000158f867c12 */ /* 0x000fe4000f8e9696 */
[--C-:B------:R-:W-:Y:S01]  /*43c0*/  LOP3.LUT R137, R149, UR22, R132.reuse, 0x96, !PT ;  /* 0x0000001695897c12 */ /* 0x100fe2000f8e9684 */
[-C--:B------:R-:W-:Y:S03]  /*43d0*/  HMMA.16816.F32.BF16 R12, R112, R110.reuse, R12 ;  /* 0x0000006e700c723c */ /* 0x080fe6000004180c */
[----:B------:R-:W-:Y:S01]  /*43e0*/  LOP3.LUT R135, R151, UR22, R132, 0x96, !PT ;  /* 0x0000001697877c12 */ /* 0x000fe2000f8e9684 */
[----:B------:R-:W-:Y:S01]  /*43f0*/  IMAD.WIDE.U32 R108, R144, -0x2daee0ad, RZ ;  /* 0xd2511f53906c7825 */ /* 0x000fe200078e00ff */
[C---:B------:R-:W-:Y:S02]  /*4400*/  LOP3.LUT R152, R141.reuse, UR21, R148, 0x96, !PT ;  /* 0x000000158d987c12 */ /* 0x040fe4000f8e9694 */
[----:B------:R-:W-:Y:S01]  /*4410*/  LOP3.LUT R141, R141, UR21, R150, 0x96, !PT ;  /* 0x000000158d8d7c12 */ /* 0x000fe2000f8e9696 */
[C---:B------:R-:W-:Y:S01]  /*4420*/  HMMA.16816.F32.BF16 R16, R104.reuse, R110, R16 ;  /* 0x0000006e6810723c */ /* 0x040fe20000041810 */
[----:B------:R-:W-:Y:S04]  /*4430*/  IMAD.WIDE.U32 R132, R145, -0x2daee0ad, RZ ;  /* 0xd2511f5391847825 */ /* 0x000fe800078e00ff */
[----:B------:R-:W-:Y:S04]  /*4440*/  IMAD.WIDE.U32 R148, R139, -0x2daee0ad, RZ ;  /* 0xd2511f538b947825 */ /* 0x000fe800078e00ff */
[----:B------:R-:W-:Y:S03]  /*4450*/  IMAD.WIDE.U32 R150, R134, -0x2daee0ad, RZ ;  /* 0xd2511f5386967825 */ /* 0x000fe600078e00ff */
[----:B------:R-:W-:Y:S01]  /*4460*/  @!P1 IADD3 R134, R131, 0x8, RZ ;  /* 0x0000000883869810 */ /* 0x000fe20007ffe0ff */
[----:B------:R-:W-:Y:S01]  /*4470*/  IMAD.WIDE.U32 R144, R135, -0x2daee0ad, RZ ;  /* 0xd2511f5387907825 */ /* 0x000fe200078e00ff */
[----:B------:R-:W-:Y:S02]  /*4480*/  LOP3.LUT R139, R149, UR18, R132, 0x96, !PT ;  /* 0x00000012958b7c12 */ /* 0x000fe4000f8e9684 */
[----:B------:R-:W-:Y:S01]  /*4490*/  @!P1 IADD3 R132, R131, 0x40, RZ ;  /* 0x0000004083849810 */ /* 0x000fe20007ffe0ff */
[----:B------:R-:W-:Y:S01]  /*44a0*/  IMAD.WIDE.U32 R146, R137, -0x2daee0ad, RZ ;  /* 0xd2511f5389927825 */ /* 0x000fe200078e00ff */
[----:B------:R-:W-:Y:S02]  /*44b0*/  LOP3.LUT R137, R133, UR20, R138, 0x96, !PT ;  /* 0x0000001485897c12 */ /* 0x000fe4000f8e968a */
[C---:B------:R-:W-:Y:S01]  /*44c0*/  @!P1 IADD3 R133, R131.reuse, 0x48, RZ ;  /* 0x0000004883859810 */ /* 0x040fe20007ffe0ff */
[----:B------:R-:W-:Y:S01]  /*44d0*/  FFMA.FTZ R7, R222, UR4, R7 ;  /* 0x00000004de077c23 */ /* 0x000fe20008010007 */
[----:B------:R-:W-:Y:S01]  /*44e0*/  @!P1 IMNMX R131, R131, UR7, PT ;  /* 0x0000000783839c17 */ /* 0x000fe2000b800200 */
[-C--:B-1----:R-:W-:Y:S01]  /*44f0*/  HMMA.16816.F32.BF16 R20, R104, R100.reuse, R20 ;  /* 0x000000646814723c */ /* 0x082fe20000041814 */
[----:B------:R-:W-:Y:S01]  /*4500*/  @!P1 IMNMX R134, R134, UR7, PT ;  /* 0x0000000786869c17 */ /* 0x000fe2000b800200 */
[----:B------:R-:W-:Y:S01]  /*4510*/  FADD.FTZ R4, R221, R4 ;  /* 0x00000004dd047221 */ /* 0x000fe20000010000 */
[----:B------:R-:W-:Y:S01]  /*4520*/  @!P1 IMNMX R132, R132, UR7, PT ;  /* 0x0000000784849c17 */ /* 0x000fe2000b800200 */
[----:B------:R-:W-:Y:S01]  /*4530*/  FFMA.FTZ R5, R222, UR4, R5 ;  /* 0x00000004de057c23 */ /* 0x000fe20008010005 */
[----:B------:R-:W-:Y:S01]  /*4540*/  @!P1 IMNMX R133, R133, UR7, PT ;  /* 0x0000000785859c17 */ /* 0x000fe2000b800200 */
[C---:B------:R-:W-:Y:S01]  /*4550*/  FADD.FTZ R6, R221.reuse, R6 ;  /* 0x00000006dd067221 */ /* 0x040fe20000010000 */
[C---:B------:R-:W-:Y:S01]  /*4560*/  @!P1 ISETP.GE.AND P5, PT, R0.reuse, R131, PT ;  /* 0x000000830000920c */ /* 0x040fe20003fa6270 */
[C---:B------:R-:W-:Y:S01]  /*4570*/  HMMA.16816.F32.BF16 R24, R112.reuse, R100, R24 ;  /* 0x000000647018723c */ /* 0x040fe20000041818 */
[C---:B------:R-:W-:Y:S02]  /*4580*/  @!P1 ISETP.GE.AND P4, PT, R0.reuse, R134, PT ;  /* 0x000000860000920c */ /* 0x040fe40003f86270 */
[-C--:B------:R-:W-:Y:S01]  /*4590*/  @!P1 ISETP.GE.AND P3, PT, R0, R132.reuse, PT ;  /* 0x000000840000920c */ /* 0x080fe20003f66270 */
[----:B------:R-:W-:Y:S01]  /*45a0*/  FFMA.FTZ R11, R222, UR4, R11 ;  /* 0x00000004de0b7c23 */ /* 0x000fe2000801000b */
[----:B------:R-:W-:Y:S01]  /*45b0*/  @!P1 ISETP.GE.AND P2, PT, R0, R133, PT ;  /* 0x000000850000920c */ /* 0x000fe20003f46270 */
[----:B------:R-:W-:Y:S01]  /*45c0*/  FADD.FTZ R0, R221, R8 ;  /* 0x00000008dd007221 */ /* 0x000fe20000010000 */
[----:B------:R-:W-:Y:S01]  /*45d0*/  @!P1 FSEL R4, R4, -INF , !P5 ;  /* 0xff80000004049808 */ /* 0x000fe20006800000 */
[----:B------:R-:W-:Y:S01]  /*45e0*/  FMUL.FTZ R100, R245, 1.4426950216293334961 ;  /* 0x3fb8aa3bf5647820 */ /* 0x000fe20000410000 */
[----:B------:R-:W-:Y:S01]  /*45f0*/  @!P1 ISETP.GE.AND P5, PT, R214, R131, PT ;  /* 0x00000083d600920c */ /* 0x000fe20003fa6270 */
[-C--:B------:R-:W-:Y:S01]  /*4600*/  HMMA.16816.F32.BF16 R28, R112, R102.reuse, R28 ;  /* 0x00000066701c723c */ /* 0x080fe2000004181c */
[----:B------:R-:W-:Y:S01]  /*4610*/  @!P1 ISETP.GE.AND P6, PT, R213, R132, PT ;  /* 0x00000084d500920c */ /* 0x000fe20003fc6270 */
[----:B------:R-:W-:Y:S01]  /*4620*/  FADD.FTZ R101, R221, R10 ;  /* 0x0000000add657221 */ /* 0x000fe20000010000 */
[----:B------:R-:W-:Y:S01]  /*4630*/  FSEL R100, R100, RZ, P0 ;  /* 0x000000ff64647208 */ /* 0x000fe20000000000 */
[C---:B------:R-:W-:Y:S01]  /*4640*/  FMUL.FTZ R10, R246.reuse, 1.4426950216293334961 ;  /* 0x3fb8aa3bf60a7820 */ /* 0x040fe20000410000 */
[----:B------:R-:W-:Y:S01]  /*4650*/  FSETP.NEU.FTZ.AND P0, PT, R246, -INF , PT ;  /* 0xff800000f600780b */ /* 0x000fe20003f1d000 */
[----:B------:R-:W-:Y:S01]  /*4660*/  FMUL.FTZ R8, R241, 1.4426950216293334961 ;  /* 0x3fb8aa3bf1087820 */ /* 0x000fe20000410000 */
[----:B------:R-:W-:Y:S01]  /*4670*/  @!P1 FSEL R0, R0, -INF , !P3 ;  /* 0xff80000000009808 */ /* 0x000fe20005800000 */
[C---:B------:R-:W-:Y:S01]  /*4680*/  HMMA.16816.F32.BF16 R32, R104.reuse, R102, R32 ;  /* 0x000000666820723c */ /* 0x040fe20000041820 */
[----:B------:R-:W-:Y:S02]  /*4690*/  FSEL R10, R10, RZ, P0 ;  /* 0x000000ff0a0a7208 */ /* 0x000fe40000000000 */
[----:B------:R-:W-:Y:S01]  /*46a0*/  @!P1 ISETP.GE.AND P0, PT, R214, R134, PT ;  /* 0x00000086d600920c */ /* 0x000fe20003f06270 */
[----:B------:R-:W-:Y:S01]  /*46b0*/  FFMA.FTZ R4, R4, c[0x0][0x23c], -R100 ;  /* 0x00008f0004047a23 */ /* 0x000fe20000010864 */
[----:B------:R-:W-:Y:S01]  /*46c0*/  LOP3.LUT R138, R109, UR20, R138, 0x96, !PT ;  /* 0x000000146d8a7c12 */ /* 0x000fe2000f8e968a */
[----:B------:R-:W-:Y:S01]  /*46d0*/  FFMA.FTZ R12, R223, UR4, R12 ;  /* 0x00000004df0c7c23 */ /* 0x000fe2000801000c */
[----:B------:R-:W-:Y:S01]  /*46e0*/  @!P1 FSEL R7, R7, -INF , !P0 ;  /* 0xff80000007079808 */ /* 0x000fe20004000000 */
[----:B------:R1:W2:Y:S01]  /*46f0*/  MUFU.EX2 R182, R4 ;  /* 0x0000000400b67308 */ /* 0x0002a20000000800 */
[----:B------:R-:W-:Y:S02]  /*4700*/  FSETP.NEU.FTZ.AND P0, PT, R241, -INF , PT ;  /* 0xff800000f100780b */ /* 0x000fe40003f1d000 */
[-C--:B------:R-:W-:Y:S01]  /*4710*/  @!P1 ISETP.GE.AND P3, PT, R214, R132.reuse, PT ;  /* 0x00000084d600920c */ /* 0x080fe20003f66270 */
[----:B------:R-:W-:Y:S01]  /*4720*/  FFMA.FTZ R7, R7, c[0x0][0x23c], -R10 ;  /* 0x00008f0007077a23 */ /* 0x000fe2000001080a */
[----:B------:R-:W-:Y:S01]  /*4730*/  FSEL R8, R8, RZ, P0 ;  /* 0x000000ff08087208 */ /* 0x000fe20000000000 */
[----:B------:R-:W-:Y:S01]  /*4740*/  IMAD.WIDE.U32 R102, R152, -0x2daee0ad, RZ ;  /* 0xd2511f5398667825 */ /* 0x000fe200078e00ff */
[----:B------:R-:W-:Y:S02]  /*4750*/  LOP3.LUT R143, R151, UR18, R108, 0x96, !PT ;  /* 0x00000012978f7c12 */ /* 0x000fe4000f8e966c */
[----:B------:R-:W-:Y:S01]  /*4760*/  @!P1 FSEL R5, R5, -INF , !P5 ;  /* 0xff80000005059808 */ /* 0x000fe20006800000 */
[----:B------:R-:W3:Y:S01]  /*4770*/  LDSM.16.M88.4 R108, [R117+0x6800] ;  /* 0x00680000756c783b */ /* 0x000ee20000000200 */
[----:B------:R-:W-:Y:S01]  /*4780*/  @!P1 FSEL R6, R6, -INF , !P4 ;  /* 0xff80000006069808 */ /* 0x000fe20006000000 */
[----:B------:R-:W-:Y:S01]  /*4790*/  FFMA.FTZ R0, R0, c[0x0][0x23c], -R8 ;  /* 0x00008f0000007a23 */ /* 0x000fe20000010808 */
[----:B------:R-:W-:Y:S01]  /*47a0*/  FSETP.NEU.FTZ.AND P0, PT, R244, -INF , PT ;  /* 0xff800000f400780b */ /* 0x000fe20003f1d000 */
[----:B------:R-:W-:Y:S01]  /*47b0*/  FFMA.FTZ R5, R5, c[0x0][0x23c], -R100 ;  /* 0x00008f0005057a23 */ /* 0x000fe20000010864 */
[----:B------:R-:W-:Y:S01]  /*47c0*/  @!P1 FSEL R12, R12, -INF , !P6 ;  /* 0xff8000000c0c9808 */ /* 0x000fe20007000000 */
[----:B------:R-:W-:Y:S01]  /*47d0*/  FFMA.FTZ R6, R6, c[0x0][0x23c], -R10 ;  /* 0x00008f0006067a23 */ /* 0x000fe2000001080a */
[----:B------:R-:W-:Y:S01]  /*47e0*/  @!P1 ISETP.GE.AND P6, PT, R213, R133, PT ;  /* 0x00000085d500920c */ /* 0x000fe20003fc6270 */
[----:B------:R4:W-:Y:S01]  /*47f0*/  MUFU.EX2 R186, R0 ;  /* 0x0000000000ba7308 */ /* 0x0009e20000000800 */
[----:B------:R-:W-:Y:S01]  /*4800*/  @!P1 FSEL R101, R101, -INF , !P2 ;  /* 0xff80000065659808 */ /* 0x000fe20005000000 */
[----:B------:R-:W-:Y:S01]  /*4810*/  FFMA.FTZ R13, R224, UR4, R13 ;  /* 0x00000004e00d7c23 */ /* 0x000fe2000801000d */
[-C--:B------:R-:W-:Y:S01]  /*4820*/  @!P1 ISETP.GE.AND P5, PT, R211, R131.reuse, PT ;  /* 0x00000083d300920c */ /* 0x080fe20003fa6270 */
[----:B------:R-:W-:Y:S01]  /*4830*/  FFMA.FTZ R14, R223, UR4, R14 ;  /* 0x00000004df0e7c23 */ /* 0x000fe2000801000e */
[-C--:B------:R-:W-:Y:S01]  /*4840*/  @!P1 ISETP.GE.AND P2, PT, R210, R131.reuse, PT ;  /* 0x00000083d200920c */ /* 0x080fe20003f46270 */
[----:B-1----:R-:W-:Y:S01]  /*4850*/  FMUL.FTZ R4, R244, 1.4426950216293334961 ;  /* 0x3fb8aa3bf4047820 */ /* 0x002fe20000410000 */
[-C--:B------:R-:W-:Y:S01]  /*4860*/  @!P1 ISETP.GE.AND P4, PT, R213, R131.reuse, PT ;  /* 0x00000083d500920c */ /* 0x080fe20003f86270 */
[----:B------:R-:W-:Y:S01]  /*4870*/  FFMA.FTZ R12, R12, c[0x0][0x23c], -R8 ;  /* 0x00008f000c0c7a23 */ /* 0x000fe20000010808 */
[----:B------:R-:W-:Y:S01]  /*4880*/  @!P1 FSEL R14, R14, -INF , !P6 ;  /* 0xff8000000e0e9808 */ /* 0x000fe20007000000 */
[----:B------:R-:W-:Y:S01]  /*4890*/  MUFU.EX2 R180, R5 ;  /* 0x0000000500b47308 */ /* 0x000fe20000000800 */
[----:B------:R-:W-:Y:S01]  /*48a0*/  LOP3.LUT R135, R147, UR20, R136, 0x96, !PT ;  /* 0x0000001493877c12 */ /* 0x000fe2000f8e9688 */
[----:B------:R-:W-:Y:S01]  /*48b0*/  FFMA.FTZ R35, R228, UR4, R35 ;  /* 0x00000004e4237c23 */ /* 0x000fe20008010023 */
[----:B------:R-:W-:Y:S01]  /*48c0*/  @!P1 ISETP.GE.AND P6, PT, R209, R131, PT ;  /* 0x00000083d100920c */ /* 0x000fe20003fc6270 */
[----:B------:R-:W-:Y:S01]  /*48d0*/  FFMA.FTZ R34, R227, UR4, R34 ;  /* 0x00000004e3227c23 */ /* 0x000fe20008010022 */
[----:B------:R-:W-:Y:S01]  /*48e0*/  LOP3.LUT R136, R145, UR20, R136, 0x96, !PT ;  /* 0x0000001491887c12 */ /* 0x000fe2000f8e9688 */
[----:B------:R-:W-:Y:S02]  /*48f0*/  FFMA.FTZ R15, R224, UR4, R15 ;  /* 0x00000004e00f7c23 */ /* 0x000fe4000801000f */
[----:B------:R-:W-:Y:S02]  /*4900*/  FFMA.FTZ R9, R222, UR4, R9 ;  /* 0x00000004de097c23 */ /* 0x000fe40008010009 */
[----:B------:R-:W-:Y:S01]  /*4910*/  MUFU.EX2 R181, R6 ;  /* 0x0000000600b57308 */ /* 0x000fe20000000800 */
[----:B------:R-:W-:Y:S02]  /*4920*/  FFMA.FTZ R20, R225, UR4, R20 ;  /* 0x00000004e1147c23 */ /* 0x000fe40008010014 */
[----:B------:R-:W-:Y:S01]  /*4930*/  @!P1 FSEL R9, R9, -INF , !P3 ;  /* 0xff80000009099808 */ /* 0x000fe20005800000 */
[----:B------:R-:W-:Y:S01]  /*4940*/  FFMA.FTZ R21, R226, UR4, R21 ;  /* 0x00000004e2157c23 */ /* 0x000fe20008010015 */
[----:B----4-:R-:W-:Y:S01]  /*4950*/  FSEL R0, R4, RZ, P0 ;  /* 0x000000ff04007208 */ /* 0x010fe20000000000 */
[----:B------:R-:W-:Y:S01]  /*4960*/  FFMA.FTZ R16, R223, UR4, R16 ;  /* 0x00000004df107c23 */ /* 0x000fe20008010010 */
[----:B------:R-:W-:Y:S01]  /*4970*/  @!P1 ISETP.GE.AND P0, PT, R214, R133, PT ;  /* 0x00000085d600920c */ /* 0x000fe20003f06270 */
[----:B------:R-:W-:Y:S01]  /*4980*/  FFMA.FTZ R9, R9, c[0x0][0x23c], -R8 ;  /* 0x00008f0009097a23 */ /* 0x000fe20000010808 */
[C---:B------:R-:W-:Y:S01]  /*4990*/  @!P1 ISETP.GE.AND P3, PT, R212.reuse, R131, PT ;  /* 0x00000083d400920c */ /* 0x040fe20003f66270 */
[----:B------:R1:W4:Y:S01]  /*49a0*/  MUFU.EX2 R179, R7 ;  /* 0x0000000700b37308 */ /* 0x0003220000000800 */
[----:B------:R-:W-:Y:S01]  /*49b0*/  @!P1 FSEL R11, R11, -INF , !P0 ;  /* 0xff8000000b0b9808 */ /* 0x000fe20004000000 */
[-C--:B---3--:R-:W-:Y:S01]  /*49c0*/  HMMA.16816.F32.BF16 R36, R104, R108.reuse, R36 ;  /* 0x0000006c6824723c */ /* 0x088fe20000041824 */
[----:B------:R-:W-:Y:S01]  /*49d0*/  @!P1 ISETP.GE.AND P0, PT, R212, R132, PT ;  /* 0x00000084d400920c */ /* 0x000fe20003f06270 */
[--C-:B------:R-:W-:Y:S01]  /*49e0*/  FFMA.FTZ R14, R14, c[0x0][0x23c], -R0.reuse ;  /* 0x00008f000e0e7a23 */ /* 0x100fe20000010800 */
[----:B------:R-:W-:Y:S01]  /*49f0*/  @!P1 FSEL R20, R20, -INF , !P5 ;  /* 0xff80000014149808 */ /* 0x000fe20006800000 */
[--C-:B------:R-:W-:Y:S01]  /*4a00*/  FFMA.FTZ R11, R11, c[0x0][0x23c], -R0.reuse ;  /* 0x00008f000b0b7a23 */ /* 0x100fe20000010800 */
[----:B------:R-:W-:Y:S01]  /*4a10*/  @!P1 FSEL R13, R13, -INF , !P0 ;  /* 0xff8000000d0d9808 */ /* 0x000fe20004000000 */
[----:B------:R-:W-:Y:S01]  /*4a20*/  FFMA.FTZ R101, R101, c[0x0][0x23c], -R0 ;  /* 0x00008f0065657a23 */ /* 0x000fe20000010800 */
[----:B------:R-:W-:Y:S01]  /*4a30*/  @!P1 ISETP.GE.AND P0, PT, R212, R133, PT ;  /* 0x00000085d400920c */ /* 0x000fe20003f06270 */
[C---:B------:R-:W-:Y:S01]  /*4a40*/  HMMA.16816.F32.BF16 R40, R112.reuse, R108, R40 ;  /* 0x0000006c7028723c */ /* 0x040fe20000041828 */
[-C--:B------:R-:W-:Y:S01]  /*4a50*/  @!P1 ISETP.GE.AND P5, PT, R211, R134.reuse, PT ;  /* 0x00000086d300920c */ /* 0x080fe20003fa6270 */
[----:B------:R-:W-:Y:S02]  /*4a60*/  MUFU.EX2 R189, R101 ;  /* 0x0000006500bd7308 */ /* 0x000fe40000000800 */
[----:B------:R-:W-:Y:S01]  /*4a70*/  @!P1 FSEL R15, R15, -INF , !P0 ;  /* 0xff8000000f0f9808 */ /* 0x000fe20004000000 */
[----:B------:R-:W-:Y:S01]  /*4a80*/  FFMA.FTZ R17, R224, UR4, R17 ;  /* 0x00000004e0117c23 */ /* 0x000fe20008010011 */
[----:B------:R-:W-:Y:S01]  /*4a90*/  @!P1 FSEL R21, R21, -INF , !P2 ;  /* 0xff80000015159808 */ /* 0x000fe20005000000 */
[----:B------:R-:W-:Y:S01]  /*4aa0*/  FFMA.FTZ R22, R225, UR4, R22 ;  /* 0x00000004e1167c23 */ /* 0x000fe20008010016 */
[-C--:B------:R-:W-:Y:S01]  /*4ab0*/  @!P1 ISETP.GE.AND P2, PT, R210, R134.reuse, PT ;  /* 0x00000086d200920c */ /* 0x080fe20003f46270 */
[----:B------:R-:W-:Y:S01]  /*4ac0*/  FFMA.FTZ R23, R226, UR4, R23 ;  /* 0x00000004e2177c23 */ /* 0x000fe20008010017 */
[-C--:B------:R-:W-:Y:S01]  /*4ad0*/  @!P1 ISETP.GE.AND P0, PT, R208, R131.reuse, PT ;  /* 0x00000083d000920c */ /* 0x080fe20003f06270 */
[-C--:B------:R-:W-:Y:S01]  /*4ae0*/  HMMA.16816.F32.BF16 R44, R112, R110.reuse, R44 ;  /* 0x0000006e702c723c */ /* 0x080fe2000004182c */
[----:B------:R-:W-:Y:S01]  /*4af0*/  @!P1 FSEL R16, R16, -INF , !P4 ;  /* 0xff80000010109808 */ /* 0x000fe20006000000 */
[----:B------:R-:W-:Y:S01]  /*4b00*/  FFMA.FTZ R15, R15, c[0x0][0x23c], -R0 ;  /* 0x00008f000f0f7a23 */ /* 0x000fe20000010800 */
[-C--:B------:R-:W-:Y:S01]  /*4b10*/  @!P1 ISETP.GE.AND P4, PT, R213, R134.reuse, PT ;  /* 0x00000086d500920c */ /* 0x080fe20003f86270 */
[----:B-1----:R-:W1:Y:S01]  /*4b20*/  LDSM.16.M88.4 R4, [R117+0x6c00] ;  /* 0x006c00007504783b */ /* 0x002e620000000200 */
[----:B------:R-:W-:Y:S01]  /*4b30*/  @!P1 FSEL R17, R17, -INF , !P3 ;  /* 0xff80000011119808 */ /* 0x000fe20005800000 */
[----:B------:R-:W-:Y:S01]  /*4b40*/  FFMA.FTZ R18, R223, UR4, R18 ;  /* 0x00000004df127c23 */ /* 0x000fe20008010012 */
[----:B------:R-:W-:Y:S01]  /*4b50*/  @!P1 ISETP.GE.AND P3, PT, R212, R134, PT ;  /* 0x00000086d400920c */ /* 0x000fe20003f66270 */
[----:B------:R-:W-:Y:S01]  /*4b60*/  FFMA.FTZ R19, R224, UR4, R19 ;  /* 0x00000004e0137c23 */ /* 0x000fe20008010013 */
[----:B------:R-:W-:Y:S01]  /*4b70*/  @!P1 FSEL R22, R22, -INF , !P5 ;  /* 0xff80000016169808 */ /* 0x000fe20006800000 */
[C---:B------:R-:W-:Y:S01]  /*4b80*/  HMMA.16816.F32.BF16 R48, R104.reuse, R110, R48 ;  /* 0x0000006e6830723c */ /* 0x040fe20000041830 */
        /* <DEDUP_REMOVED lines=8> */
[----:B------:R-:W-:Y:S02]  /*4c10*/  @!P1 FSEL R19, R19, -INF , !P3 ;  /* 0xff80000013139808 */ /* 0x000fe40005800000 */
[----:B------:R-:W-:Y:S01]  /*4c20*/  @!P1 ISETP.GE.AND P4, PT, R207, R131, PT ;  /* 0x00000083cf00920c */ /* 0x000fe20003f86270 */
[----:B------:R-:W-:Y:S01]  /*4c30*/  FFMA.FTZ R16, R16, c[0x0][0x23c], -R100 ;  /* 0x00008f0010107a23 */ /* 0x000fe20000010864 */
[----:B------:R-:W-:Y:S01]  /*4c40*/  @!P1 FSEL R24, R24, -INF , !P5 ;  /* 0xff80000018189808 */ /* 0x000fe20006800000 */
[--C-:B------:R-:W-:Y:S01]  /*4c50*/  FFMA.FTZ R18, R18, c[0x0][0x23c], -R10.reuse ;  /* 0x00008f0012127a23 */ /* 0x100fe2000001080a */
[----:B------:R-:W-:Y:S01]  /*4c60*/  @!P1 FSEL R25, R25, -INF , !P2 ;  /* 0xff80000019199808 */ /* 0x000fe20005000000 */
[----:B------:R3:W-:Y:S01]  /*4c70*/  MUFU.EX2 R188, R15 ;  /* 0x0000000f00bc7308 */ /* 0x0007e20000000800 */
[-C--:B------:R-:W-:Y:S01]  /*4c80*/  @!P1 ISETP.GE.AND P5, PT, R211, R133.reuse, PT ;  /* 0x00000085d300920c */ /* 0x080fe20003fa6270 */
[--C-:B------:R-:W-:Y:S01]  /*4c90*/  FFMA.FTZ R19, R19, c[0x0][0x23c], -R10.reuse ;  /* 0x00008f0013137a23 */ /* 0x100fe2000001080a */
[----:B------:R-:W-:Y:S01]  /*4ca0*/  @!P1 ISETP.GE.AND P2, PT, R210, R133, PT ;  /* 0x00000085d200920c */ /* 0x000fe20003f46270 */
[--C-:B------:R-:W-:Y:S01]  /*4cb0*/  FFMA.FTZ R22, R22, c[0x0][0x23c], -R10.reuse ;  /* 0x00008f0016167a23 */ /* 0x100fe2000001080a */
[----:B------:R-:W-:Y:S01]  /*4cc0*/  @!P1 ISETP.GE.AND P3, PT, R206, R131, PT ;  /* 0x00000083ce00920c */ /* 0x000fe20003f66270 */
[----:B------:R-:W-:Y:S02]  /*4cd0*/  FFMA.FTZ R23, R23, c[0x0][0x23c], -R10 ;  /* 0x00008f0017177a23 */ /* 0x000fe4000001080a */
[--C-:B------:R-:W-:Y:S02]  /*4ce0*/  FFMA.FTZ R24, R24, c[0x0][0x23c], -R8.reuse ;  /* 0x00008f0018187a23 */ /* 0x100fe40000010808 */
[----:B------:R-:W-:Y:S01]  /*4cf0*/  MUFU.EX2 R184, R12 ;  /* 0x0000000c00b87308 */ /* 0x000fe20000000800 */
[----:B------:R-:W-:Y:S02]  /*4d00*/  FFMA.FTZ R25, R25, c[0x0][0x23c], -R8 ;  /* 0x00008f0019197a23 */ /* 0x000fe40000010808 */
[----:B------:R-:W-:Y:S02]  /*4d10*/  FFMA.FTZ R26, R225, UR4, R26 ;  /* 0x00000004e11a7c23 */ /* 0x000fe4000801001a */
[--C-:B------:R-:W-:Y:S02]  /*4d20*/  FFMA.FTZ R17, R17, c[0x0][0x23c], -R100.reuse ;  /* 0x00008f0011117a23 */ /* 0x100fe40000010864 */
[----:B------:R-:W-:Y:S01]  /*4d30*/  FFMA.FTZ R20, R20, c[0x0][0x23c], -R100 ;  /* 0x00008f0014147a23 */ /* 0x000fe20000010864 */
[----:B------:R-:W-:Y:S01]  /*4d40*/  @!P1 FSEL R26, R26, -INF , !P5 ;  /* 0xff8000001a1a9808 */ /* 0x000fe20006800000 */
[----:B------:R-:W-:Y:S01]  /*4d50*/  FFMA.FTZ R27, R226, UR4, R27 ;  /* 0x00000004e21b7c23 */ /* 0x000fe2000801001b */
[-C--:B------:R-:W-:Y:S01]  /*4d60*/  @!P1 ISETP.GE.AND P5, PT, R209, R132.reuse, PT ;  /* 0x00000084d100920c */ /* 0x080fe20003fa6270 */
[----:B------:R2:W2:Y:S01]  /*4d70*/  MUFU.EX2 R185, R9 ;  /* 0x0000000900b97308 */ /* 0x0004a20000000800 */
[-C--:B-1----:R-:W-:Y:S01]  /*4d80*/  HMMA.16816.F32.BF16 R52, R104, R4.reuse, R52 ;  /* 0x000000046834723c */ /* 0x082fe20000041834 */
[----:B------:R-:W-:Y:S01]  /*4d90*/  FFMA.FTZ R26, R26, c[0x0][0x23c], -R0 ;  /* 0x00008f001a1a7a23 */ /* 0x000fe20000010800 */
[----:B------:R-:W-:Y:S01]  /*4da0*/  @!P1 FSEL R27, R27, -INF , !P2 ;  /* 0xff8000001b1b9808 */ /* 0x000fe20005000000 */
[----:B------:R-:W-:Y:S01]  /*4db0*/  FFMA.FTZ R28, R227, UR4, R28 ;  /* 0x00000004e31c7c23 */ /* 0x000fe2000801001c */
[----:B------:R-:W-:Y:S01]  /*4dc0*/  @!P1 ISETP.GE.AND P2, PT, R208, R132, PT ;  /* 0x00000084d000920c */ /* 0x000fe20003f46270 */
[----:B------:R-:W-:Y:S02]  /*4dd0*/  FFMA.FTZ R29, R228, UR4, R29 ;  /* 0x00000004e41d7c23 */ /* 0x000fe4000801001d */
[----:B------:R-:W-:Y:S01]  /*4de0*/  FFMA.FTZ R21, R21, c[0x0][0x23c], -R100 ;  /* 0x00008f0015157a23 */ /* 0x000fe20000010864 */
[----:B------:R-:W-:Y:S01]  /*4df0*/  @!P1 FSEL R28, R28, -INF , !P5 ;  /* 0xff8000001c1c9808 */ /* 0x000fe20006800000 */
[----:B------:R1:W1:Y:S01]  /*4e00*/  MUFU.EX2 R190, R11 ;  /* 0x0000000b00be7308 */ /* 0x0002620000000800 */
[-C--:B------:R-:W-:Y:S01]  /*4e10*/  @!P1 ISETP.GE.AND P5, PT, R209, R133.reuse, PT ;  /* 0x00000085d100920c */ /* 0x080fe20003fa6270 */
[C---:B------:R-:W-:Y:S01]  /*4e20*/  HMMA.16816.F32.BF16 R56, R112.reuse, R4, R56 ;  /* 0x000000047038723c */ /* 0x040fe20000041838 */
[----:B------:R-:W-:Y:S01]  /*4e30*/  @!P1 FSEL R29, R29, -INF , !P2 ;  /* 0xff8000001d1d9808 */ /* 0x000fe20005000000 */
[----:B------:R-:W-:Y:S01]  /*4e40*/  FFMA.FTZ R27, R27, c[0x0][0x23c], -R0 ;  /* 0x00008f001b1b7a23 */ /* 0x000fe20000010800 */
[----:B------:R-:W-:Y:S01]  /*4e50*/  @!P1 ISETP.GE.AND P2, PT, R208, R133, PT ;  /* 0x00000085d000920c */ /* 0x000fe20003f46270 */
[----:B------:R-:W-:Y:S02]  /*4e60*/  FFMA.FTZ R30, R227, UR4, R30 ;  /* 0x00000004e31e7c23 */ /* 0x000fe4000801001e */
[----:B------:R-:W-:Y:S02]  /*4e70*/  FFMA.FTZ R31, R228, UR4, R31 ;  /* 0x00000004e41f7c23 */ /* 0x000fe4000801001f */
[----:B------:R-:W-:Y:S01]  /*4e80*/  MUFU.EX2 R183, R13 ;  /* 0x0000000d00b77308 */ /* 0x000fe20000000800 */
[----:B------:R-:W-:Y:S01]  /*4e90*/  @!P1 FSEL R30, R30, -INF , !P5 ;  /* 0xff8000001e1e9808 */ /* 0x000fe20006800000 */
[-C--:B------:R-:W-:Y:S01]  /*4ea0*/  HMMA.16816.F32.BF16 R60, R112, R6.reuse, R60 ;  /* 0x00000006703c723c */ /* 0x080fe2000004183c */
[-C--:B------:R-:W-:Y:S01]  /*4eb0*/  @!P1 ISETP.GE.AND P5, PT, R216, R131.reuse, PT ;  /* 0x00000083d800920c */ /* 0x080fe20003fa6270 */
[----:B---3--:R-:W-:Y:S01]  /*4ec0*/  IMAD.WIDE.U32 R14, R135, -0x326172a9, RZ ;  /* 0xcd9e8d57870e7825 */ /* 0x008fe200078e00ff */
[----:B------:R-:W-:Y:S02]  /*4ed0*/  @!P1 FSEL R31, R31, -INF , !P2 ;  /* 0xff8000001f1f9808 */ /* 0x000fe40005000000 */
[----:B--2---:R-:W-:Y:S01]  /*4ee0*/  LOP3.LUT R9, R103, UR18, R146, 0x96, !PT ;  /* 0x0000001267097c12 */ /* 0x004fe2000f8e9692 */
[----:B------:R-:W-:Y:S01]  /*4ef0*/  FFMA.FTZ R28, R28, c[0x0][0x23c], -R8 ;  /* 0x00008f001c1c7a23 */ /* 0x000fe20000010808 */
[----:B------:R-:W-:Y:S01]  /*4f00*/  LOP3.LUT R12, R15, UR19, R140, 0x96, !PT ;  /* 0x000000130f0c7c12 */ /* 0x000fe2000f8e968c */
[----:B------:R2:W-:Y:S01]  /*4f10*/  MUFU.EX2 R170, R16 ;  /* 0x0000001000aa7308 */ /* 0x0005e20000000800 */
[-C--:B------:R-:W-:Y:S01]  /*4f20*/  @!P1 ISETP.GE.AND P2, PT, R215, R131.reuse, PT ;  /* 0x00000083d700920c */ /* 0x080fe20003f46270 */
[----:B------:R-:W-:Y:S02]  /*4f30*/  HMMA.16816.F32.BF16 R64, R104, R6, R64 ;  /* 0x000000066840723c */ /* 0x000fe40000041840 */
[----:B------:R-:W-:Y:S02]  /*4f40*/  FFMA.FTZ R32, R227, UR4, R32 ;  /* 0x00000004e3207c23 */ /* 0x000fe40008010020 */
[----:B------:R-:W-:Y:S02]  /*4f50*/  FFMA.FTZ R33, R228, UR4, R33 ;  /* 0x00000004e4217c23 */ /* 0x000fe40008010021 */
[----:B------:R-:W-:Y:S01]  /*4f60*/  IMAD.WIDE.U32 R110, R141, -0x2daee0ad, RZ ;  /* 0xd2511f538d6e7825 */ /* 0x000fe200078e00ff */
[----:B------:R-:W-:Y:S01]  /*4f70*/  @!P1 FSEL R32, R32, -INF , !P6 ;  /* 0xff80000020209808 */ /* 0x000fe20007000000 */
[----:B------:R-:W3:Y:S01]  /*4f80*/  MUFU.EX2 R176, R18 ;  /* 0x0000001200b07308 */ /* 0x000ee20000000800 */
[----:B------:R-:W-:Y:S02]  /*4f90*/  @!P1 FSEL R33, R33, -INF , !P0 ;  /* 0xff80000021219808 */ /* 0x000fe40004000000 */
[-C--:B------:R-:W-:Y:S01]  /*4fa0*/  @!P1 ISETP.GE.AND P0, PT, R208, R134.reuse, PT ;  /* 0x00000086d000920c */ /* 0x080fe20003f06270 */
[----:B------:R-:W-:Y:S01]  /*4fb0*/  IMAD.WIDE.U32 R4, R137, -0x326172a9, RZ ;  /* 0xcd9e8d5789047825 */ /* 0x000fe200078e00ff */
[----:B-1----:R-:W-:Y:S02]  /*4fc0*/  LOP3.LUT R11, R111, UR18, R144, 0x96, !PT ;  /* 0x000000126f0b7c12 */ /* 0x002fe4000f8e9690 */
[-C--:B------:R-:W-:Y:S01]  /*4fd0*/  @!P1 ISETP.GE.AND P6, PT, R209, R134.reuse, PT ;  /* 0x00000086d100920c */ /* 0x080fe20003fc6270 */
[----:B------:R-:W-:Y:S01]  /*4fe0*/  FFMA.FTZ R29, R29, c[0x0][0x23c], -R8 ;  /* 0x00008f001d1d7a23 */ /* 0x000fe20000010808 */
[----:B------:R-:W-:Y:S01]  /*4ff0*/  @!P1 FSEL R35, R35, -INF , !P0 ;  /* 0xff80000023239808 */ /* 0x000fe20004000000 */
[----:B------:R1:W-:Y:S01]  /*5000*/  MUFU.EX2 R175, R19 ;  /* 0x0000001300af7308 */ /* 0x0003e20000000800 */
[-C--:B------:R-:W-:Y:S01]  /*5010*/  @!P1 ISETP.GE.AND P0, PT, R207, R134.reuse, PT ;  /* 0x00000086cf00920c */ /* 0x080fe20003f06270 */
[--C-:B------:R-:W-:Y:S01]  /*5020*/  FFMA.FTZ R30, R30, c[0x0][0x23c], -R0.reuse ;  /* 0x00008f001e1e7a23 */ /* 0x100fe20000010800 */
[----:B------:R-:W-:Y:S01]  /*5030*/  @!P1 FSEL R34, R34, -INF , !P6 ;  /* 0xff80000022229808 */ /* 0x000fe20007000000 */
[----:B------:R-:W-:Y:S01]  /*5040*/  FFMA.FTZ R31, R31, c[0x0][0x23c], -R0 ;  /* 0x00008f001f1f7a23 */ /* 0x000fe20000010800 */
[----:B--2---:R-:W-:Y:S01]  /*5050*/  LOP3.LUT R16, R5, UR19, R142, 0x96, !PT ;  /* 0x0000001305107c12 */ /* 0x004fe2000f8e968e */
[----:B------:R-:W-:Y:S01]  /*5060*/  IMAD.WIDE.U32 R108, R136, -0x326172a9, RZ ;  /* 0xcd9e8d57886c7825 */ /* 0x000fe200078e00ff */
[----:B------:R-:W-:Y:S03]  /*5070*/  @!P1 ISETP.GE.AND P6, PT, R218, R131, PT ;  /* 0x00000083da00920c */ /* 0x000fe60003fc6270 */
[----:B------:R-:W-:Y:S01]  /*5080*/  MUFU.EX2 R171, R22 ;  /* 0x0000001600ab7308 */ /* 0x000fe20000000800 */
[----:B------:R-:W-:Y:S04]  /*5090*/  IMAD.WIDE.U32 R12, R12, -0x2daee0ad, RZ ;  /* 0xd2511f530c0c7825 */ /* 0x000fe800078e00ff */
[--C-:B------:R-:W-:Y:S02]  /*50a0*/  FFMA.FTZ R32, R32, c[0x0][0x23c], -R100.reuse ;  /* 0x00008f0020207a23 */ /* 0x100fe40000010864 */
[----:B------:R-:W-:Y:S02]  /*50b0*/  FFMA.FTZ R33, R33, c[0x0][0x23c], -R100 ;  /* 0x00008f0021217a23 */ /* 0x000fe40000010864 */
[----:B------:R-:W-:Y:S01]  /*50c0*/  FFMA.FTZ R36, R229, UR4, R36 ;  /* 0x00000004e5247c23 */ /* 0x000fe20008010024 */
[----:B------:R2:W-:Y:S01]  /*50d0*/  MUFU.EX2 R167, R23 ;  /* 0x0000001700a77308 */ /* 0x0005e20000000800 */
[C---:B------:R-:W-:Y:S02]  /*50e0*/  FFMA.FTZ R37, R230.reuse, UR4, R37 ;  /* 0x00000004e6257c23 */ /* 0x040fe40008010025 */
[----:B------:R-:W-:Y:S01]  /*50f0*/  FFMA.FTZ R39, R230, UR4, R39 ;  /* 0x00000004e6277c23 */ /* 0x000fe20008010027 */
[----:B------:R-:W-:Y:S01]  /*5100*/  @!P1 FSEL R36, R36, -INF , !P4 ;  /* 0xff80000024249808 */ /* 0x000fe20006000000 */
[----:B-1----:R-:W-:Y:S01]  /*5110*/  IMAD.WIDE.U32 R18, R138, -0x326172a9, RZ ;  /* 0xcd9e8d578a127825 */ /* 0x002fe200078e00ff */
[----:B------:R-:W-:Y:S02]  /*5120*/  @!P1 ISETP.GE.AND P4, PT, R206, R134, PT ;  /* 0x00000086ce00920c */ /* 0x000fe40003f86270 */
[----:B------:R-:W-:Y:S01]  /*5130*/  @!P1 FSEL R37, R37, -INF , !P3 ;  /* 0xff80000025259808 */ /* 0x000fe20005800000 */
[----:B------:R-:W-:Y:S01]  /*5140*/  FFMA.FTZ R34, R34, c[0x0][0x23c], -R10 ;  /* 0x00008f0022227a23 */ /* 0x000fe2000001080a */
[----:B------:R-:W-:Y:S01]  /*5150*/  LOP3.LUT R142, R19, UR19, R142, 0x96, !PT ;  /* 0x00000013138e7c12 */ /* 0x000fe2000f8e968e */
[----:B------:R-:W-:Y:S01]  /*5160*/  MUFU.EX2 R174, R24 ;  /* 0x0000001800ae7308 */ /* 0x000fe20000000800 */
[-C--:B------:R-:W-:Y:S01]  /*5170*/  @!P1 ISETP.GE.AND P3, PT, R207, R132.reuse, PT ;  /* 0x00000084cf00920c */ /* 0x080fe20003f66270 */
[----:B------:R-:W-:Y:S01]  /*5180*/  FFMA.FTZ R40, R229, UR4, R40 ;  /* 0x00000004e5287c23 */ /* 0x000fe20008010028 */
[----:B------:R-:W-:Y:S01]  /*5190*/  @!P1 FSEL R39, R39, -INF , !P4 ;  /* 0xff80000027279808 */ /* 0x000fe20006000000 */
[----:B------:R-:W-:Y:S01]  /*51a0*/  FFMA.FTZ R41, R230, UR4, R41 ;  /* 0x00000004e6297c23 */ /* 0x000fe20008010029 */
[-C--:B------:R-:W-:Y:S01]  /*51b0*/  @!P1 ISETP.GE.AND P4, PT, R206, R132.reuse, PT ;  /* 0x00000084ce00920c */ /* 0x080fe20003f86270 */
[----:B------:R-:W-:Y:S01]  /*51c0*/  FFMA.FTZ R42, R229, UR4, R42 ;  /* 0x00000004e52a7c23 */ /* 0x000fe2000801002a */
[----:B------:R-:W-:Y:S01]  /*51d0*/  @!P1 FSEL R40, R40, -INF , !P3 ;  /* 0xff80000028289808 */ /* 0x000fe20005800000 */
[----:B------:R-:W-:Y:S01]  /*51e0*/  FFMA.FTZ R35, R35, c[0x0][0x23c], -R10 ;  /* 0x00008f0023237a23 */ /* 0x000fe2000001080a */
[-C--:B------:R-:W-:Y:S01]  /*51f0*/  @!P1 ISETP.GE.AND P3, PT, R207, R133.reuse, PT ;  /* 0x00000085cf00920c */ /* 0x080fe20003f66270 */
[----:B------:R1:W-:Y:S01]  /*5200*/  MUFU.EX2 R173, R25 ;  /* 0x0000001900ad7308 */ /* 0x0003e20000000800 */
[----:B------:R-:W-:Y:S01]  /*5210*/  @!P1 FSEL R41, R41, -INF , !P4 ;  /* 0xff80000029299808 */ /* 0x000fe20006000000 */
[----:B------:R-:W-:Y:S01]  /*5220*/  FFMA.FTZ R43, R230, UR4, R43 ;  /* 0x00000004e62b7c23 */ /* 0x000fe2000801002b */
[-C--:B------:R-:W-:Y:S01]  /*5230*/  @!P1 ISETP.GE.AND P4, PT, R206, R133.reuse, PT ;  /* 0x00000085ce00920c */ /* 0x080fe20003f86270 */
[----:B--2---:R-:W-:Y:S01]  /*5240*/  IMAD.WIDE.U32 R22, R143, -0x326172a9, RZ ;  /* 0xcd9e8d578f167825 */ /* 0x004fe200078e00ff */
[----:B------:R-:W-:Y:S02]  /*5250*/  @!P1 FSEL R42, R42, -INF , !P3 ;  /* 0xff8000002a2a9808 */ /* 0x000fe40005800000 */
[-C--:B------:R-:W-:Y:S01]  /*5260*/  @!P1 ISETP.GE.AND P3, PT, R216, R132.reuse, PT ;  /* 0x00000084d800920c */ /* 0x080fe20003f66270 */
[----:B------:R-:W-:Y:S01]  /*5270*/  FFMA.FTZ R44, R231, UR4, R44 ;  /* 0x00000004e72c7c23 */ /* 0x000fe2000801002c */
[----:B------:R-:W-:Y:S01]  /*5280*/  @!P1 FSEL R43, R43, -INF , !P4 ;  /* 0xff8000002b2b9808 */ /* 0x000fe20006000000 */
[----:B------:R-:W2:Y:S01]  /*5290*/  MUFU.EX2 R169, R17 ;  /* 0x0000001100a97308 */ /* 0x000ea20000000800 */
[----:B------:R-:W-:Y:S01]  /*52a0*/  @!P1 ISETP.GE.AND P4, PT, R215, R132, PT ;  /* 0x00000084d700920c */ /* 0x000fe20003f86270 */
[C---:B------:R-:W-:Y:S01]  /*52b0*/  FFMA.FTZ R48, R231.reuse, UR4, R48 ;  /* 0x00000004e7307c23 */ /* 0x040fe20008010030 */
[----:B------:R-:W-:Y:S01]  /*52c0*/  @!P1 FSEL R44, R44, -INF , !P3 ;  /* 0xff8000002c2c9808 */ /* 0x000fe20005800000 */
[----:B------:R-:W-:Y:S01]  /*52d0*/  FFMA.FTZ R49, R232, UR4, R49 ;  /* 0x00000004e8317c23 */ /* 0x000fe20008010031 */
[-C--:B------:R-:W-:Y:S01]  /*52e0*/  @!P1 ISETP.GE.AND P3, PT, R216, R133.reuse, PT ;  /* 0x00000085d800920c */ /* 0x080fe20003f66270 */
[----:B------:R-:W-:Y:S01]  /*52f0*/  FFMA.FTZ R45, R232, UR4, R45 ;  /* 0x00000004e82d7c23 */ /* 0x000fe2000801002d */
[----:B------:R-:W-:Y:S01]  /*5300*/  @!P1 FSEL R48, R48, -INF , !P5 ;  /* 0xff80000030309808 */ /* 0x000fe20006800000 */
[----:B------:R-:W-:Y:S01]  /*5310*/  FFMA.FTZ R46, R231, UR4, R46 ;  /* 0x00000004e72e7c23 */ /* 0x000fe2000801002e */
[-C--:B------:R-:W-:Y:S01]  /*5320*/  @!P1 ISETP.GE.AND P5, PT, R216, R134.reuse, PT ;  /* 0x00000086d800920c */ /* 0x080fe20003fa6270 */
[----:B------:R2:W-:Y:S01]  /*5330*/  MUFU.EX2 R164, R20 ;  /* 0x0000001400a47308 */ /* 0x0005e20000000800 */
[----:B------:R-:W-:Y:S01]  /*5340*/  @!P1 FSEL R45, R45, -INF , !P4 ;  /* 0xff8000002d2d9808 */ /* 0x000fe20006000000 */
[----:B------:R-:W-:Y:S01]  /*5350*/  FFMA.FTZ R48, R48, c[0x0][0x23c], -R100 ;  /* 0x00008f0030307a23 */ /* 0x000fe20000010864 */
[----:B------:R-:W-:Y:S01]  /*5360*/  @!P1 ISETP.GE.AND P4, PT, R215, R133, PT ;  /* 0x00000085d700920c */ /* 0x000fe20003f86270 */
[----:B-1----:R-:W-:Y:S01]  /*5370*/  IMAD.WIDE.U32 R24, R139, -0x326172a9, RZ ;  /* 0xcd9e8d578b187825 */ /* 0x002fe200078e00ff */
[----:B------:R-:W-:Y:S02]  /*5380*/  @!P1 FSEL R46, R46, -INF , !P3 ;  /* 0xff8000002e2e9808 */ /* 0x000fe40005800000 */
[-C--:B------:R-:W-:Y:S01]  /*5390*/  @!P1 ISETP.GE.AND P3, PT, R220, R131.reuse, PT ;  /* 0x00000083dc00920c */ /* 0x080fe20003f66270 */
[C---:B------:R-:W-:Y:S01]  /*53a0*/  FFMA.FTZ R65, R236.reuse, UR4, R65 ;  /* 0x00000004ec417c23 */ /* 0x040fe20008010041 */
[----:B------:R-:W-:Y:S01]  /*53b0*/  LOP3.LUT R103, R25, UR17, R4, 0x96, !PT ;  /* 0x0000001119677c12 */ /* 0x000fe2000f8e9604 */
[----:B------:R1:W-:Y:S01]  /*53c0*/  MUFU.EX2 R178, R26 ;  /* 0x0000001a00b27308 */ /* 0x0003e20000000800 */
[----:B------:R-:W-:Y:S01]  /*53d0*/  @!P1 FSEL R49, R49, -INF , !P2 ;  /* 0xff80000031319808 */ /* 0x000fe20005000000 */
[C---:B------:R-:W-:Y:S01]  /*53e0*/  FFMA.FTZ R61, R236.reuse, UR4, R61 ;  /* 0x00000004ec3d7c23 */ /* 0x040fe2000801003d */
[-C--:B------:R-:W-:Y:S01]  /*53f0*/  @!P1 ISETP.GE.AND P2, PT, R215, R134.reuse, PT ;  /* 0x00000086d700920c */ /* 0x080fe20003f46270 */
[C---:B------:R-:W-:Y:S02]  /*5400*/  FFMA.FTZ R67, R236.reuse, UR4, R67 ;  /* 0x00000004ec437c23 */ /* 0x040fe40008010043 */
[--C-:B------:R-:W-:Y:S02]  /*5410*/  FFMA.FTZ R49, R49, c[0x0][0x23c], -R100.reuse ;  /* 0x00008f0031317a23 */ /* 0x100fe40000010864 */
[----:B------:R-:W-:Y:S02]  /*5420*/  FFMA.FTZ R63, R236, UR4, R63 ;  /* 0x00000004ec3f7c23 */ /* 0x000fe4000801003f */
[----:B------:R3:W-:Y:S01]  /*5430*/  MUFU.EX2 R165, R21 ;  /* 0x0000001500a57308 */ /* 0x0007e20000000800 */
[--C-:B------:R-:W-:Y:S02]  /*5440*/  FFMA.FTZ R37, R37, c[0x0][0x23c], -R100.reuse ;  /* 0x00008f0025257a23 */ /* 0x100fe40000010864 */
[----:B------:R-:W-:Y:S01]  /*5450*/  FFMA.FTZ R36, R36, c[0x0][0x23c], -R100 ;  /* 0x00008f0024247a23 */ /* 0x000fe20000010864 */
[----:B--2---:R-:W-:Y:S01]  /*5460*/  LOP3.LUT R20, R109, UR19, R140, 0x96, !PT ;  /* 0x000000136d147c12 */ /* 0x004fe2000f8e968c */
[----:B------:R-:W-:Y:S01]  /*5470*/  FFMA.FTZ R40, R40, c[0x0][0x23c], -R8 ;  /* 0x00008f0028287a23 */ /* 0x000fe20000010808 */
[----:B------:R-:W-:Y:S01]  /*5480*/  LOP3.LUT R109, R13, UR16, R102, 0x96, !PT ;  /* 0x000000100d6d7c12 */ /* 0x000fe2000f8e9666 */
[----:B------:R-:W-:Y:S03]  /*5490*/  IMAD.WIDE.U32 R16, R16, -0x2daee0ad, RZ ;  /* 0xd2511f5310107825 */ /* 0x000fe600078e00ff */
[----:B------:R-:W-:Y:S01]  /*54a0*/  MUFU.EX2 R177, R27 ;  /* 0x0000001b00b17308 */ /* 0x000fe20000000800 */
[----:B------:R-:W-:Y:S01]  /*54b0*/  IMAD.WIDE.U32 R4, R9, -0x326172a9, RZ ;  /* 0xcd9e8d5709047825 */ /* 0x000fe200078e00ff */
[----:B------:R-:W-:Y:S02]  /*54c0*/  LOP3.LUT R9, R23, UR17, R18, 0x96, !PT ;  /* 0x0000001117097c12 */ /* 0x000fe4000f8e9612 */
[----:B------:R-:W-:Y:S01]  /*54d0*/  LOP3.LUT R17, R17, UR16, R148, 0x96, !PT ;  /* 0x0000001011117c12 */ /* 0x000fe2000f8e9694 */
[----:B------:R-:W-:Y:S01]  /*54e0*/  IMAD.WIDE.U32 R18, R11, -0x326172a9, RZ ;  /* 0xcd9e8d570b127825 */ /* 0x000fe200078e00ff */
[----:B-1----:R-:W-:Y:S03]  /*54f0*/  LOP3.LUT R26, R5, UR17, R14, 0x96, !PT ;  /* 0x00000011051a7c12 */ /* 0x002fe6000f8e960e */
[----:B------:R-:W-:Y:S01]  /*5500*/  IMAD.WIDE.U32 R14, R142, -0x2daee0ad, RZ ;  /* 0xd2511f538e0e7825 */ /* 0x000fe200078e00ff */
[----:B------:R-:W-:Y:S01]  /*5510*/  LOP3.LUT R5, R19, UR17, R108, 0x96, !PT ;  /* 0x0000001113057c12 */ /* 0x000fe2000f8e966c */
[----:B------:R1:W2:Y:S02]  /*5520*/  MUFU.EX2 R166, R28 ;  /* 0x0000001c00a67308 */ /* 0x0002a40000000800 */
[----:B------:R-:W-:Y:S01]  /*5530*/  IMAD.WIDE.U32 R108, R109, -0x326172a9, RZ ;  /* 0xcd9e8d576d6c7825 */ /* 0x000fe200078e00ff */
[----:B------:R-:W-:Y:S03]  /*5540*/  LOP3.LUT R25, R15, UR16, R150, 0x96, !PT ;  /* 0x000000100f197c12 */ /* 0x000fe6000f8e9696 */
[----:B------:R-:W-:Y:S01]  /*5550*/  IMAD.WIDE.U32 R102, R103, -0x2daee0ad, RZ ;  /* 0xd2511f5367667825 */ /* 0x000fe200078e00ff */
[----:B------:R-:W-:Y:S03]  /*5560*/  LOP3.LUT R4, R109, UR15, R4, 0x96, !PT ;  /* 0x0000000f6d047c12 */ /* 0x000fe6000f8e9604 */
[----:B------:R-:W-:Y:S01]  /*5570*/  MUFU.EX2 R172, R30 ;  /* 0x0000001e00ac7308 */ /* 0x000fe20000000800 */
[----:B------:R-:W-:Y:S01]  /*5580*/  LOP3.LUT R13, R103, UR14, R16, 0x96, !PT ;  /* 0x0000000e670d7c12 */ /* 0x000fe2000f8e9610 */
[----:B---3--:R-:W-:Y:S04]  /*5590*/  IMAD.WIDE.U32 R20, R20, -0x2daee0ad, RZ ;  /* 0xd2511f5314147825 */ /* 0x008fe800078e00ff */
[----:B------:R-:W-:Y:S04]  /*55a0*/  IMAD.WIDE.U32 R112, R9, -0x2daee0ad, RZ ;  /* 0xd2511f5309707825 */ /* 0x000fe800078e00ff */
[----:B------:R3:W-:Y:S01]  /*55b0*/  MUFU.EX2 R163, R29 ;  /* 0x0000001d00a37308 */ /* 0x0007e20000000800 */
[----:B------:R-:W-:Y:S01]  /*55c0*/  IMAD.WIDE.U32 R16, R17, -0x326172a9, RZ ;  /* 0xcd9e8d5711107825 */ /* 0x000fe200078e00ff */
[----:B-1----:R-:W-:Y:S03]  /*55d0*/  LOP3.LUT R28, R21, UR16, R110, 0x96, !PT ;  /* 0x00000010151c7c12 */ /* 0x002fe6000f8e966e */
        /* <DEDUP_REMOVED lines=9> */
[----:B------:R-:W-:Y:S03]  /*5670*/  LOP3.LUT R103, R25, UR15, R22, 0x96, !PT ;  /* 0x0000000f19677c12 */ /* 0x000fe6000f8e9616 */
[----:B------:R2:W2:Y:S01]  /*5680*/  MUFU.EX2 R155, R32 ;  /* 0x00000020009b7308 */ /* 0x0004a20000000800 */
[----:B------:R-:W-:Y:S01]  /*5690*/  LOP3.LUT R27, R12, 0xffff, RZ, 0xc0, !PT ;  /* 0x0000ffff0c1b7812 */ /* 0x000fe200078ec0ff */
[----:B------:R-:W-:Y:S01]  /*56a0*/  IMAD.WIDE.U32 R4, R4, -0x2daee0ad, RZ ;  /* 0xd2511f5304047825 */ /* 0x000fe200078e00ff */
[----:B------:R-:W-:Y:S02]  /*56b0*/  LOP3.LUT R9, R13, UR13, R16, 0x96, !PT ;  /* 0x0000000d0d097c12 */ /* 0x000fe4000f8e9610 */
[----:B------:R-:W-:Y:S01]  /*56c0*/  SHF.R.U32.HI R19, RZ, 0x18, R12 ;  /* 0x00000018ff137819 */ /* 0x000fe2000001160c */
[----:B---3--:R-:W-:Y:S01]  /*56d0*/  IMAD.WIDE.U32 R28, R28, -0x326172a9, RZ ;  /* 0xcd9e8d571c1c7825 */ /* 0x008fe200078e00ff */
[C---:B------:R-:W-:Y:S02]  /*56e0*/  LOP3.LUT R30, R4.reuse, 0xffff, RZ, 0xc0, !PT ;  /* 0x0000ffff041e7812 */ /* 0x040fe400078ec0ff */
[----:B------:R-:W-:Y:S01]  /*56f0*/  LOP3.LUT R16, R5, UR12, R26, 0x96, !PT ;  /* 0x0000000c05107c12 */ /* 0x000fe2000f8e961a */
[----:B------:R3:W-:Y:S01]  /*5700*/  MUFU.EX2 R153, R33 ;  /* 0x0000002100997308 */ /* 0x0007e20000000800 */
[----:B------:R-:W-:Y:S01]  /*5710*/  LOP3.LUT R22, R4, 0xff, RZ, 0xc0, !PT ;  /* 0x000000ff04167812 */ /* 0x000fe200078ec0ff */
[----:B------:R-:W-:Y:S01]  /*5720*/  IMAD.WIDE.U32 R14, R15, -0x2daee0ad, RZ ;  /* 0xd2511f530f0e7825 */ /* 0x000fe200078e00ff */
[--C-:B------:R-:W-:Y:S02]  /*5730*/  SHF.R.U32.HI R23, RZ, 0x18, R4.reuse ;  /* 0x00000018ff177819 */ /* 0x100fe40000011604 */
[----:B-1----:R-:W-:Y:S01]  /*5740*/  SHF.R.U32.HI R31, RZ, 0x10, R4 ;  /* 0x00000010ff1f7819 */ /* 0x002fe20000011604 */
[----:B------:R-:W-:Y:S01]  /*5750*/  IMAD.WIDE.U32 R6, R17, -0x326172a9, RZ ;  /* 0xcd9e8d5711067825 */ /* 0x000fe200078e00ff */
[----:B------:R-:W-:Y:S02]  /*5760*/  LOP3.LUT R109, R29, UR15, R18, 0x96, !PT ;  /* 0x0000000f1d6d7c12 */ /* 0x000fe4000f8e9612 */
[----:B------:R-:W-:Y:S01]  /*5770*/  SHF.R.U32.HI R29, RZ, 0x10, R12 ;  /* 0x00000010ff1d7819 */ /* 0x000fe2000001160c */
[----:B------:R-:W-:Y:S01]  /*5780*/  IMAD.WIDE.U32 R4, R21, -0x326172a9, RZ ;  /* 0xcd9e8d5715047825 */ /* 0x000fe200078e00ff */
[----:B------:R-:W-:Y:S01]  /*5790*/  LOP3.LUT R18, R12, 0xff, RZ, 0xc0, !PT ;  /* 0x000000ff0c127812 */ /* 0x000fe200078ec0ff */
[----:B------:R-:W-:Y:S01]  /*57a0*/  MUFU.EX2 R158, R34 ;  /* 0x00000022009e7308 */ /* 0x000fe20000000800 */
[----:B------:R-:W-:Y:S01]  /*57b0*/  SHF.R.U32.HI R25, RZ, 0x18, R14 ;  /* 0x00000018ff197819 */ /* 0x000fe2000001160e */
[----:B------:R-:W-:Y:S01]  /*57c0*/  FFMA.FTZ R50, R231, UR4, R50 ;  /* 0x00000004e7327c23 */ /* 0x000fe20008010032 */
[----:B------:R-:W-:Y:S01]  /*57d0*/  LOP3.LUT R11, R15, UR12, R102, 0x96, !PT ;  /* 0x0000000c0f0b7c12 */ /* 0x000fe2000f8e9666 */
[----:B------:R-:W-:Y:S01]  /*57e0*/  FFMA.FTZ R51, R232, UR4, R51 ;  /* 0x00000004e8337c23 */ /* 0x000fe20008010033 */
[C---:B------:R-:W-:Y:S01]  /*57f0*/  LOP3.LUT R26, R14.reuse, 0xffff, RZ, 0xc0, !PT ;  /* 0x0000ffff0e1a7812 */ /* 0x040fe200078ec0ff */
[----:B------:R-:W-:Y:S01]  /*5800*/  FFMA.FTZ R64, R235, UR4, R64 ;  /* 0x00000004eb407c23 */ /* 0x000fe20008010040 */
[----:B------:R-:W-:Y:S01]  /*5810*/  LOP3.LUT R20, R14, 0xff, RZ, 0xc0, !PT ;  /* 0x000000ff0e147812 */ /* 0x000fe200078ec0ff */
[----:B------:R-:W-:Y:S01]  /*5820*/  FFMA.FTZ R47, R232, UR4, R47 ;  /* 0x00000004e82f7c23 */ /* 0x000fe2000801002f */
[----:B--2---:R-:W-:Y:S01]  /*5830*/  SHF.R.U32.HI R32, RZ, 0x10, R14 ;  /* 0x00000010ff207819 */ /* 0x004fe2000001160e */
[----:B------:R-:W1:Y:S01]  /*5840*/  MUFU.EX2 R157, R35 ;  /* 0x00000023009d7308 */ /* 0x000e620000000800 */
[----:B------:R-:W-:Y:S01]  /*5850*/  SHF.R.U32.HI R14, RZ, 0x18, R4 ;  /* 0x00000018ff0e7819 */ /* 0x000fe20000011604 */
[----:B------:R-:W-:Y:S01]  /*5860*/  FFMA.FTZ R42, R42, c[0x0][0x23c], -R0 ;  /* 0x00008f002a2a7a23 */ /* 0x000fe20000010800 */
[----:B------:R-:W-:Y:S01]  /*5870*/  LOP3.LUT R13, R7, UR13, R24, 0x96, !PT ;  /* 0x0000000d070d7c12 */ /* 0x000fe2000f8e9618 */
[----:B------:R-:W-:Y:S01]  /*5880*/  FFMA.FTZ R41, R41, c[0x0][0x23c], -R8 ;  /* 0x00008f0029297a23 */ /* 0x000fe20000010808 */
[----:B------:R-:W-:Y:S01]  /*5890*/  LOP3.LUT R21, R6, 0xff, RZ, 0xc0, !PT ;  /* 0x000000ff06157812 */ /* 0x000fe200078ec0ff */
[----:B------:R-:W-:Y:S01]  /*58a0*/  FFMA.FTZ R43, R43, c[0x0][0x23c], -R0 ;  /* 0x00008f002b2b7a23 */ /* 0x000fe20000010800 */
[----:B------:R-:W-:Y:S01]  /*58b0*/  SHF.R.U32.HI R24, RZ, 0x18, R6 ;  /* 0x00000018ff187819 */ /* 0x000fe20000011606 */
[----:B------:R-:W-:Y:S01]  /*58c0*/  FFMA.FTZ R46, R46, c[0x0][0x23c], -R0 ;  /* 0x00008f002e2e7a23 */ /* 0x000fe20000010800 */
[----:B------:R-:W-:Y:S01]  /*58d0*/  SHF.R.U32.HI R102, RZ, 0x10, R6 ;  /* 0x00000010ff667819 */ /* 0x000fe20000011606 */
[----:B------:R-:W-:Y:S01]  /*58e0*/  MUFU.EX2 R137, R48 ;  /* 0x0000003000897308 */ /* 0x000fe20000000800 */
[----:B---3--:R-:W-:Y:S01]  /*58f0*/  LOP3.LUT R33, R6, 0xffff, RZ, 0xc0, !PT ;  /* 0x0000ffff06217812 */ /* 0x008fe200078ec0ff */
[----:B------:R-:W-:Y:S01]  /*5900*/  FFMA.FTZ R39, R39, c[0x0][0x23c], -R10 ;  /* 0x00008f0027277a23 */ /* 0x000fe2000001080a */
[----:B------:R-:W-:Y:S01]  /*5910*/  LOP3.LUT R6, R5, UR13, R108, 0x96, !PT ;  /* 0x0000000d05067c12 */ /* 0x000fe2000f8e966c */
[--C-:B------:R-:W-:Y:S01]  /*5920*/  FFMA.FTZ R44, R44, c[0x0][0x23c], -R8.reuse ;  /* 0x00008f002c2c7a23 */ /* 0x100fe20000010808 */
[C---:B------:R-:W-:Y:S01]  /*5930*/  LOP3.LUT R12, R4.reuse, 0xffff, RZ, 0xc0, !PT ;  /* 0x0000ffff040c7812 */ /* 0x040fe200078ec0ff */
[----:B------:R-:W-:Y:S01]  /*5940*/  FFMA.FTZ R45, R45, c[0x0][0x23c], -R8 ;  /* 0x00008f002d2d7a23 */ /* 0x000fe20000010808 */
[----:B------:R-:W-:Y:S01]  /*5950*/  LOP3.LUT R17, R4, 0xff, RZ, 0xc0, !PT ;  /* 0x000000ff04117812 */ /* 0x000fe200078ec0ff */
[----:B------:R-:W-:Y:S01]  /*5960*/  FFMA.FTZ R60, R235, UR4, R60 ;  /* 0x00000004eb3c7c23 */ /* 0x000fe2000801003c */
[----:B------:R-:W-:Y:S01]  /*5970*/  SHF.R.U32.HI R15, RZ, 0x10, R4 ;  /* 0x00000010ff0f7819 */ /* 0x000fe20000011604 */
[----:B------:R-:W-:Y:S01]  /*5980*/  MUFU.EX2 R136, R49 ;  /* 0x0000003100887308 */ /* 0x000fe20000000800 */
[----:B------:R-:W-:Y:S01]  /*5990*/  LOP3.LUT R4, R9, 0xff, RZ, 0xc0, !PT ;  /* 0x000000ff09047812 */ /* 0x000fe200078ec0ff */
[----:B------:R-:W-:Y:S01]  /*59a0*/  FFMA.FTZ R66, R235, UR4, R66 ;  /* 0x00000004eb427c23 */ /* 0x000fe20008010042 */
[----:B------:R-:W-:Y:S01]  /*59b0*/  LOP3.LUT R5, R9, 0xffff, RZ, 0xc0, !PT ;  /* 0x0000ffff09057812 */ /* 0x000fe200078ec0ff */
        /* <DEDUP_REMOVED lines=8> */
[----:B------:R-:W-:Y:S01]  /*5a40*/  MUFU.EX2 R156, R40 ;  /* 0x00000028009c7308 */ /* 0x000fe20000000800 */
[----:B------:R-:W-:Y:S01]  /*5a50*/  @!P1 FSEL R51, R51, -INF , !P2 ;  /* 0xff80000033339808 */ /* 0x000fe20005000000 */
[----:B------:R-:W-:Y:S01]  /*5a60*/  FFMA.FTZ R47, R47, c[0x0][0x23c], -R0 ;  /* 0x00008f002f2f7a23 */ /* 0x000fe20000010800 */
[----:B------:R-:W-:Y:S01]  /*5a70*/  @!P1 ISETP.GE.AND P2, PT, R217, R134, PT ;  /* 0x00000086d900920c */ /* 0x000fe20003f46270 */
[----:B------:R-:W-:Y:S01]  /*5a80*/  FFMA.FTZ R38, R229, UR4, R38 ;  /* 0x00000004e5267c23 */ /* 0x000fe20008010026 */
[----:B------:R-:W-:Y:S01]  /*5a90*/  @!P1 FSEL R64, R64, -INF , !P3 ;  /* 0xff80000040409808 */ /* 0x000fe20005800000 */
[----:B------:R-:W-:Y:S01]  /*5aa0*/  FFMA.FTZ R51, R51, c[0x0][0x23c], -R10 ;  /* 0x00008f0033337a23 */ /* 0x000fe2000001080a */
[----:B------:R-:W-:Y:S01]  /*5ab0*/  ISETP.LE.U32.AND P3, PT, R4, UR5, PT ;  /* 0x0000000504007c0c */ /* 0x000fe2000bf63070 */
[C---:B------:R-:W-:Y:S01]  /*5ac0*/  FFMA.FTZ R52, R233.reuse, UR4, R52 ;  /* 0x00000004e9347c23 */ /* 0x040fe20008010034 */
[----:B------:R-:W-:Y:S01]  /*5ad0*/  SHF.R.U32.HI R4, RZ, 0x18, R9 ;  /* 0x00000018ff047819 */ /* 0x000fe20000011609 */
[----:B------:R-:W-:Y:S01]  /*5ae0*/  MUFU.EX2 R144, R50 ;  /* 0x0000003200907308 */ /* 0x000fe20000000800 */
[----:B------:R-:W-:Y:S01]  /*5af0*/  SHF.R.U32.HI R5, RZ, 0x8, R5 ;  /* 0x00000008ff057819 */ /* 0x000fe20000011605 */
[----:B------:R-:W-:Y:S01]  /*5b00*/  FFMA.FTZ R64, R64, c[0x0][0x23c], -R100 ;  /* 0x00008f0040407a23 */ /* 0x000fe20000010864 */
[----:B------:R-:W-:Y:S01]  /*5b10*/  @!P1 FSEL R54, R54, -INF , !P5 ;  /* 0xff80000036369808 */ /* 0x000fe20006800000 */
[----:B------:R-:W-:Y:S01]  /*5b20*/  FFMA.FTZ R53, R234, UR4, R53 ;  /* 0x00000004ea357c23 */ /* 0x000fe20008010035 */
[-C--:B------:R-:W-:Y:S01]  /*5b30*/  @!P1 ISETP.GE.AND P5, PT, R220, R132.reuse, PT ;  /* 0x00000084dc00920c */ /* 0x080fe20003fa6270 */
[----:B------:R-:W-:Y:S01]  /*5b40*/  FFMA.FTZ R56, R233, UR4, R56 ;  /* 0x00000004e9387c23 */ /* 0x000fe20008010038 */
[----:B------:R-:W-:Y:S01]  /*5b50*/  @!P1 FSEL R55, R55, -INF , !P2 ;  /* 0xff80000037379808 */ /* 0x000fe20005000000 */
[--C-:B------:R-:W-:Y:S01]  /*5b60*/  FFMA.FTZ R54, R54, c[0x0][0x23c], -R10.reuse ;  /* 0x00008f0036367a23 */ /* 0x100fe2000001080a */
[----:B------:R-:W-:Y:S01]  /*5b70*/  @!P1 ISETP.GE.AND P2, PT, R219, R132, PT ;  /* 0x00000084db00920c */ /* 0x000fe20003f46270 */
[----:B------:R-:W-:Y:S01]  /*5b80*/  MUFU.EX2 R115, R64 ;  /* 0x0000004000737308 */ /* 0x000fe20000000800 */
[----:B------:R-:W-:Y:S01]  /*5b90*/  @!P1 FSEL R65, R65, -INF , !P4 ;  /* 0xff80000041419808 */ /* 0x000fe20006000000 */
[----:B------:R-:W-:Y:S01]  /*5ba0*/  @!P3 FADD.FTZ R182, -R182, -RZ ;  /* 0x800000ffb6b6b221 */ /* 0x000fe20000010100 */
[----:B------:R-:W-:Y:S01]  /*5bb0*/  ISETP.LE.U32.AND P4, PT, R4, UR5, PT ;  /* 0x0000000504007c0c */ /* 0x000fe2000bf83070 */
[----:B------:R-:W-:Y:S01]  /*5bc0*/  FFMA.FTZ R55, R55, c[0x0][0x23c], -R10 ;  /* 0x00008f0037377a23 */ /* 0x000fe2000001080a */
[----:B------:R-:W-:Y:S01]  /*5bd0*/  LOP3.LUT R4, R5, 0xffff, RZ, 0xc0, !PT ;  /* 0x0000ffff05047812 */ /* 0x000fe200078ec0ff */
[----:B------:R-:W-:Y:S01]  /*5be0*/  FFMA.FTZ R57, R234, UR4, R57 ;  /* 0x00000004ea397c23 */ /* 0x000fe20008010039 */
[----:B------:R-:W-:Y:S01]  /*5bf0*/  SHF.R.U32.HI R5, RZ, 0x10, R9 ;  /* 0x00000010ff057819 */ /* 0x000fe20000011609 */
[----:B------:R-:W-:Y:S01]  /*5c00*/  FFMA.FTZ R58, R233, UR4, R58 ;  /* 0x00000004e93a7c23 */ /* 0x000fe2000801003a */
[----:B------:R-:W-:Y:S01]  /*5c10*/  @!P1 FSEL R60, R60, -INF , !P5 ;  /* 0xff8000003c3c9808 */ /* 0x000fe20006800000 */
[----:B------:R-:W2:Y:S01]  /*5c20*/  MUFU.EX2 R140, R51 ;  /* 0x00000033008c7308 */ /* 0x000ea20000000800 */
[-C--:B------:R-:W-:Y:S01]  /*5c30*/  @!P1 ISETP.GE.AND P5, PT, R220, R134.reuse, PT ;  /* 0x00000086dc00920c */ /* 0x080fe20003fa6270 */
[----:B------:R-:W-:Y:S01]  /*5c40*/  FFMA.FTZ R59, R234, UR4, R59 ;  /* 0x00000004ea3b7c23 */ /* 0x000fe2000801003b */
[----:B------:R-:W-:Y:S01]  /*5c50*/  @!P1 FSEL R61, R61, -INF , !P2 ;  /* 0xff8000003d3d9808 */ /* 0x000fe20005000000 */
[----:B------:R-:W-:Y:S01]  /*5c60*/  FFMA.FTZ R60, R60, c[0x0][0x23c], -R8 ;  /* 0x00008f003c3c7a23 */ /* 0x000fe20000010808 */
[----:B------:R-:W-:Y:S01]  /*5c70*/  @!P1 ISETP.GE.AND P2, PT, R219, R134, PT ;  /* 0x00000086db00920c */ /* 0x000fe20003f46270 */
[----:B----4-:R-:W-:Y:S01]  /*5c80*/  @!P4 FADD.FTZ R179, -R179, -RZ ;  /* 0x800000ffb3b3c221 */ /* 0x010fe20000010100 */
[----:B------:R-:W-:Y:S02]  /*5c90*/  LOP3.LUT R5, R5, 0xff, RZ, 0xc0, !PT ;  /* 0x000000ff05057812 */ /* 0x000fe400078ec0ff */
[----:B------:R-:W-:Y:S01]  /*5ca0*/  @!P1 FSEL R66, R66, -INF , !P5 ;  /* 0xff80000042429808 */ /* 0x000fe20006800000 */
[----:B------:R-:W-:Y:S01]  /*5cb0*/  MUFU.EX2 R134, R60 ;  /* 0x0000003c00867308 */ /* 0x000fe20000000800 */
[----:B------:R-:W-:Y:S02]  /*5cc0*/  ISETP.LE.U32.AND P5, PT, R4, UR5, PT ;  /* 0x0000000504007c0c */ /* 0x000fe4000bfa3070 */
[----:B------:R-:W-:Y:S01]  /*5cd0*/  LOP3.LUT R4, R6, 0xffff, RZ, 0xc0, !PT ;  /* 0x0000ffff06047812 */ /* 0x000fe200078ec0ff */
[----:B------:R-:W-:Y:S01]  /*5ce0*/  FFMA.FTZ R66, R66, c[0x0][0x23c], -R10 ;  /* 0x00008f0042427a23 */ /* 0x000fe2000001080a */
[----:B------:R-:W-:Y:S02]  /*5cf0*/  @!P1 FSEL R67, R67, -INF , !P2 ;  /* 0xff80000043439808 */ /* 0x000fe40005000000 */
[----:B------:R-:W-:Y:S02]  /*5d00*/  ISETP.LE.U32.AND P2, PT, R5, UR5, PT ;  /* 0x0000000505007c0c */ /* 0x000fe4000bf43070 */
[----:B------:R-:W-:Y:S01]  /*5d10*/  @!P1 FSEL R38, R38, -INF , !P0 ;  /* 0xff80000026269808 */ /* 0x000fe20004000000 */
[----:B------:R-:W-:Y:S01]  /*5d20*/  MUFU.EX2 R113, R66 ;  /* 0x0000004200717308 */ /* 0x000fe20000000800 */
[----:B------:R-:W-:Y:S02]  /*5d30*/  @!P1 ISETP.GE.AND P0, PT, R217, R131, PT ;  /* 0x00000083d900920c */ /* 0x000fe40003f06270 */
[----:B------:R-:W-:Y:S01]  /*5d40*/  SHF.R.U32.HI R4, RZ, 0x8, R4 ;  /* 0x00000008ff047819 */ /* 0x000fe20000011604 */
[----:B------:R-:W-:Y:S01]  /*5d50*/  @!P5 FADD.FTZ R180, -R180, -RZ ;  /* 0x800000ffb4b4d221 */ /* 0x000fe20000010100 */
[----:B------:R-:W-:Y:S01]  /*5d60*/  @!P1 FSEL R52, R52, -INF , !P6 ;  /* 0xff80000034349808 */ /* 0x000fe20007000000 */
[--C-:B------:R-:W-:Y:S01]  /*5d70*/  FFMA.FTZ R38, R38, c[0x0][0x23c], -R10.reuse ;  /* 0x00008f0026267a23 */ /* 0x100fe2000001080a */
[-C--:B------:R-:W-:Y:S01]  /*5d80*/  @!P1 ISETP.GE.AND P6, PT, R218, R132.reuse, PT ;  /* 0x00000084da00920c */ /* 0x080fe20003fc6270 */
[----:B------:R-:W-:Y:S01]  /*5d90*/  FFMA.FTZ R10, R67, c[0x0][0x23c], -R10 ;  /* 0x00008f00430a7a23 */ /* 0x000fe2000001080a */
[----:B------:R-:W-:Y:S01]  /*5da0*/  @!P1 FSEL R53, R53, -INF , !P0 ;  /* 0xff80000035359808 */ /* 0x000fe20004000000 */
[----:B------:R-:W-:Y:S01]  /*5db0*/  @!P2 FADD.FTZ R181, -R181, -RZ ;  /* 0x800000ffb5b5a221 */ /* 0x000fe20000010100 */
[----:B------:R-:W-:Y:S01]  /*5dc0*/  @!P1 ISETP.GE.AND P0, PT, R217, R132, PT ;  /* 0x00000084d900920c */ /* 0x000fe20003f06270 */
[--C-:B------:R-:W-:Y:S01]  /*5dd0*/  FFMA.FTZ R52, R52, c[0x0][0x23c], -R100.reuse ;  /* 0x00008f0034347a23 */ /* 0x100fe20000010864 */
[----:B------:R-:W-:Y:S01]  /*5de0*/  LOP3.LUT R4, R4, 0xffff, RZ, 0xc0, !PT ;  /* 0x0000ffff04047812 */ /* 0x000fe200078ec0ff */
[--C-:B------:R-:W-:Y:S01]  /*5df0*/  FFMA.FTZ R53, R53, c[0x0][0x23c], -R100.reuse ;  /* 0x00008f0035357a23 */ /* 0x100fe20000010864 */
[----:B------:R-:W-:Y:S01]  /*5e00*/  @!P1 FSEL R56, R56, -INF , !P6 ;  /* 0xff80000038389808 */ /* 0x000fe20007000000 */
[----:B------:R-:W-:Y:S01]  /*5e10*/  FFMA.FTZ R100, R65, c[0x0][0x23c], -R100 ;  /* 0x00008f0041647a23 */ /* 0x000fe20000010864 */
[-C--:B------:R-:W-:Y:S01]  /*5e20*/  @!P1 ISETP.GE.AND P6, PT, R218, R133.reuse, PT ;  /* 0x00000085da00920c */ /* 0x080fe20003fc6270 */
[----:B------:R-:W-:Y:S01]  /*5e30*/  MUFU.EX2 R132, R52 ;  /* 0x0000003400847308 */ /* 0x000fe20000000800 */
[----:B------:R-:W-:Y:S01]  /*5e40*/  @!P1 FSEL R57, R57, -INF , !P0 ;  /* 0xff80000039399808 */ /* 0x000fe20004000000 */
[--C-:B------:R-:W-:Y:S01]  /*5e50*/  FFMA.FTZ R56, R56, c[0x0][0x23c], -R8.reuse ;  /* 0x00008f0038387a23 */ /* 0x100fe20000010808 */
[-C--:B------:R-:W-:Y:S02]  /*5e60*/  @!P1 ISETP.GE.AND P0, PT, R217, R133.reuse, PT ;  /* 0x00000085d900920c */ /* 0x080fe40003f06270 */
[----:B------:R-:W-:Y:S01]  /*5e70*/  LOP3.LUT R9, R6, 0xff, RZ, 0xc0, !PT ;  /* 0x000000ff06097812 */ /* 0x000fe200078ec0ff */
[----:B------:R-:W-:Y:S01]  /*5e80*/  FFMA.FTZ R57, R57, c[0x0][0x23c], -R8 ;  /* 0x00008f0039397a23 */ /* 0x000fe20000010808 */
[----:B------:R-:W-:Y:S01]  /*5e90*/  SHF.R.U32.HI R7, RZ, 0x10, R6 ;  /* 0x00000010ff077819 */ /* 0x000fe20000011606 */
[----:B------:R-:W-:Y:S01]  /*5ea0*/  FFMA.FTZ R8, R61, c[0x0][0x23c], -R8 ;  /* 0x00008f003d087a23 */ /* 0x000fe20000010808 */
[----:B------:R-:W-:Y:S01]  /*5eb0*/  SHF.R.U32.HI R6, RZ, 0x18, R6 ;  /* 0x00000018ff067819 */ /* 0x000fe20000011606 */
[----:B------:R-:W-:Y:S01]  /*5ec0*/  MUFU.EX2 R114, R100 ;  /* 0x0000006400727308 */ /* 0x000fe20000000800 */
[----:B------:R-:W-:Y:S02]  /*5ed0*/  ISETP.LE.U32.AND P5, PT, R4, UR5, PT ;  /* 0x0000000504007c0c */ /* 0x000fe4000bfa3070 */
[----:B------:R-:W-:Y:S02]  /*5ee0*/  ISETP.LE.U32.AND P2, PT, R6, UR5, PT ;  /* 0x0000000506007c0c */ /* 0x000fe4000bf43070 */
[----:B------:R-:W-:Y:S02]  /*5ef0*/  @!P1 FSEL R58, R58, -INF , !P6 ;  /* 0xff8000003a3a9808 */ /* 0x000fe40007000000 */
[----:B------:R-:W-:Y:S02]  /*5f00*/  LOP3.LUT R6, R29, 0xff, RZ, 0xc0, !PT ;  /* 0x000000ff1d067812 */ /* 0x000fe400078ec0ff */
[-C--:B------:R-:W-:Y:S01]  /*5f10*/  @!P1 ISETP.GE.AND P6, PT, R220, R133.reuse, PT ;  /* 0x00000085dc00920c */ /* 0x080fe20003fc6270 */
[----:B------:R-:W-:Y:S01]  /*5f20*/  MUFU.EX2 R131, R53 ;  /* 0x0000003500837308 */ /* 0x000fe20000000800 */
[----:B------:R-:W-:Y:S01]  /*5f30*/  @!P1 FSEL R59, R59, -INF , !P0 ;  /* 0xff8000003b3b9808 */ /* 0x000fe20004000000 */
[--C-:B------:R-:W-:Y:S01]  /*5f40*/  FFMA.FTZ R58, R58, c[0x0][0x23c], -R0.reuse ;  /* 0x00008f003a3a7a23 */ /* 0x100fe20000010800 */
[----:B------:R-:W-:Y:S01]  /*5f50*/  @!P1 ISETP.GE.AND P0, PT, R219, R133, PT ;  /* 0x00000085db00920c */ /* 0x000fe20003f06270 */
[----:B------:R-:W-:Y:S01]  /*5f60*/  @!P5 FADD.FTZ R185, -R185, -RZ ;  /* 0x800000ffb9b9d221 */ /* 0x000fe20000010100 */
[----:B------:R-:W-:Y:S01]  /*5f70*/  @!P1 FSEL R62, R62, -INF , !P6 ;  /* 0xff8000003e3e9808 */ /* 0x000fe20007000000 */
[----:B------:R-:W-:Y:S01]  /*5f80*/  @!P2 FADD.FTZ R190, -R190, -RZ ;  /* 0x800000ffbebea221 */ /* 0x000fe20000010100 */
[----:B------:R-:W-:Y:S01]  /*5f90*/  ISETP.LE.U32.AND P2, PT, R14, UR5, PT ;  /* 0x000000050e007c0c */ /* 0x000fe2000bf43070 */
[--C-:B------:R-:W-:Y:S01]  /*5fa0*/  FFMA.FTZ R59, R59, c[0x0][0x23c], -R0.reuse ;  /* 0x00008f003b3b7a23 */ /* 0x100fe20000010800 */
[----:B------:R-:W-:Y:S01]  /*5fb0*/  @!P1 FSEL R63, R63, -INF , !P0 ;  /* 0xff8000003f3f9808 */ /* 0x000fe20004000000 */
[----:B------:R-:W-:Y:S01]  /*5fc0*/  FFMA.FTZ R62, R62, c[0x0][0x23c], -R0 ;  /* 0x00008f003e3e7a23 */ /* 0x000fe20000010800 */
[----:B------:R-:W-:Y:S01]  /*5fd0*/  SHF.R.U32.HI R14, RZ, 0x8, R30 ;  /* 0x00000008ff0e7819 */ /* 0x000fe2000001161e */
[----:B------:R-:W-:Y:S01]  /*5fe0*/  MUFU.EX2 R139, R54 ;  /* 0x00000036008b7308 */ /* 0x000fe20000000800 */
[----:B------:R-:W-:Y:S01]  /*5ff0*/  ISETP.LE.U32.AND P1, PT, R9, UR5, PT ;  /* 0x0000000509007c0c */ /* 0x000fe2000bf23070 */
[----:B------:R-:W-:Y:S01]  /*6000*/  FFMA.FTZ R0, R63, c[0x0][0x23c], -R0 ;  /* 0x00008f003f007a23 */ /* 0x000fe20000010800 */
[----:B------:R-:W-:Y:S02]  /*6010*/  LOP3.LUT R14, R14, 0xffff, RZ, 0xc0, !PT ;  /* 0x0000ffff0e0e7812 */ /* 0x000fe400078ec0ff */
[----:B------:R-:W-:Y:S02]  /*6020*/  LOP3.LUT R5, R7, 0xff, RZ, 0xc0, !PT ;  /* 0x000000ff07057812 */ /* 0x000fe400078ec0ff */
[----:B------:R-:W-:Y:S01]  /*6030*/  LOP3.LUT R7, R11, 0xff, RZ, 0xc0, !PT ;  /* 0x000000ff0b077812 */ /* 0x000fe200078ec0ff */
[----:B------:R-:W-:Y:S01]  /*6040*/  @!P2 FADD.FTZ R188, -R188, -RZ ;  /* 0x800000ffbcbca221 */ /* 0x000fe20000010100 */
[----:B------:R-:W-:Y:S01]  /*6050*/  ISETP.LE.U32.AND P3, PT, R5, UR5, PT ;  /* 0x0000000505007c0c */ /* 0x000fe2000bf63070 */
[----:B------:R-:W-:Y:S01]  /*6060*/  MUFU.EX2 R142, R62 ;  /* 0x0000003e008e7308 */ /* 0x000fe20000000800 */
[----:B------:R-:W-:Y:S02]  /*6070*/  LOP3.LUT R5, R15, 0xff, RZ, 0xc0, !PT ;  /* 0x000000ff0f057812 */ /* 0x000fe400078ec0ff */
[----:B------:R-:W-:Y:S01]  /*6080*/  SHF.R.U32.HI R4, RZ, 0x8, R12 ;  /* 0x00000008ff047819 */ /* 0x000fe2000001160c */
[----:B------:R-:W-:Y:S01]  /*6090*/  @!P1 FADD.FTZ R186, -R186, -RZ ;  /* 0x800000ffbaba9221 */ /* 0x000fe20000010100 */
[----:B------:R-:W-:Y:S02]  /*60a0*/  ISETP.LE.U32.AND P5, PT, R5, UR5, PT ;  /* 0x0000000505007c0c */ /* 0x000fe4000bfa3070 */
[----:B------:R-:W-:Y:S02]  /*60b0*/  LOP3.LUT R4, R4, 0xffff, RZ, 0xc0, !PT ;  /* 0x0000ffff04047812 */ /* 0x000fe400078ec0ff */
[----:B------:R-:W-:Y:S01]  /*60c0*/  ISETP.LE.U32.AND P2, PT, R6, UR5, PT ;  /* 0x0000000506007c0c */ /* 0x000fe2000bf43070 */
[----:B------:R-:W-:Y:S01]  /*60d0*/  MUFU.EX2 R138, R0 ;  /* 0x00000000008a7308 */ /* 0x000fe20000000800 */
[----:B------:R-:W-:Y:S01]  /*60e0*/  ISETP.LE.U32.AND P1, PT, R4, UR5, PT ;  /* 0x0000000504007c0c */ /* 0x000fe2000bf23070 */
[----:B------:R-:W-:Y:S01]  /*60f0*/  @!P3 FADD.FTZ R189, -R189, -RZ ;  /* 0x800000ffbdbdb221 */ /* 0x000fe20000010100 */
[----:B------:R-:W-:Y:S02]  /*6100*/  LOP3.LUT R6, R11, 0xffff, RZ, 0xc0, !PT ;  /* 0x0000ffff0b067812 */ /* 0x000fe400078ec0ff */
[----:B------:R-:W-:Y:S02]  /*6110*/  SHF.R.U32.HI R4, RZ, 0x8, R27 ;  /* 0x00000008ff047819 */ /* 0x000fe4000001161b */
[----:B------:R-:W-:Y:S01]  /*6120*/  SHF.R.U32.HI R6, RZ, 0x8, R6 ;  /* 0x00000008ff067819 */ /* 0x000fe20000011606 */
[----:B------:R-:W-:Y:S01]  /*6130*/  @!P5 FADD.FTZ R187, -R187, -RZ ;  /* 0x800000ffbbbbd221 */ /* 0x000fe20000010100 */
[----:B------:R-:W-:Y:S01]  /*6140*/  LOP3.LUT R4, R4, 0xffff, RZ, 0xc0, !PT ;  /* 0x0000ffff04047812 */ /* 0x000fe200078ec0ff */
[----:B------:R-:W-:Y:S01]  /*6150*/  MUFU.EX2 R143, R56 ;  /* 0x00000038008f7308 */ /* 0x000fe20000000800 */
[----:B------:R-:W-:Y:S01]  /*6160*/  LOP3.LUT R6, R6, 0xffff, RZ, 0xc0, !PT ;  /* 0x0000ffff06067812 */ /* 0x000fe200078ec0ff */
[----:B------:R-:W-:Y:S01]  /*6170*/  @!P2 FADD.FTZ R176, -R176, -RZ ;  /* 0x800000ffb0b0a221 */ /* 0x000fe20000010100 */
[----:B------:R-:W-:Y:S01]  /*6180*/  ISETP.LE.U32.AND P5, PT, R4, UR5, PT ;  /* 0x0000000504007c0c */ /* 0x000fe2000bfa3070 */
[----:B------:R-:W-:Y:S01]  /*6190*/  IMAD.WIDE.U32 R4, R101, -0x326172a9, RZ ;  /* 0xcd9e8d5765047825 */ /* 0x000fe200078e00ff */
[----:B------:R-:W-:Y:S02]  /*61a0*/  ISETP.LE.U32.AND P6, PT, R18, UR5, PT ;  /* 0x0000000512007c0c */ /* 0x000fe4000bfc3070 */
[----:B------:R-:W-:Y:S01]  /*61b0*/  ISETP.LE.U32.AND P0, PT, R19, UR5, PT ;  /* 0x0000000513007c0c */ /* 0x000fe2000bf03070 */
[----:B------:R-:W-:Y:S01]  /*61c0*/  @!P1 FADD.FTZ R183, -R183, -RZ ;  /* 0x800000ffb7b79221 */ /* 0x000fe20000010100 */
[----:B------:R-:W-:Y:S01]  /*61d0*/  LOP3.LUT R9, R16, 0xff, RZ, 0xc0, !PT ;  /* 0x000000ff10097812 */ /* 0x000fe200078ec0ff */
[----:B------:R-:W-:Y:S01]  /*61e0*/  MUFU.EX2 R146, R58 ;  /* 0x0000003a00927308 */ /* 0x000fe20000000800 */
[----:B------:R-:W-:Y:S02]  /*61f0*/  ISETP.LE.U32.AND P3, PT, R22, UR5, PT ;  /* 0x0000000516007c0c */ /* 0x000fe4000bf63070 */
[----:B------:R-:W-:Y:S02]  /*6200*/  ISETP.LE.U32.AND P4, PT, R17, UR5, PT ;  /* 0x0000000511007c0c */ /* 0x000fe4000bf83070 */
[----:B------:R-:W-:Y:S01]  /*6210*/  ISETP.LE.U32.AND P1, PT, R20, UR5, PT ;  /* 0x0000000514007c0c */ /* 0x000fe2000bf23070 */
[----:B------:R-:W-:Y:S01]  /*6220*/  @!P5 FADD.FTZ R169, -R169, -RZ ;  /* 0x800000ffa9a9d221 */ /* 0x000fe20000010100 */
[----:B------:R-:W-:Y:S01]  /*6230*/  ISETP.LE.U32.AND P5, PT, R6, UR5, PT ;  /* 0x0000000506007c0c */ /* 0x000fe2000bfa3070 */
[----:B------:R-:W-:Y:S01]  /*6240*/  @!P6 FADD.FTZ R170, -R170, -RZ ;  /* 0x800000ffaaaae221 */ /* 0x000fe20000010100 */
[----:B------:R-:W-:Y:S01]  /*6250*/  ISETP.LE.U32.AND P6, PT, R7, UR5, PT ;  /* 0x0000000507007c0c */ /* 0x000fe2000bfc3070 */
[----:B------:R-:W-:Y:S01]  /*6260*/  @!P0 FADD.FTZ R175, -R175, -RZ ;  /* 0x800000ffafaf8221 */ /* 0x000fe20000010100 */
[--C-:B------:R-:W-:Y:S01]  /*6270*/  SHF.R.U32.HI R7, RZ, 0x10, R11.reuse ;  /* 0x00000010ff077819 */ /* 0x100fe2000001160b */
[----:B------:R3:W-:Y:S01]  /*6280*/  MUFU.EX2 R133, R8 ;  /* 0x0000000800857308 */ /* 0x0007e20000000800 */
[----:B------:R-:W-:Y:S01]  /*6290*/  SHF.R.U32.HI R11, RZ, 0x18, R11 ;  /* 0x00000018ff0b7819 */ /* 0x000fe2000001160b */
[----:B------:R-:W-:Y:S01]  /*62a0*/  @!P3 FADD.FTZ R166, -R166, -RZ ;  /* 0x800000ffa6a6b221 */ /* 0x000fe20000010100 */
[----:B------:R-:W-:Y:S01]  /*62b0*/  LOP3.LUT R6, R7, 0xff, RZ, 0xc0, !PT ;  /* 0x000000ff07067812 */ /* 0x000fe200078ec0ff */
[----:B------:R-:W-:Y:S01]  /*62c0*/  @!P4 FADD.FTZ R184, -R184, -RZ ;  /* 0x800000ffb8b8c221 */ /* 0x000fe20000010100 */
[----:B------:R-:W-:Y:S01]  /*62d0*/  ISETP.LE.U32.AND P2, PT, R11, UR5, PT ;  /* 0x000000050b007c0c */ /* 0x000fe2000bf43070 */
[----:B------:R-:W-:Y:S01]  /*62e0*/  @!P1 FADD.FTZ R155, -R155, -RZ ;  /* 0x800000ff9b9b9221 */ /* 0x000fe20000010100 */
[----:B------:R-:W-:Y:S01]  /*62f0*/  ISETP.LE.U32.AND P0, PT, R6, UR5, PT ;  /* 0x0000000506007c0c */ /* 0x000fe2000bf03070 */
[----:B------:R-:W-:Y:S01]  /*6300*/  @!P5 FADD.FTZ R165, -R165, -RZ ;  /* 0x800000ffa5a5d221 */ /* 0x000fe20000010100 */
[----:B------:R-:W-:Y:S01]  /*6310*/  ISETP.LE.U32.AND P5, PT, R9, UR5, PT ;  /* 0x0000000509007c0c */ /* 0x000fe2000bfa3070 */
[----:B------:R-:W-:Y:S01]  /*6320*/  @!P6 FADD.FTZ R164, -R164, -RZ ;  /* 0x800000ffa4a4e221 */ /* 0x000fe20000010100 */
[----:B------:R-:W-:Y:S01]  /*6330*/  ISETP.LE.U32.AND P6, PT, R25, UR5, PT ;  /* 0x0000000519007c0c */ /* 0x000fe2000bfc3070 */
[----:B------:R-:W-:Y:S01]  /*6340*/  MUFU.EX2 R135, R55 ;  /* 0x0000003700877308 */ /* 0x000fe20000000800 */
[----:B------:R-:W-:Y:S02]  /*6350*/  LOP3.LUT R6, R16, 0xffff, RZ, 0xc0, !PT ;  /* 0x0000ffff10067812 */ /* 0x000fe400078ec0ff */
[--C-:B------:R-:W-:Y:S02]  /*6360*/  SHF.R.U32.HI R7, RZ, 0x10, R16.reuse ;  /* 0x00000010ff077819 */ /* 0x100fe40000011610 */
[----:B------:R-:W-:Y:S01]  /*6370*/  SHF.R.U32.HI R16, RZ, 0x18, R16 ;  /* 0x00000018ff107819 */ /* 0x000fe20000011610 */
[----:B------:R-:W-:Y:S01]  /*6380*/  @!P2 FADD.FTZ R167, -R167, -RZ ;  /* 0x800000ffa7a7a221 */ /* 0x000fe20000010100 */
[----:B------:R-:W-:Y:S01]  /*6390*/  SHF.R.U32.HI R6, RZ, 0x8, R6 ;  /* 0x00000008ff067819 */ /* 0x000fe20000011606 */
[----:B------:R-:W-:Y:S01]  /*63a0*/  @!P0 FADD.FTZ R171, -R171, -RZ ;  /* 0x800000ffabab8221 */ /* 0x000fe20000010100 */
[----:B------:R-:W-:Y:S01]  /*63b0*/  LOP3.LUT R7, R7, 0xff, RZ, 0xc0, !PT ;  /* 0x000000ff07077812 */ /* 0x000fe200078ec0ff */
[----:B------:R-:W-:Y:S01]  /*63c0*/  @!P5 FADD.FTZ R174, -R174, -RZ ;  /* 0x800000ffaeaed221 */ /* 0x000fe20000010100 */
[----:B------:R-:W-:Y:S01]  /*63d0*/  ISETP.LE.U32.AND P5, PT, R16, UR5, PT ;  /* 0x0000000510007c0c */ /* 0x000fe2000bfa3070 */
[----:B-1----:R-:W-:Y:S01]  /*63e0*/  @!P6 FADD.FTZ R157, -R157, -RZ ;  /* 0x800000ff9d9de221 */ /* 0x002fe20000010100 */
[----:B------:R-:W-:Y:S01]  /*63f0*/  LOP3.LUT R6, R6, 0xffff, RZ, 0xc0, !PT ;  /* 0x0000ffff06067812 */ /* 0x000fe200078ec0ff */
[----:B------:R-:W-:Y:S01]  /*6400*/  MUFU.EX2 R141, R57 ;  /* 0x00000039008d7308 */ /* 0x000fe20000000800 */
[----:B------:R-:W-:Y:S02]  /*6410*/  ISETP.LE.U32.AND P0, PT, R7, UR5, PT ;  /* 0x0000000507007c0c */ /* 0x000fe4000bf03070 */
[----:B------:R-:W-:Y:S01]  /*6420*/  ISETP.LE.U32.AND P2, PT, R6, UR5, PT ;  /* 0x0000000506007c0c */ /* 0x000fe2000bf43070 */
[----:B------:R-:W-:Y:S01]  /*6430*/  IMAD.WIDE.U32 R6, R103, -0x2daee0ad, RZ ;  /* 0xd2511f5367067825 */ /* 0x000fe200078e00ff */
[----:B------:R-:W-:Y:S02]  /*6440*/  LOP3.LUT R12, R5, UR13, R28, 0x96, !PT ;  /* 0x0000000d050c7c12 */ /* 0x000fe4000f8e961c */
[----:B------:R-:W-:Y:S02]  /*6450*/  LOP3.LUT R17, R4, 0xffff, RZ, 0xc0, !PT ;  /* 0x0000ffff04117812 */ /* 0x000fe400078ec0ff */
[----:B------:R-:W-:Y:S01]  /*6460*/  LOP3.LUT R15, R6, 0xff, RZ, 0xc0, !PT ;  /* 0x000000ff060f7812 */ /* 0x000fe200078ec0ff */
[----:B------:R-:W-:Y:S01]  /*6470*/  @!P5 FADD.FTZ R177, -R177, -RZ ;  /* 0x800000ffb1b1d221 */ /* 0x000fe20000010100 */
[----:B------:R-:W-:Y:S01]  /*6480*/  ISETP.LE.U32.AND P5, PT, R14, UR5, PT ;  /* 0x000000050e007c0c */ /* 0x000fe2000bfa3070 */
[----:B------:R-:W-:Y:S01]  /*6490*/  MUFU.EX2 R145, R59 ;  /* 0x0000003b00917308 */ /* 0x000fe20000000800 */
[----:B------:R-:W-:Y:S01]  /*64a0*/  LOP3.LUT R14, R31, 0xff, RZ, 0xc0, !PT ;  /* 0x000000ff1f0e7812 */ /* 0x000fe200078ec0ff */
[----:B------:R-:W-:Y:S01]  /*64b0*/  @!P0 FADD.FTZ R178, -R178, -RZ ;  /* 0x800000ffb2b28221 */ /* 0x000fe20000010100 */
[----:B------:R-:W-:Y:S01]  /*64c0*/  LOP3.LUT R19, R4, 0xff, RZ, 0xc0, !PT ;  /* 0x000000ff04137812 */ /* 0x000fe200078ec0ff */
[----:B------:R-:W-:Y:S01]  /*64d0*/  @!P2 FADD.FTZ R173, -R173, -RZ ;  /* 0x800000ffadada221 */ /* 0x000fe20000010100 */
[----:B------:R-:W-:Y:S02]  /*64e0*/  ISETP.LE.U32.AND P3, PT, R14, UR5, PT ;  /* 0x000000050e007c0c */ /* 0x000fe4000bf63070 */
[--C-:B------:R-:W-:Y:S02]  /*64f0*/  SHF.R.U32.HI R18, RZ, 0x10, R4.reuse ;  /* 0x00000010ff127819 */ /* 0x100fe40000011604 */
[----:B------:R-:W-:Y:S01]  /*6500*/  ISETP.LE.U32.AND P0, PT, R24, UR5, PT ;  /* 0x0000000518007c0c */ /* 0x000fe2000bf03070 */
[----:B------:R-:W-:Y:S01]  /*6510*/  MUFU.EX2 R162, R42 ;  /* 0x0000002a00a27308 */ /* 0x000fe20000000800 */
[----:B------:R-:W-:Y:S01]  /*6520*/  SHF.R.U32.HI R20, RZ, 0x18, R4 ;  /* 0x00000018ff147819 */ /* 0x000fe20000011604 */
[----:B------:R-:W-:Y:S01]  /*6530*/  IMAD.WIDE.U32 R4, R109, -0x2daee0ad, RZ ;  /* 0xd2511f536d047825 */ /* 0x000fe200078e00ff */
[----:B------:R-:W-:Y:S02]  /*6540*/  SHF.R.U32.HI R24, RZ, 0x10, R6 ;  /* 0x00000010ff187819 */ /* 0x000fe40000011606 */
[----:B------:R-:W-:Y:S01]  /*6550*/  ISETP.LE.U32.AND P2, PT, R21, UR5, PT ;  /* 0x0000000515007c0c */ /* 0x000fe2000bf43070 */
[----:B------:R-:W-:Y:S01]  /*6560*/  @!P5 FADD.FTZ R163, -R163, -RZ ;  /* 0x800000ffa3a3d221 */ /* 0x000fe20000010100 */
[----:B------:R-:W-:Y:S01]  /*6570*/  LOP3.LUT R11, R7, UR12, R112, 0x96, !PT ;  /* 0x0000000c070b7c12 */ /* 0x000fe2000f8e9670 */
[----:B------:R-:W-:Y:S01]  /*6580*/  @!P3 FADD.FTZ R172, -R172, -RZ ;  /* 0x800000ffacacb221 */ /* 0x000fe20000010100 */
[----:B------:R-:W-:Y:S01]  /*6590*/  SHF.R.U32.HI R16, RZ, 0x18, R6 ;  /* 0x00000018ff107819 */ /* 0x000fe20000011606 */
[----:B------:R-:W1:Y:S01]  /*65a0*/  MUFU.EX2 R152, R38 ;  /* 0x0000002600987308 */ /* 0x000e620000000800 */
[----:B------:R-:W-:Y:S01]  /*65b0*/  SHF.R.U32.HI R14, RZ, 0x18, R4 ;  /* 0x00000018ff0e7819 */ /* 0x000fe20000011604 */
[----:B--2---:R-:W-:Y:S01]  /*65c0*/  @!P0 FADD.FTZ R140, -R140, -RZ ;  /* 0x800000ff8c8c8221 */ /* 0x004fe20000010100 */
[----:B------:R-:W-:Y:S02]  /*65d0*/  LOP3.LUT R21, R6, 0xffff, RZ, 0xc0, !PT ;  /* 0x0000ffff06157812 */ /* 0x000fe400078ec0ff */
[----:B------:R-:W-:Y:S02]  /*65e0*/  SHF.R.U32.HI R6, RZ, 0x8, R26 ;  /* 0x00000008ff067819 */ /* 0x000fe4000001161a */
[----:B------:R-:W-:Y:S01]  /*65f0*/  ISETP.LE.U32.AND P4, PT, R23, UR5, PT ;  /* 0x0000000517007c0c */ /* 0x000fe2000bf83070 */
[----:B------:R-:W-:Y:S01]  /*6600*/  @!P2 FADD.FTZ R137, -R137, -RZ ;  /* 0x800000ff8989a221 */ /* 0x000fe20000010100 */
[----:B------:R-:W-:Y:S01]  /*6610*/  LOP3.LUT R9, R5, UR12, R110, 0x96, !PT ;  /* 0x0000000c05097c12 */ /* 0x000fe2000f8e966e */
[----:B------:R-:W-:Y:S01]  /*6620*/  MUFU.EX2 R154, R41 ;  /* 0x00000029009a7308 */ /* 0x000fe20000000800 */
[----:B------:R-:W-:Y:S02]  /*6630*/  LOP3.LUT R23, R4, 0xffff, RZ, 0xc0, !PT ;  /* 0x0000ffff04177812 */ /* 0x000fe400078ec0ff */
[----:B------:R-:W-:Y:S02]  /*6640*/  LOP3.LUT R5, R6, 0xffff, RZ, 0xc0, !PT ;  /* 0x0000ffff06057812 */ /* 0x000fe400078ec0ff */
[----:B------:R-:W-:Y:S02]  /*6650*/  SHF.R.U32.HI R6, RZ, 0x18, R12 ;  /* 0x00000018ff067819 */ /* 0x000fe4000001160c */
[----:B------:R-:W-:Y:S02]  /*6660*/  ISETP.LE.U32.AND P5, PT, R5, UR5, PT ;  /* 0x0000000505007c0c */ /* 0x000fe4000bfa3070 */
[----:B------:R-:W-:Y:S01]  /*6670*/  LOP3.LUT R5, R32, 0xff, RZ, 0xc0, !PT ;  /* 0x000000ff20057812 */ /* 0x000fe200078ec0ff */
[----:B------:R-:W-:Y:S01]  /*6680*/  @!P4 FADD.FTZ R168, -R168, -RZ ;  /* 0x800000ffa8a8c221 */ /* 0x000fe20000010100 */
[----:B------:R-:W-:Y:S01]  /*6690*/  LOP3.LUT R7, R4, 0xff, RZ, 0xc0, !PT ;  /* 0x000000ff04077812 */ /* 0x000fe200078ec0ff */
[----:B------:R-:W2:Y:S01]  /*66a0*/  MUFU.EX2 R147, R37 ;  /* 0x0000002500937308 */ /* 0x000ea20000000800 */
[----:B------:R-:W-:Y:S02]  /*66b0*/  ISETP.LE.U32.AND P3, PT, R5, UR5, PT ;  /* 0x0000000505007c0c */ /* 0x000fe4000bf63070 */
[C---:B------:R-:W-:Y:S02]  /*66c0*/  LOP3.LUT R5, R13.reuse, 0xff, RZ, 0xc0, !PT ;  /* 0x000000ff0d057812 */ /* 0x040fe400078ec0ff */
[----:B------:R-:W-:Y:S02]  /*66d0*/  SHF.R.U32.HI R22, RZ, 0x10, R4 ;  /* 0x00000010ff167819 */ /* 0x000fe40000011604 */
[----:B------:R-:W-:Y:S01]  /*66e0*/  LOP3.LUT R4, R13, 0xffff, RZ, 0xc0, !PT ;  /* 0x0000ffff0d047812 */ /* 0x000fe200078ec0ff */
[----:B------:R-:W-:Y:S01]  /*66f0*/  @!P5 FADD.FTZ R153, -R153, -RZ ;  /* 0x800000ff9999d221 */ /* 0x000fe20000010100 */
[----:B------:R-:W-:Y:S01]  /*6700*/  ISETP.LE.U32.AND P4, PT, R5, UR5, PT ;  /* 0x0000000505007c0c */ /* 0x000fe2000bf83070 */
[----:B------:R-:W-:Y:S01]  /*6710*/  MUFU.EX2 R161, R43 ;  /* 0x0000002b00a17308 */ /* 0x000fe20000000800 */
[----:B------:R-:W-:Y:S02]  /*6720*/  SHF.R.U32.HI R4, RZ, 0x8, R4 ;  /* 0x00000008ff047819 */ /* 0x000fe40000011604 */
[--C-:B------:R-:W-:Y:S01]  /*6730*/  SHF.R.U32.HI R5, RZ, 0x18, R13.reuse ;  /* 0x00000018ff057819 */ /* 0x100fe2000001160d */
[----:B------:R-:W-:Y:S01]  /*6740*/  @!P3 FADD.FTZ R158, -R158, -RZ ;  /* 0x800000ff9e9eb221 */ /* 0x000fe20000010100 */
[----:B------:R-:W-:Y:S02]  /*6750*/  SHF.R.U32.HI R13, RZ, 0x10, R13 ;  /* 0x00000010ff0d7819 */ /* 0x000fe4000001160d */
[----:B------:R-:W-:Y:S02]  /*6760*/  ISETP.LE.U32.AND P1, PT, R5, UR5, PT ;  /* 0x0000000505007c0c */ /* 0x000fe4000bf23070 */
[----:B------:R-:W-:Y:S01]  /*6770*/  LOP3.LUT R13, R13, 0xff, RZ, 0xc0, !PT ;  /* 0x000000ff0d0d7812 */ /* 0x000fe200078ec0ff */
[----:B------:R-:W4:Y:S01]  /*6780*/  MUFU.EX2 R148, R36 ;  /* 0x0000002400947308 */ /* 0x000f220000000800 */
[----:B---3--:R-:W-:Y:S02]  /*6790*/  F2FP.RELU.BF16.PACK_AB R8, R165, R164 ;  /* 0x000000a4a508723e */ /* 0x008fe400000018ff */
[----:B------:R-:W-:Y:S02]  /*67a0*/  LOP3.LUT R4, R4, 0xffff, RZ, 0xc0, !PT ;  /* 0x0000ffff04047812 */ /* 0x000fe400078ec0ff */
[----:B------:R-:W-:Y:S02]  /*67b0*/  ISETP.LE.U32.AND P3, PT, R13, UR5, PT ;  /* 0x000000050d007c0c */ /* 0x000fe4000bf63070 */
[----:B------:R-:W-:Y:S02]  /*67c0*/  ISETP.LE.U32.AND P5, PT, R4, UR5, PT ;  /* 0x0000000504007c0c */ /* 0x000fe4000bfa3070 */
[C---:B------:R-:W-:Y:S01]  /*67d0*/  LOP3.LUT R5, R12.reuse, 0xff, RZ, 0xc0, !PT ;  /* 0x000000ff0c057812 */ /* 0x040fe200078ec0ff */
[----:B------:R-:W-:Y:S01]  /*67e0*/  MUFU.EX2 R159, R46 ;  /* 0x0000002e009f7308 */ /* 0x000fe20000000800 */
[----:B------:R-:W-:Y:S02]  /*67f0*/  LOP3.LUT R4, R12, 0xffff, RZ, 0xc0, !PT ;  /* 0x0000ffff0c047812 */ /* 0x000fe400078ec0ff */
[----:B------:R-:W-:Y:S02]  /*6800*/  ISETP.LE.U32.AND P6, PT, R5, UR5, PT ;  /* 0x0000000505007c0c */ /* 0x000fe4000bfc3070 */
[----:B------:R-:W-:Y:S02]  /*6810*/  SHF.R.U32.HI R5, RZ, 0x8, R4 ;  /* 0x00000008ff057819 */ /* 0x000fe40000011604 */
[----:B------:R-:W-:Y:S01]  /*6820*/  SHF.R.U32.HI R4, RZ, 0x10, R12 ;  /* 0x00000010ff047819 */ /* 0x000fe2000001160c */
[----:B-1----:R-:W-:Y:S01]  /*6830*/  @!P3 FADD.FTZ R152, -R152, -RZ ;  /* 0x800000ff9898b221 */ /* 0x002fe20000010100 */
[----:B------:R-:W-:Y:S01]  /*6840*/  LOP3.LUT R5, R5, 0xffff, RZ, 0xc0, !PT ;  /* 0x0000ffff05057812 */ /* 0x000fe200078ec0ff */
[----:B--2---:R-:W-:Y:S01]  /*6850*/  @!P5 FADD.FTZ R147, -R147, -RZ ;  /* 0x800000ff9393d221 */ /* 0x004fe20000010100 */
[----:B------:R-:W-:Y:S01]  /*6860*/  LOP3.LUT R4, R4, 0xff, RZ, 0xc0, !PT ;  /* 0x000000ff04047812 */ /* 0x000fe200078ec0ff */
[----:B------:R-:W1:Y:S01]  /*6870*/  MUFU.EX2 R151, R39 ;  /* 0x0000002700977308 */ /* 0x000e620000000800 */
[----:B------:R-:W-:Y:S01]  /*6880*/  ISETP.LE.U32.AND P5, PT, R5, UR5, PT ;  /* 0x0000000505007c0c */ /* 0x000fe2000bfa3070 */
[----:B----4-:R-:W-:Y:S01]  /*6890*/  @!P4 FADD.FTZ R148, -R148, -RZ ;  /* 0x800000ff9494c221 */ /* 0x010fe20000010100 */
[----:B------:R-:W-:Y:S01]  /*68a0*/  ISETP.LE.U32.AND P3, PT, R4, UR5, PT ;  /* 0x0000000504007c0c */ /* 0x000fe2000bf63070 */
[----:B------:R-:W-:Y:S01]  /*68b0*/  @!P6 FADD.FTZ R156, -R156, -RZ ;  /* 0x800000ff9c9ce221 */ /* 0x000fe20000010100 */
[----:B------:R-:W-:Y:S02]  /*68c0*/  ISETP.LE.U32.AND P4, PT, R6, UR5, PT ;  /* 0x0000000506007c0c */ /* 0x000fe4000bf83070 */
[----:B------:R-:W-:Y:S02]  /*68d0*/  SHF.R.U32.HI R4, RZ, 0x8, R17 ;  /* 0x00000008ff047819 */ /* 0x000fe40000011611 */
[----:B------:R-:W-:Y:S01]  /*68e0*/  LOP3.LUT R5, R18, 0xff, RZ, 0xc0, !PT ;  /* 0x000000ff12057812 */ /* 0x000fe200078ec0ff */
[----:B------:R-:W2:Y:S01]  /*68f0*/  MUFU.EX2 R160, R47 ;  /* 0x0000002f00a07308 */ /* 0x000ea20000000800 */
[----:B------:R-:W-:Y:S02]  /*6900*/  LOP3.LUT R4, R4, 0xffff, RZ, 0xc0, !PT ;  /* 0x0000ffff04047812 */ /* 0x000fe400078ec0ff */
[----:B------:R-:W-:Y:S01]  /*6910*/  ISETP.LE.U32.AND P6, PT, R5, UR5, PT ;  /* 0x0000000505007c0c */ /* 0x000fe2000bfc3070 */
[----:B------:R-:W-:Y:S01]  /*6920*/  @!P5 FADD.FTZ R154, -R154, -RZ ;  /* 0x800000ff9a9ad221 */ /* 0x000fe20000010100 */
[----:B------:R-:W-:Y:S01]  /*6930*/  LOP3.LUT R5, R11, 0xffff, RZ, 0xc0, !PT ;  /* 0x0000ffff0b057812 */ /* 0x000fe200078ec0ff */
[----:B------:R-:W-:Y:S01]  /*6940*/  @!P3 FADD.FTZ R162, -R162, -RZ ;  /* 0x800000ffa2a2b221 */ /* 0x000fe20000010100 */
[----:B------:R-:W-:Y:S01]  /*6950*/  ISETP.LE.U32.AND P3, PT, R20, UR5, PT ;  /* 0x0000000514007c0c */ /* 0x000fe2000bf63070 */
[----:B------:R-:W-:Y:S01]  /*6960*/  @!P4 FADD.FTZ R161, -R161, -RZ ;  /* 0x800000ffa1a1c221 */ /* 0x000fe20000010100 */
[----:B------:R-:W-:Y:S01]  /*6970*/  ISETP.LE.U32.AND P5, PT, R4, UR5, PT ;  /* 0x0000000504007c0c */ /* 0x000fe2000bfa3070 */
[----:B------:R-:W3:Y:S01]  /*6980*/  MUFU.EX2 R150, R44 ;  /* 0x0000002c00967308 */ /* 0x000ee20000000800 */
[----:B------:R-:W-:Y:S02]  /*6990*/  LOP3.LUT R4, R102, 0xff, RZ, 0xc0, !PT ;  /* 0x000000ff66047812 */ /* 0x000fe400078ec0ff */
[----:B------:R-:W-:Y:S01]  /*69a0*/  SHF.R.U32.HI R6, RZ, 0x8, R5 ;  /* 0x00000008ff067819 */ /* 0x000fe20000011605 */
[----:B-1----:R-:W-:Y:S01]  /*69b0*/  @!P1 FADD.FTZ R151, -R151, -RZ ;  /* 0x800000ff97979221 */ /* 0x002fe20000010100 */
[----:B------:R-:W-:Y:S01]  /*69c0*/  ISETP.LE.U32.AND P4, PT, R4, UR5, PT ;  /* 0x0000000504007c0c */ /* 0x000fe2000bf83070 */
[----:B------:R-:W-:Y:S01]  /*69d0*/  @!P6 FADD.FTZ R159, -R159, -RZ ;  /* 0x800000ff9f9fe221 */ /* 0x000fe20000010100 */
[----:B------:R-:W-:Y:S02]  /*69e0*/  SHF.R.U32.HI R4, RZ, 0x8, R33 ;  /* 0x00000008ff047819 */ /* 0x000fe40000011621 */
[----:B------:R-:W-:Y:S01]  /*69f0*/  ISETP.LE.U32.AND P1, PT, R19, UR5, PT ;  /* 0x0000000513007c0c */ /* 0x000fe2000bf23070 */
[----:B------:R-:W1:Y:S01]  /*6a00*/  MUFU.EX2 R149, R45 ;  /* 0x0000002d00957308 */ /* 0x000e620000000800 */
[----:B------:R-:W-:Y:S02]  /*6a10*/  LOP3.LUT R4, R4, 0xffff, RZ, 0xc0, !PT ;  /* 0x0000ffff04047812 */ /* 0x000fe400078ec0ff */
[----:B------:R-:W-:Y:S01]  /*6a20*/  F2FP.RELU.BF16.PACK_AB R0, R161, R162 ;  /* 0x000000a2a100723e */ /* 0x000fe200000018ff */
[----:B--2---:R-:W-:Y:S01]  /*6a30*/  @!P3 FADD.FTZ R160, -R160, -RZ ;  /* 0x800000ffa0a0b221 */ /* 0x004fe20000010100 */
[----:B------:R-:W-:Y:S02]  /*6a40*/  ISETP.LE.U32.AND P6, PT, R4, UR5, PT ;  /* 0x0000000504007c0c */ /* 0x000fe4000bfc3070 */
[--C-:B------:R-:W-:Y:S01]  /*6a50*/  SHF.R.U32.HI R4, RZ, 0x10, R11.reuse ;  /* 0x00000010ff047819 */ /* 0x100fe2000001160b */
[----:B------:R-:W-:Y:S01]  /*6a60*/  @!P4 FADD.FTZ R144, -R144, -RZ ;  /* 0x800000ff9090c221 */ /* 0x000fe20000010100 */
[----:B------:R-:W-:Y:S01]  /*6a70*/  ISETP.LE.U32.AND P3, PT, R7, UR5, PT ;  /* 0x0000000507007c0c */ /* 0x000fe2000bf63070 */
[----:B------:R-:W2:Y:S01]  /*6a80*/  MUFU.EX2 R112, R10 ;  /* 0x0000000a00707308 */ /* 0x000ea20000000800 */
[----:B------:R-:W-:Y:S02]  /*6a90*/  LOP3.LUT R5, R4, 0xff, RZ, 0xc0, !PT ;  /* 0x000000ff04057812 */ /* 0x000fe400078ec0ff */
[----:B------:R-:W-:Y:S01]  /*6aa0*/  LOP3.LUT R7, R11, 0xff, RZ, 0xc0, !PT ;  /* 0x000000ff0b077812 */ /* 0x000fe200078ec0ff */
[----:B---3--:R-:W-:Y:S01]  /*6ab0*/  @!P1 FADD.FTZ R150, -R150, -RZ ;  /* 0x800000ff96969221 */ /* 0x008fe20000010100 */
[----:B------:R-:W-:Y:S02]  /*6ac0*/  ISETP.LE.U32.AND P1, PT, R15, UR5, PT ;  /* 0x000000050f007c0c */ /* 0x000fe4000bf23070 */
[----:B------:R-:W-:Y:S01]  /*6ad0*/  ISETP.LE.U32.AND P2, PT, R7, UR5, PT ;  /* 0x0000000507007c0c */ /* 0x000fe2000bf43070 */
[----:B------:R-:W-:Y:S01]  /*6ae0*/  @!P6 FADD.FTZ R136, -R136, -RZ ;  /* 0x800000ff8888e221 */ /* 0x000fe20000010100 */
[----:B------:R-:W-:Y:S02]  /*6af0*/  SHF.R.U32.HI R11, RZ, 0x18, R11 ;  /* 0x00000018ff0b7819 */ /* 0x000fe4000001160b */
[----:B------:R-:W-:Y:S01]  /*6b00*/  LOP3.LUT R4, R6, 0xffff, RZ, 0xc0, !PT ;  /* 0x0000ffff06047812 */ /* 0x000fe200078ec0ff */
[----:B------:R-:W-:Y:S01]  /*6b10*/  @!P3 FADD.FTZ R134, -R134, -RZ ;  /* 0x800000ff8686b221 */ /* 0x000fe20000010100 */
[----:B------:R-:W-:Y:S01]  /*6b20*/  ISETP.LE.U32.AND P0, PT, R11, UR5, PT ;  /* 0x000000050b007c0c */ /* 0x000fe2000bf03070 */
[----:B-1----:R-:W-:Y:S01]  /*6b30*/  @!P5 FADD.FTZ R149, -R149, -RZ ;  /* 0x800000ff9595d221 */ /* 0x002fe20000010100 */
[----:B------:R-:W-:Y:S02]  /*6b40*/  ISETP.LE.U32.AND P4, PT, R4, UR5, PT ;  /* 0x0000000504007c0c */ /* 0x000fe4000bf83070 */
[----:B------:R-:W-:Y:S01]  /*6b50*/  LOP3.LUT R4, R9, 0xffff, RZ, 0xc0, !PT ;  /* 0x0000ffff09047812 */ /* 0x000fe200078ec0ff */
[----:B------:R-:W-:Y:S01]  /*6b60*/  @!P1 FADD.FTZ R115, -R115, -RZ ;  /* 0x800000ff73739221 */ /* 0x000fe20000010100 */
[----:B------:R-:W-:Y:S01]  /*6b70*/  ISETP.LE.U32.AND P6, PT, R5, UR5, PT ;  /* 0x0000000505007c0c */ /* 0x000fe2000bfc3070 */
[----:B------:R-:W-:Y:S01]  /*6b80*/  @!P2 FADD.FTZ R132, -R132, -RZ ;  /* 0x800000ff8484a221 */ /* 0x000fe20000010100 */
[----:B------:R-:W-:Y:S02]  /*6b90*/  LOP3.LUT R5, R9, 0xff, RZ, 0xc0, !PT ;  /* 0x000000ff09057812 */ /* 0x000fe400078ec0ff */
[----:B------:R-:W-:Y:S02]  /*6ba0*/  SHF.R.U32.HI R6, RZ, 0x8, R23 ;  /* 0x00000008ff067819 */ /* 0x000fe40000011617 */
[----:B------:R-:W-:Y:S01]  /*6bb0*/  SHF.R.U32.HI R4, RZ, 0x8, R4 ;  /* 0x00000008ff047819 */ /* 0x000fe20000011604 */
[----:B------:R-:W-:Y:S01]  /*6bc0*/  @!P0 FADD.FTZ R135, -R135, -RZ ;  /* 0x800000ff87878221 */ /* 0x000fe20000010100 */
[----:B------:R-:W-:Y:S01]  /*6bd0*/  ISETP.LE.U32.AND P2, PT, R5, UR5, PT ;  /* 0x0000000505007c0c */ /* 0x000fe2000bf43070 */
[----:B------:R-:W-:Y:S01]  /*6be0*/  @!P4 FADD.FTZ R131, -R131, -RZ ;  /* 0x800000ff8383c221 */ /* 0x000fe20000010100 */
[----:B------:R-:W-:Y:S02]  /*6bf0*/  LOP3.LUT R4, R4, 0xffff, RZ, 0xc0, !PT ;  /* 0x0000ffff04047812 */ /* 0x000fe400078ec0ff */
[----:B------:R-:W-:Y:S01]  /*6c00*/  F2FP.RELU.BF16.PACK_AB R7, R180, R182 ;  /* 0x000000b6b407723e */ /* 0x000fe200000018ff */
[----:B------:R-:W-:Y:S01]  /*6c10*/  @!P6 FADD.FTZ R139, -R139, -RZ ;  /* 0x800000ff8b8be221 */ /* 0x000fe20000010100 */
[--C-:B------:R-:W-:Y:S02]  /*6c20*/  SHF.R.U32.HI R5, RZ, 0x10, R9.reuse ;  /* 0x00000010ff057819 */ /* 0x100fe40000011609 */
[----:B------:R-:W-:Y:S01]  /*6c30*/  ISETP.LE.U32.AND P5, PT, R16, UR5, PT ;  /* 0x0000000510007c0c */ /* 0x000fe2000bfa3070 */
[----:B------:R1:W-:Y:S01]  /*6c40*/  STS [R197+0x12000], R7 ;  /* 0x01200007c5007388 */ /* 0x0003e20000000800 */
[----:B------:R-:W-:Y:S02]  /*6c50*/  ISETP.LE.U32.AND P4, PT, R4, UR5, PT ;  /* 0x0000000504007c0c */ /* 0x000fe4000bf83070 */
[----:B------:R-:W-:Y:S01]  /*6c60*/  LOP3.LUT R4, R5, 0xff, RZ, 0xc0, !PT ;  /* 0x000000ff05047812 */ /* 0x000fe200078ec0ff */
[----:B------:R-:W-:Y:S01]  /*6c70*/  @!P2 FADD.FTZ R143, -R143, -RZ ;  /* 0x800000ff8f8fa221 */ /* 0x000fe20000010100 */
[----:B------:R-:W-:Y:S02]  /*6c80*/  SHF.R.U32.HI R9, RZ, 0x18, R9 ;  /* 0x00000018ff097819 */ /* 0x000fe40000011609 */
[----:B------:R-:W-:Y:S02]  /*6c90*/  SHF.R.U32.HI R5, RZ, 0x8, R21 ;  /* 0x00000008ff057819 */ /* 0x000fe40000011615 */
[----:B------:R-:W-:Y:S02]  /*6ca0*/  ISETP.LE.U32.AND P0, PT, R14, UR5, PT ;  /* 0x000000050e007c0c */ /* 0x000fe4000bf03070 */
[----:B------:R-:W-:Y:S01]  /*6cb0*/  ISETP.LE.U32.AND P6, PT, R4, UR5, PT ;  /* 0x0000000504007c0c */ /* 0x000fe2000bfc3070 */
[----:B--2---:R-:W-:Y:S01]  /*6cc0*/  @!P5 FADD.FTZ R112, -R112, -RZ ;  /* 0x800000ff7070d221 */ /* 0x004fe20000010100 */
[----:B------:R-:W-:Y:S01]  /*6cd0*/  LOP3.LUT R4, R5, 0xffff, RZ, 0xc0, !PT ;  /* 0x0000ffff05047812 */ /* 0x000fe200078ec0ff */
[----:B------:R-:W-:Y:S01]  /*6ce0*/  @!P4 FADD.FTZ R141, -R141, -RZ ;  /* 0x800000ff8d8dc221 */ /* 0x000fe20000010100 */
[----:B------:R-:W-:Y:S02]  /*6cf0*/  LOP3.LUT R5, R22, 0xff, RZ, 0xc0, !PT ;  /* 0x000000ff16057812 */ /* 0x000fe400078ec0ff */
[----:B------:R-:W-:Y:S02]  /*6d00*/  ISETP.LE.U32.AND P2, PT, R4, UR5, PT ;  /* 0x0000000504007c0c */ /* 0x000fe4000bf43070 */
[----:B------:R-:W-:Y:S02]  /*6d10*/  LOP3.LUT R4, R24, 0xff, RZ, 0xc0, !PT ;  /* 0x000000ff18047812 */ /* 0x000fe400078ec0ff */
[----:B------:R-:W-:Y:S01]  /*6d20*/  ISETP.LE.U32.AND P1, PT, R5, UR5, PT ;  /* 0x0000000505007c0c */ /* 0x000fe2000bf23070 */
[----:B------:R-:W-:Y:S01]  /*6d30*/  @!P0 FADD.FTZ R138, -R138, -RZ ;  /* 0x800000ff8a8a8221 */ /* 0x000fe20000010100 */
[----:B------:R-:W-:Y:S01]  /*6d40*/  F2FP.RELU.BF16.PACK_AB R5, R169, R170 ;  /* 0x000000aaa905723e */ /* 0x000fe200000018ff */
[----:B------:R-:W-:Y:S01]  /*6d50*/  @!P6 FADD.FTZ R146, -R146, -RZ ;  /* 0x800000ff9292e221 */ /* 0x000fe20000010100 */
[----:B------:R-:W-:Y:S02]  /*6d60*/  ISETP.LE.U32.AND P4, PT, R9, UR5, PT ;  /* 0x0000000509007c0c */ /* 0x000fe4000bf83070 */
[----:B------:R-:W-:Y:S02]  /*6d70*/  ISETP.LE.U32.AND P6, PT, R4, UR5, PT ;  /* 0x0000000504007c0c */ /* 0x000fe4000bfc3070 */
[----:B------:R-:W-:Y:S01]  /*6d80*/  LOP3.LUT R4, R6, 0xffff, RZ, 0xc0, !PT ;  /* 0x0000ffff06047812 */ /* 0x000fe200078ec0ff */
[----:B------:R-:W-:Y:S01]  /*6d90*/  @!P2 FADD.FTZ R114, -R114, -RZ ;  /* 0x800000ff7272a221 */ /* 0x000fe20000010100 */
[----:B------:R-:W-:Y:S02]  /*6da0*/  F2FP.RELU.BF16.PACK_AB R6, R179, R181 ;  /* 0x000000b5b306723e */ /* 0x000fe400000018ff */
[----:B------:R-:W-:Y:S01]  /*6db0*/  ISETP.LE.U32.AND P2, PT, R4, UR5, PT ;  /* 0x0000000504007c0c */ /* 0x000fe2000bf43070 */
[----:B------:R-:W-:Y:S01]  /*6dc0*/  @!P1 FADD.FTZ R142, -R142, -RZ ;  /* 0x800000ff8e8e9221 */ /* 0x000fe20000010100 */
[----:B------:R-:W-:Y:S01]  /*6dd0*/  F2FP.RELU.BF16.PACK_AB R4, R175, R176 ;  /* 0x000000b0af04723e */ /* 0x000fe200000018ff */
[----:B------:R2:W-:Y:S01]  /*6de0*/  STS [R197+0x12400], R6 ;  /* 0x01240006c5007388 */ /* 0x0005e20000000800 */
[----:B-1----:R-:W-:Y:S01]  /*6df0*/  F2FP.RELU.BF16.PACK_AB R7, R185, R186 ;  /* 0x000000bab907723e */ /* 0x002fe200000018ff */
[----:B------:R-:W-:Y:S01]  /*6e00*/  @!P4 FADD.FTZ R145, -R145, -RZ ;  /* 0x800000ff9191c221 */ /* 0x000fe20000010100 */
[----:B------:R-:W-:Y:S01]  /*6e10*/  FSETP.GE.FTZ.AND P1, PT, R169, RZ, PT ;  /* 0x000000ffa900720b */ /* 0x000fe20003f36000 */
[----:B------:R1:W-:Y:S01]  /*6e20*/  STS [R198+0x12000], R5 ;  /* 0x01200005c6007388 */ /* 0x0003e20000000800 */
[----:B------:R-:W-:Y:S01]  /*6e30*/  FSETP.GE.FTZ.AND P3, PT, R180, RZ, PT ;  /* 0x000000ffb400720b */ /* 0x000fe20003f76000 */
[----:B------:R-:W-:Y:S01]  /*6e40*/  @!P6 FADD.FTZ R113, -R113, -RZ ;  /* 0x800000ff7171e221 */ /* 0x000fe20000010100 */
[----:B------:R-:W-:Y:S01]  /*6e50*/  FSETP.GE.FTZ.AND P4, PT, R182, RZ, PT ;  /* 0x000000ffb600720b */ /* 0x000fe20003f96000 */
[----:B------:R3:W-:Y:S02]  /*6e60*/  STS [R198+0x12400], R4 ;  /* 0x01240004c6007388 */ /* 0x0007e40000000800 */
[----:B------:R-:W-:Y:S01]  /*6e70*/  @!P2 FADD.FTZ R133, -R133, -RZ ;  /* 0x800000ff8585a221 */ /* 0x000fe20000010100 */
[----:B------:R-:W-:Y:S01]  /*6e80*/  FSETP.GE.FTZ.AND P2, PT, R170, RZ, PT ;  /* 0x000000ffaa00720b */ /* 0x000fe20003f56000 */
[----:B------:R4:W-:Y:S01]  /*6e90*/  STS [R197+0x14000], R7 ;  /* 0x01400007c5007388 */ /* 0x0009e20000000800 */
        /* <DEDUP_REMOVED lines=61> */
[----:B------:R-:W-:Y:S01]  /*7270*/  LDSM.16.M88.4 R108, [R123+0x5000] ;  /* 0x005000007b6c783b */ /* 0x000fe20000000200 */
        /* <DEDUP_REMOVED lines=31> */
[C---:B------:R-:W-:Y:S07]  /*7470*/  HMMA.16816.F32.BF16 R56, R108.reuse, R100, R56 ;  /* 0x000000646c38723c */ /* 0x040fee0000041838 */
[----:B------:R-:W-:Y:S01]  /*7480*/  IMAD.U32 R100, RZ, RZ, UR27 ;  /* 0x0000001bff647e24 */ /* 0x000fe2000f8e00ff */
[-C--:B------:R-:W-:Y:S01]  /*7490*/  HMMA.16816.F32.BF16 R60, R108, R102.reuse, R60 ;  /* 0x000000666c3c723c */ /* 0x080fe2000004183c */
[----:B------:R-:W-:Y:S06]  /*74a0*/  IMAD.U32 R101, RZ, RZ, UR26 ;  /* 0x0000001aff657e24 */ /* 0x000fec000f8e00ff */
[C---:B------:R-:W-:Y:S01]  /*74b0*/  LEA R110, P0, R240.reuse, R100, 0x2 ;  /* 0x00000064f06e7211 */ /* 0x040fe200078010ff */
[----:B------:R-:W-:Y:S04]  /*74c0*/  HMMA.16816.F32.BF16 R64, R104, R102, R64 ;  /* 0x000000666840723c */ /* 0x000fe80000041840 */
[----:B------:R-:W-:Y:S02]  /*74d0*/  LEA.HI.X.SX32 R111, R240, R101, 0x2, P0 ;  /* 0x00000065f06f7211 */ /* 0x000fe400000f16ff */
[----:B------:R-:W-:Y:S03]  /*74e0*/  FSETP.GE.FTZ.AND P0, PT, R164, RZ, PT ;  /* 0x000000ffa400720b */ /* 0x000fe60003f16000 */
[----:B------:R-:W2:Y:S04]  /*74f0*/  LDG.E R108, [R110.64] ;  /* 0x000000326e6c7981 */ /* 0x000ea8000c1e1900 */
[----:B------:R-:W3:Y:S04]  /*7500*/  LDG.E R101, [R110.64+0x20] ;  /* 0x000020326e657981 */ /* 0x000ee8000c1e1900 */
[----:B------:R-:W4:Y:S04]  /*7510*/  LDG.E R100, [R110.64+0x100] ;  /* 0x000100326e647981 */ /* 0x000f28000c1e1900 */
[----:B------:R-:W3:Y:S01]  /*7520*/  LDG.E R0, [R110.64+0x120] ;  /* 0x000120326e007981 */ /* 0x000ee2000c1e1900 */
[C---:B--2---:R-:W-:Y:S02]  /*7530*/  FADD.FTZ R103, -R108.reuse, R4 ;  /* 0x000000046c677221 */ /* 0x044fe40000010100 */
[C---:B------:R-:W-:Y:S02]  /*7540*/  FADD.FTZ R4, -R108.reuse, R20 ;  /* 0x000000146c047221 */ /* 0x040fe40000010100 */
[C---:B------:R-:W-:Y:S01]  /*7550*/  FADD.FTZ R102, -R108.reuse, R5 ;  /* 0x000000056c667221 */ /* 0x040fe20000010100 */
[-C--:B------:R-:W-:Y:S01]  /*7560*/  FSEL R20, R103, R108.reuse, P4 ;  /* 0x0000006c67147208 */ /* 0x080fe20002000000 */
        /* <DEDUP_REMOVED lines=18> */
[C---:B------:R-:W-:Y:S01]  /*7690*/  FADD.FTZ R17, -R108.reuse, R32 ;  /* 0x000000206c117221 */ /* 0x040fe20000010100 */
[----:B------:R-:W-:Y:S01]  /*76a0*/  FSETP.GE.FTZ.AND P1, PT, R137, RZ, PT ;  /* 0x000000ff8900720b */ /* 0x000fe20003f36000 */
        /* <DEDUP_REMOVED lines=9> */
[----:B------:R-:W-:Y:S01]  /*7740*/  FSETP.GE.FTZ.AND P4, PT, R165, RZ, PT ;  /* 0x000000ffa500720b */ /* 0x000fe20003f96000 */
[C---:B------:R-:W-:Y:S01]  /*7750*/  FADD.FTZ R52, -R108.reuse, R52 ;  /* 0x000000346c347221 */ /* 0x040fe20000010100 */
[-C--:B------:R-:W-:Y:S01]  /*7760*/  FSEL R17, R17, R108.reuse, P3 ;  /* 0x0000006c11117208 */ /* 0x080fe20001800000 */
[----:B------:R-:W-:Y:S01]  /*7770*/  FADD.FTZ R64, -R108, R64 ;  /* 0x000000406c407221 */ /* 0x000fe20000010100 */
[----:B------:R-:W-:Y:S01]  /*7780*/  FSEL R16, R16, R108, P2 ;  /* 0x0000006c10107208 */ /* 0x000fe20001000000 */
[----:B------:R-:W-:Y:S01]  /*7790*/  FMUL.FTZ R147, R147, R4 ;  /* 0x0000000493937220 */ /* 0x000fe20000410000 */
[----:B------:R-:W-:Y:S01]  /*77a0*/  FSETP.GE.FTZ.AND P3, PT, R136, RZ, PT ;  /* 0x000000ff8800720b */ /* 0x000fe20003f76000 */
[----:B---3--:R-:W-:Y:S01]  /*77b0*/  FADD.FTZ R4, -R101, R7 ;  /* 0x0000000765047221 */ /* 0x008fe20000010100 */
[----:B------:R-:W-:Y:S01]  /*77c0*/  FSETP.GE.FTZ.AND P2, PT, R132, RZ, PT ;  /* 0x000000ff8400720b */ /* 0x000fe20003f56000 */
[----:B------:R-:W-:Y:S01]  /*77d0*/  FMUL.FTZ R148, R148, R5 ;  /* 0x0000000594947220 */ /* 0x000fe20000410000 */
[-C--:B------:R-:W-:Y:S01]  /*77e0*/  FSEL R53, R53, R108.reuse, P1 ;  /* 0x0000006c35357208 */ /* 0x080fe20000800000 */
[----:B------:R-:W-:Y:S01]  /*77f0*/  FADD.FTZ R5, -R101, R6 ;  /* 0x0000000665057221 */ /* 0x000fe20000010100 */
[----:B------:R-:W-:Y:S01]  /*7800*/  FSETP.GE.FTZ.AND P1, PT, R115, RZ, PT ;  /* 0x000000ff7300720b */ /* 0x000fe20003f36000 */
[C---:B------:R-:W-:Y:S01]  /*7810*/  FADD.FTZ R19, -R101.reuse, R19 ;  /* 0x0000001365137221 */ /* 0x040fe20000010100 */
[-C--:B------:R-:W-:Y:S01]  /*7820*/  FSEL R20, R20, R108.reuse, P4 ;  /* 0x0000006c14147208 */ /* 0x080fe20002000000 */
[----:B------:R-:W-:Y:S01]  /*7830*/  FADD.FTZ R18, -R101, R18 ;  /* 0x0000001265127221 */ /* 0x000fe20000010100 */
[-C--:B------:R-:W-:Y:S01]  /*7840*/  FSEL R49, R49, R108.reuse, P3 ;  /* 0x0000006c31317208 */ /* 0x080fe20001800000 */
[C---:B------:R-:W-:Y:S01]  /*7850*/  FADD.FTZ R23, -R101.reuse, R23 ;  /* 0x0000001765177221 */ /* 0x040fe20000010100 */
[-C--:B------:R-:W-:Y:S01]  /*7860*/  FSEL R52, R52, R108.reuse, P2 ;  /* 0x0000006c34347208 */ /* 0x080fe20001000000 */
[----:B------:R-:W-:Y:S01]  /*7870*/  FADD.FTZ R22, -R101, R22 ;  /* 0x0000001665167221 */ /* 0x000fe20000010100 */
[----:B------:R-:W-:Y:S01]  /*7880*/  FSEL R64, R64, R108, P1 ;  /* 0x0000006c40407208 */ /* 0x000fe20000800000 */
[----:B------:R-:W-:Y:S01]  /*7890*/  @P0 FADD.FTZ R108, -R108, R65 ;  /* 0x000000416c6c0221 */ /* 0x000fe20000010100 */
[----:B------:R-:W-:Y:S01]  /*78a0*/  FSETP.GE.FTZ.AND P0, PT, R179, RZ, PT ;  /* 0x000000ffb300720b */ /* 0x000fe20003f16000 */
[----:B------:R-:W-:Y:S01]  /*78b0*/  FADD.FTZ R35, -R101, R35 ;  /* 0x0000002365237221 */ /* 0x000fe20000010100 */
[----:B------:R-:W-:Y:S01]  /*78c0*/  FSETP.GE.FTZ.AND P1, PT, R181, RZ, PT ;  /* 0x000000ffb500720b */ /* 0x000fe20003f36000 */
[C---:B------:R-:W-:Y:S01]  /*78d0*/  FADD.FTZ R34, -R101.reuse, R34 ;  /* 0x0000002265227221 */ /* 0x040fe20000010100 */
        /* <DEDUP_REMOVED lines=9> */
[----:B------:R-:W-:Y:S01]  /*7970*/  FMUL.FTZ R179, R179, R4 ;  /* 0x00000004b3b37220 */ /* 0x000fe20000410000 */
[----:B------:R-:W-:Y:S01]  /*7980*/  FSETP.GE.FTZ.AND P0, PT, R167, RZ, PT ;  /* 0x000000ffa700720b */ /* 0x000fe20003f16000 */
[----:B----4-:R-:W-:Y:S01]  /*7990*/  FADD.FTZ R4, -R100, R8 ;  /* 0x0000000864047221 */ /* 0x010fe20000010100 */
[----:B------:R-:W-:Y:S01]  /*79a0*/  FSEL R18, R18, R101, P1 ;  /* 0x0000006512127208 */ /* 0x000fe20000800000 */
[----:B------:R-:W-:Y:S01]  /*79b0*/  FADD.FTZ R6, -R101, R55 ;  /* 0x0000003765067221 */ /* 0x000fe20000010100 */
[----:B------:R-:W-:Y:S01]  /*79c0*/  FSETP.GE.FTZ.AND P1, PT, R171, RZ, PT ;  /* 0x000000ffab00720b */ /* 0x000fe20003f36000 */
[----:B------:R-:W-:Y:S01]  /*79d0*/  FMUL.FTZ R181, R181, R5 ;  /* 0x00000005b5b57220 */ /* 0x000fe20000410000 */
[-C--:B------:R-:W-:Y:S01]  /*79e0*/  FSEL R23, R23, R101.reuse, P0 ;  /* 0x0000006517177208 */ /* 0x080fe20000000000 */
[----:B------:R-:W-:Y:S01]  /*79f0*/  FADD.FTZ R7, -R101, R54 ;  /* 0x0000003665077221 */ /* 0x000fe20000010100 */
        /* <DEDUP_REMOVED lines=39> */
[C---:B------:R-:W-:Y:S01]  /*7c70*/  FADD.FTZ R4, -R100.reuse, R25 ;  /* 0x0000001964047221 */ /* 0x040fe20000010100 */
        /* <DEDUP_REMOVED lines=12> */
[----:B------:R-:W-:Y:S01]  /*7d40*/  FSEL R6, R6, R100, P2 ;  /* 0x0000006406067208 */ /* 0x000fe20001000000 */
[----:B------:R-:W-:Y:S01]  /*7d50*/  FADD.FTZ R5, -R100, R24 ;  /* 0x0000001864057221 */ /* 0x000fe20000010100 */
[----:B------:R-:W-:Y:S01]  /*7d60*/  FSETP.GE.FTZ.AND P0, PT, R150, RZ, PT ;  /* 0x000000ff9600720b */ /* 0x000fe20003f16000 */
[----:B------:R-:W-:Y:S01]  /*7d70*/  @P1 FADD.FTZ R101, -R101, R67 ;  /* 0x0000004365651221 */ /* 0x000fe20000010100 */
[----:B------:R-:W-:Y:S01]  /*7d80*/  FSETP.GE.FTZ.AND P1, PT, R174, RZ, PT ;  /* 0x000000ffae00720b */ /* 0x000fe20003f36000 */
[----:B------:R-:W-:Y:S01]  /*7d90*/  FMUL.FTZ R39, R173, R4 ;  /* 0x00000004ad277220 */ /* 0x000fe20000410000 */
[-C--:B------:R-:W-:Y:S01]  /*7da0*/  FSEL R7, R7, R100.reuse, P3 ;  /* 0x0000006407077208 */ /* 0x080fe20001800000 */
[C---:B------:R-:W-:Y:S01]  /*7db0*/  FADD.FTZ R4, -R100.reuse, R44 ;  /* 0x0000002c64047221 */ /* 0x040fe20000010100 */
[----:B------:R-:W-:Y:S01]  /*7dc0*/  FSEL R5, R5, R100, P1 ;  /* 0x0000006405057208 */ /* 0x000fe20000800000 */
        /* <DEDUP_REMOVED lines=146> */
.L_x_618:
        /* <DEDUP_REMOVED lines=148> */
.L_x_619:
        /* <DEDUP_REMOVED lines=17> */
[----:B------:R-:W4:Y:S01]  /*9140*/  LDSM.16.M88.4 R32, [R129] ;  /* 0x000000008120783b */ /* 0x000f220000000200 */
[----:B------:R-:W-:Y:S02]  /*9150*/  UIADD3 UR6, UR6, -0x1, URZ ;  /* 0xffffffff06067890 */ /* 0x000fe4000fffe03f */
[----:B------:R-:W-:Y:S01]  /*9160*/  UISETP.NE.U32.AND UP0, UPT, UR23, 0x1, UPT ;  /* 0x000000011700788c */ /* 0x000fe2000bf05070 */
[----:B------:R-:W-:Y:S04]  /*9170*/  LDSM.16.M88.4 R36, [R121] ;  /* 0x000000007924783b */ /* 0x000fe80000000200 */
[----:B------:R-:W3:Y:S04]  /*9180*/  LDSM.16.MT88.4 R40, [R0+0x6800] ;  /* 0x006800000028783b */ /* 0x000ee80000004200 */
[----:B------:R-:W3:Y:S04]  /*9190*/  LDSM.16.M88.4 R44, [R121+0x2000] ;  /* 0x00200000792c783b */ /* 0x000ee80000000200 */
        /* <DEDUP_REMOVED lines=281> */
.L_x_621:
        /* <DEDUP_REMOVED lines=17> */
.L_x_622:
        /* <DEDUP_REMOVED lines=43> */
.L_x_624:
[----:B--2---:R-:W-:Y:S05]  /*a6f0*/  BSYNC B0 ;  /* 0x0000000000007941 */ /* 0x004fea0003800000 */
.L_x_623:
        /* <DEDUP_REMOVED lines=14> */
.L_x_626:
[----:B------:R-:W-:Y:S05]  /*a7e0*/  BSYNC B0 ;  /* 0x0000000000007941 */ /* 0x000fea0003800000 */
.L_x_625:
        /* <DEDUP_REMOVED lines=25> */
.L_x_628:
[----:B------:R-:W-:Y:S05]  /*a980*/  BSYNC B0 ;  /* 0x0000000000007941 */ /* 0x000fea0003800000 */
.L_x_627:
        /* <DEDUP_REMOVED lines=11> */
.L_x_601:
[----:B------:R-:W-:Y:S05]  /*aa40*/  BSYNC B1 ;  /* 0x0000000000017941 */ /* 0x000fea0003800000 */
.L_x_587:
        /* <DEDUP_REMOVED lines=11> */
.L_x_629:
[----:B------:R-:W-:Y:S05]  /*ab00*/  EXIT ;  /* 0x000000000000794d */ /* 0x000fea0003800000 */
.L_x_631:
        /* <DEDUP_REMOVED lines=15> */
.L_x_706:


//--------------------- .text._ZN5flash44flash_bwd_dq_dk_dv_loop_seqk_parallel_kernelI23Flash_bwd_kernel_traitsILi32ELi128ELi128ELi8ELi4ELi4ELi4ELb0ELb0EN7cutlass10bfloat16_tE19Flash_kernel_traitsILi32ELi128ELi128ELi8ES3_EELb0ELb1ELb0ELb1ELb0ELb0ELb1EEEvNS_16Flash_bwd_paramsE --------------------------
	.section	.text._ZN5flash44flash_bwd_dq_dk_dv_loop_seqk_parallel_kernelI23Flash_bwd_kernel_traitsILi32ELi128ELi128ELi8ELi4ELi4ELi4ELb0ELb0EN7cutlass10bfloat16_tE19Flash_kernel_traitsILi32ELi128ELi128ELi8ES3_EELb0ELb1ELb0ELb1ELb0ELb0ELb1EEEvNS_16Flash_bwd_paramsE,"ax",@progbits
	.sectioninfo	@"SHI_REGISTERS=255"
	.align	128
        .global         _ZN5flash44flash_bwd_dq_dk_dv_loop_seqk_parallel_kernelI23Flash_bwd_kernel_traitsILi32ELi128ELi128ELi8ELi4ELi4ELi4ELb0ELb0EN7cutlass10bfloat16_tE19Flash_kernel_traitsILi32ELi128ELi128ELi8ES3_EELb0ELb1ELb0ELb1ELb0ELb0ELb1EEEvNS_16Flash_bwd_paramsE
        .type           _ZN5flash44flash_bwd_dq_dk_dv_loop_seqk_parallel_kernelI23Flash_bwd_kernel_traitsILi32ELi128ELi128ELi8ELi4ELi4ELi4ELb0ELb0EN7cutlass10bfloat16_tE19Flash_kernel_traitsILi32ELi128ELi128ELi8ES3_EELb0ELb1ELb0ELb1ELb0ELb0ELb1EEEvNS_16Flash_bwd_paramsE,@function
        .size           _ZN5flash44flash_bwd_dq_dk_dv_loop_seqk_parallel_kernelI23Flash_bwd_kernel_traitsILi32ELi128ELi128ELi8ELi4ELi4ELi4ELb0ELb0EN7cutlass10bfloat16_tE19Flash_kernel_traitsILi32ELi128ELi128ELi8ES3_EELb0ELb1ELb0ELb1ELb0ELb0ELb1EEEvNS_16Flash_bwd_paramsE,(.L_x_707 - _ZN5flash44flash_bwd_dq_dk_dv_loop_seqk_parallel_kernelI23Flash_bwd_kernel_traitsILi32ELi128ELi128ELi8ELi4ELi4ELi4ELb0ELb0EN7cutlass10bfloat16_tE19Flash_kernel_traitsILi32ELi128ELi128ELi8ES3_EELb0ELb1ELb0ELb1ELb0ELb0ELb1EEEvNS_16Flash_bwd_paramsE)
        .other          _ZN5flash44flash_bwd_dq_dk_dv_loop_seqk_parallel_kernelI23Flash_bwd_kernel_traitsILi32ELi128ELi128ELi8ELi4ELi4ELi4ELb0ELb0EN7cutlass10bfloat16_tE19Flash_kernel_traitsILi32ELi128ELi128ELi8ES3_EELb0ELb1ELb0ELb1ELb0ELb0ELb1EEEvNS_16Flash_bwd_paramsE,@"STO_CUDA_ENTRY STV_DEFAULT"
_ZN5flash44flash_bwd_dq_dk_dv_loop_seqk_parallel_kernelI23Flash_bwd_kernel_traitsILi32ELi128ELi128ELi8ELi4ELi4ELi4ELb0ELb0EN7cutlass10bfloat16_tE19Flash_kernel_traitsILi32ELi128ELi128ELi8ES3_EELb0ELb1ELb0ELb1ELb0ELb0ELb1EEEvNS_16Flash_bwd_paramsE:
.text._ZN5flash44flash_bwd_dq_dk_dv_loop_seqk_parallel_kernelI23Flash_bwd_kernel_traitsILi32ELi128ELi128ELi8ELi4ELi4ELi4ELb0ELb0EN7cutlass10bfloat16_tE19Flash_kernel_traitsILi32ELi128ELi128ELi8ES3_EELb0ELb1ELb0ELb1ELb0ELb0ELb1EEEvNS_16Flash_bwd_paramsE:
        /* <DEDUP_REMOVED lines=23> */
[----:B------:R-:W-:Y:S02]  /*0170*/  ULDC.U8 UR10, c[0x0][0x328] ;  /* 0x0000ca00000a7ab9 */ /* 0x000fe40000000000 */
[----:B------:R-:W-:Y:S02]  /*0180*/  UISETP.NE.AND UP5, UPT, UR10, URZ, UPT ;  /* 0x0000003f0a00728c */ /* 0x000fe4000bfa5270 */
[----:B------:R-:W-:Y:S02]  /*0190*/  ULDC UR7, c[0x0][0x1c0] ;  /* 0x0000700000077ab9 */ /* 0x000fe40000000800 */
[----:B------:R-:W-:Y:S02]  /*01a0*/  ULDC UR14, c[0x0][0x214] ;  /* 0x00008500000e7ab9 */ /* 0x000fe40000000800 */
[----:B------:R-:W-:Y:S01]  /*01b0*/  ULDC UR16, c[0x0][0x224] ;  /* 0x0000890000107ab9 */ /* 0x000fe20000000800 */
[----:B-1----:R-:W-:Y:S01]  /*01c0*/  SHF.R.S32.HI R15, RZ, 0x1f, R19 ;  /* 0x0000001fff0f7819 */ /* 0x002fe20000011413 */
[----:B--2---:R-:W-:-:S02]  /*01d0*/  UIMAD UR17, UR50, UR57, URZ ;  /* 0x00000039321172a4 */ /* 0x004fc4000f8e023f */
[----:B------:R-:W-:Y:S01]  /*01e0*/  ULOP3.LUT UR6, UR50, UR13, URZ, 0x3c, !UPT ;  /* 0x0000000d32067292 */ /* 0x000fe2000f8e3c3f */
[CC--:B------:R-:W-:Y:S01]  /*01f0*/  LEA.HI R5, R15.reuse, R19.reuse, RZ, 0x4 ;  /* 0x000000130f057211 */ /* 0x0c0fe200078f20ff */
[----:B------:R-:W-:Y:S01]  /*0200*/  ULDC UR18, c[0x0][0x224] ;  /* 0x0000890000127ab9 */ /* 0x000fe20000000800 */
[CC--:B------:R-:W-:Y:S01]  /*0210*/  LEA.HI R117, R15.reuse, R19.reuse, RZ, 0x3 ;  /* 0x000000130f757211 */ /* 0x0c0fe200078f18ff */
[----:B------:R-:W-:Y:S01]  /*0220*/  USHF.R.S32.HI UR5, URZ, 0x1f, UR18 ;  /* 0x0000001f3f057899 */ /* 0x000fe20008011412 */
[----:B------:R-:W-:Y:S01]  /*0230*/  SHF.R.S32.HI R2, RZ, 0x4, R5 ;  /* 0x00000004ff027819 */ /* 0x000fe20000011405 */
[----:B------:R-:W-:Y:S01]  /*0240*/  ULDC UR52, c[0x0][0x1c0] ;  /* 0x0000700000347ab9 */ /* 0x000fe20000000800 */
[-C--:B------:R-:W-:Y:S01]  /*0250*/  LEA.HI R10, R15, R19.reuse, RZ, 0x2 ;  /* 0x000000130f0a7211 */ /* 0x080fe200078f10ff */
[----:B---3--:R-:W-:Y:S01]  /*0260*/  UIMAD UR5, UR5, UR47, URZ ;  /* 0x0000002f050572a4 */ /* 0x008fe2000f8e023f */
[----:B------:R-:W-:Y:S01]  /*0270*/  LEA.HI R0, R5, R2, RZ, 0x1 ;  /* 0x0000000205007211 */ /* 0x000fe200078f08ff */
[----:B------:R-:W-:Y:S01]  /*0280*/  ULDC UR12, c[0x0][0x1c0] ;  /* 0x00007000000c7ab9 */ /* 0x000fe20000000800 */
[----:B------:R-:W-:Y:S01]  /*0290*/  LOP3.LUT R3, R10, 0xfffffffc, RZ, 0xc0, !PT ;  /* 0xfffffffc0a037812 */ /* 0x000fe200078ec0ff */
[----:B------:R-:W-:Y:S01]  /*02a0*/  UIMAD.WIDE UR52, UR57, UR52, URZ ;  /* 0x00000034393472a5 */ /* 0x000fe2000f8e023f */
[----:B------:R-:W-:Y:S01]  /*02b0*/  LOP3.LUT R0, R0, 0xfffffffe, RZ, 0xc0, !PT ;  /* 0xfffffffe00007812 */ /* 0x000fe200078ec0ff */
[----:B------:R-:W-:Y:S01]  /*02c0*/  UIMAD.WIDE.U32 UR60, UR47, UR18, URZ ;  /* 0x000000122f3c72a5 */ /* 0x000fe2000f8e003f */
[----:B------:R-:W-:Y:S01]  /*02d0*/  SHF.R.S32.HI R14, RZ, 0x2, R10 ;  /* 0x00000002ff0e7819 */ /* 0x000fe2000001140a */
[----:B------:R-:W-:Y:S01]  /*02e0*/  IMAD.IADD R8, R19, 0x1, -R3 ;  /* 0x0000000113087824 */ /* 0x000fe200078e0a03 */
[-C--:B------:R-:W-:Y:S01]  /*02f0*/  LEA.HI R3, R15, R19.reuse, RZ, 0x7 ;  /* 0x000000130f037211 */ /* 0x080fe200078f38ff */
[----:B------:R-:W-:Y:S01]  /*0300*/  IMAD.IADD R13, R2, 0x1, -R0 ;  /* 0x00000001020d7824 */ /* 0x000fe200078e0a00 */
[----:B------:R-:W-:Y:S01]  /*0310*/  LOP3.LUT R0, R117, 0xfffffff8, RZ, 0xc0, !PT ;  /* 0xfffffff875007812 */ /* 0x000fe200078ec0ff */
[----:B------:R-:W-:Y:S01]  /*0320*/  IMAD.SHL.U32 R230, R8, 0x8, RZ ;  /* 0x0000000808e67824 */ /* 0x000fe200078e00ff */
[----:B------:R-:W-:Y:S01]  /*0330*/  SHF.R.S32.HI R2, RZ, 0x3, R117 ;  /* 0x00000003ff027819 */ /* 0x000fe20000011475 */
[----:B------:R-:W-:Y:S01]  /*0340*/  UIMAD UR57, UR57, UR12, URZ ;  /* 0x0000000c393972a4 */ /* 0x000fe2000f8e023f */
[----:B------:R-:W-:Y:S01]  /*0350*/  SHF.R.S32.HI R11, RZ, 0x7, R3 ;  /* 0x00000007ff0b7819 */ /* 0x000fe20000011403 */
[----:B------:R-:W-:Y:S01]  /*0360*/  IMAD.IADD R6, R19, 0x1, -R0 ;  /* 0x0000000113067824 */ /* 0x000fe200078e0a00 */
[----:B------:R-:W-:Y:S01]  /*0370*/  LEA.HI R15, R15, R19, RZ, 0x5 ;  /* 0x000000130f0f7211 */ /* 0x000fe200078f28ff */
[----:B------:R-:W-:Y:S01]  /*0380*/  IMAD.SHL.U32 R0, R2, 0x40, RZ ;  /* 0x0000004002007824 */ /* 0x000fe200078e00ff */
[----:B------:R-:W-:-:S02]  /*0390*/  ULDC UR15, c[0x0][0x1c0] ;  /* 0x00007000000f7ab9 */ /* 0x000fc40000000800 */
[----:B------:R-:W-:Y:S01]  /*03a0*/  LEA.HI R9, R6, R6, RZ, 0x1 ;  /* 0x0000000606097211 */ /* 0x000fe200078f08ff */
[----:B------:R-:W-:Y:S01]  /*03b0*/  ULDC.U8 UR11, c[0x0][0x3d0] ;  /* 0x0000f400000b7ab9 */ /* 0x000fe20000000000 */
[----:B------:R-:W-:Y:S01]  /*03c0*/  LOP3.LUT R0, R0, 0xc0, RZ, 0xc0, !PT ;  /* 0x000000c000007812 */ /* 0x000fe200078ec0ff */
[----:B------:R-:W-:Y:S01]  /*03d0*/  ULDC.64 UR8, c[0x0][0x118] ;  /* 0x0000460000087ab9 */ /* 0x000fe20000000a00 */
[----:B------:R-:W-:Y:S01]  /*03e0*/  LOP3.LUT R2, R9, 0x3fffffe, RZ, 0xc0, !PT ;  /* 0x03fffffe09027812 */ /* 0x000fe200078ec0ff */
[----:B------:R-:W-:Y:S01]  /*03f0*/  UISETP.NE.AND UP6, UPT, UR11, URZ, UPT ;  /* 0x0000003f0b00728c */ /* 0x000fe2000bfc5270 */
[----:B------:R-:W-:Y:S01]  /*0400*/  SHF.R.U32.HI R4, RZ, 0x3, R0 ;  /* 0x00000003ff047819 */ /* 0x000fe20000011600 */
[----:B------:R-:W-:Y:S01]  /*0410*/  UIMAD.WIDE.U32 UR58, UR52, UR60, URZ ;  /* 0x0000003c343a72a5 */ /* 0x000fe2000f8e003f */
[----:B------:R-:W-:Y:S01]  /*0420*/  LOP3.LUT R3, R0, 0x18, R230, 0xf8, !PT ;  /* 0x0000001800037812 */ /* 0x000fe200078ef8e6 */
[----:B------:R-:W-:Y:S01]  /*0430*/  IMAD.IADD R2, R6, 0x1, -R2 ;  /* 0x0000000106027824 */ /* 0x000fe200078e0a02 */
[----:B------:R-:W-:Y:S01]  /*0440*/  SHF.R.S32.HI R21, RZ, 0x5, R15 ;  /* 0x00000005ff157819 */ /* 0x000fe2000001140f */
[----:B------:R-:W-:Y:S01]  /*0450*/  IMAD R0, R11, 0x8, R13 ;  /* 0x000000080b007824 */ /* 0x000fe200078e020d */
[----:B------:R-:W-:Y:S01]  /*0460*/  LOP3.LUT R7, R3, R4, RZ, 0x3c, !PT ;  /* 0x0000000403077212 */ /* 0x000fe200078e3cff */
[----:B------:R-:W-:-:S02]  /*0470*/  USHF.L.U32 UR33, UR57, 0x3, URZ ;  /* 0x0000000339217899 */ /* 0x000fc4000800063f */
[----:B------:R-:W-:Y:S01]  /*0480*/  IMAD R18, R0, 0x8, R2 ;  /* 0x0000000800127824 */ /* 0x000fe200078e0202 */
[----:B------:R-:W-:Y:S01]  /*0490*/  LOP3.LUT R0, R5, 0xfffffff0, RZ, 0xc0, !PT ;  /* 0xfffffff005007812 */ /* 0x000fe200078ec0ff */
[----:B------:R-:W-:Y:S01]  /*04a0*/  USHF.L.U32 UR32, UR57, 0x4, URZ ;  /* 0x0000000439207899 */ /* 0x000fe2000800063f */
[----:B------:R-:W-:Y:S01]  /*04b0*/  LEA.HI R5, R10, R14, RZ, 0x1 ;  /* 0x0000000e0a057211 */ /* 0x000fe200078f08ff */
[----:B------:R-:W-:Y:S02]  /*04c0*/  UIMAD UR31, UR57, 0x18, URZ ;  /* 0x00000018391f78a4 */ /* 0x000fe4000f8e023f */
[----:B------:R-:W-:Y:S01]  /*04d0*/  IMAD.IADD R0, R19, 0x1, -R0 ;  /* 0x0000000113007824 */ /* 0x000fe200078e0a00 */
[----:B------:R-:W-:Y:S01]  /*04e0*/  LOP3.LUT R5, R5, 0x7fffffe, RZ, 0xc0, !PT ;  /* 0x07fffffe05057812 */ /* 0x000fe200078ec0ff */
[----:B------:R-:W-:Y:S02]  /*04f0*/  USHF.L.U32 UR30, UR57, 0x5, URZ ;  /* 0x00000005391e7899 */ /* 0x000fe4000800063f */
[----:B------:R-:W-:Y:S01]  /*0500*/  UIMAD UR29, UR57, 0x28, URZ ;  /* 0x00000028391d78a4 */ /* 0x000fe2000f8e023f */
[----:B------:R-:W-:Y:S01]  /*0510*/  SHF.R.S32.HI R2, RZ, 0x1f, R0 ;  /* 0x0000001fff027819 */ /* 0x000fe20000011400 */
[----:B------:R-:W-:Y:S01]  /*0520*/  UIMAD UR28, UR57, 0x30, URZ ;  /* 0x00000030391c78a4 */ /* 0x000fe2000f8e023f */
[-C--:B------:R-:W-:Y:S01]  /*0530*/  LEA.HI R4, R0, R0.reuse, RZ, 0x1 ;  /* 0x0000000000047211 */ /* 0x080fe200078f08ff */
[----:B------:R-:W-:Y:S01]  /*0540*/  UIMAD UR27, UR57, 0x38, URZ ;  /* 0x00000038391b78a4 */ /* 0x000fe2000f8e023f */
[----:B------:R-:W-:Y:S01]  /*0550*/  LEA.HI R12, R2, R0, RZ, 0x3 ;  /* 0x00000000020c7211 */ /* 0x000fe200078f18ff */
[----:B------:R-:W-:Y:S01]  /*0560*/  USHF.L.U32 UR26, UR57, 0x6, URZ ;  /* 0x00000006391a7899 */ /* 0x000fe2000800063f */
[----:B------:R-:W-:Y:S01]  /*0570*/  LOP3.LUT R3, R4, 0x7fffffe, RZ, 0xc0, !PT ;  /* 0x07fffffe04037812 */ /* 0x000fe200078ec0ff */
[----:B------:R-:W-:Y:S01]  /*0580*/  UIMAD UR25, UR57, 0x48, URZ ;  /* 0x00000048391978a4 */ /* 0x000fe2000f8e023f */
[----:B------:R-:W-:Y:S01]  /*0590*/  LOP3.LUT R2, R12, 0xfffffff8, RZ, 0xc0, !PT ;  /* 0xfffffff80c027812 */ /* 0x000fe200078ec0ff */
[----:B------:R-:W-:-:S02]  /*05a0*/  UIMAD UR24, UR57, 0x50, URZ ;  /* 0x00000050391878a4 */ /* 0x000fc4000f8e023f */
[C---:B------:R-:W-:Y:S01]  /*05b0*/  IMAD.IADD R17, R0.reuse, 0x1, -R3 ;  /* 0x0000000100117824 */ /* 0x040fe200078e0a03 */
[----:B------:R-:W-:Y:S01]  /*05c0*/  UIMAD UR23, UR57, 0x58, URZ ;  /* 0x00000058391778a4 */ /* 0x000fe2000f8e023f */
[----:B------:R-:W-:Y:S01]  /*05d0*/  IMAD.IADD R16, R0, 0x1, -R2 ;  /* 0x0000000100107824 */ /* 0x000fe200078e0a02 */
[----:B------:R-:W-:Y:S01]  /*05e0*/  SHF.R.S32.HI R2, RZ, 0x1f, R10 ;  /* 0x0000001fff027819 */ /* 0x000fe2000001140a */
[----:B------:R-:W-:Y:S01]  /*05f0*/  IMAD.IADD R0, R14, 0x1, -R5 ;  /* 0x000000010e007824 */ /* 0x000fe200078e0a05 */
[----:B------:R-:W-:Y:S01]  /*0600*/  UIMAD UR22, UR57, 0x60, URZ ;  /* 0x00000060391678a4 */ /* 0x000fe2000f8e023f */
[----:B------:R-:W-:Y:S01]  /*0610*/  IMAD.U32 R3, RZ, RZ, UR4 ;  /* 0x00000004ff037e24 */ /* 0x000fe2000f8e00ff */
[----:B------:R-:W-:Y:S01]  /*0620*/  LEA.HI R2, R2, R14, RZ, 0x3 ;  /* 0x0000000e02027211 */ /* 0x000fe200078f18ff */
[----:B------:R-:W-:Y:S01]  /*0630*/  IMAD R0, R21, 0x8, R0 ;  /* 0x0000000815007824 */ /* 0x000fe200078e0200 */
[----:B------:R-:W-:Y:S02]  /*0640*/  UIMAD UR4, UR47, UR7, UR50 ;  /* 0x000000072f0472a4 */ /* 0x000fe4000f8e0232 */
[----:B------:R-:W-:Y:S01]  /*0650*/  USHF.R.S32.HI UR7, URZ, 0x1f, UR50 ;  /* 0x0000001f3f077899 */ /* 0x000fe20008011432 */
[----:B------:R-:W-:Y:S01]  /*0660*/  IMAD.U32 R20, R0, 0x20, R7 ;  /* 0x0000002000147824 */ /* 0x000fe200078e0007 */
[----:B------:R-:W-:Y:S01]  /*0670*/  LOP3.LUT R0, R2, 0xfffffff8, RZ, 0xc0, !PT ;  /* 0xfffffff802007812 */ /* 0x000fe200078ec0ff */
[----:B------:R-:W-:Y:S01]  /*0680*/  IMAD.SHL.U32 R7, R8, 0x2, RZ ;  /* 0x0000000208077824 */ /* 0x000fe200078e00ff */
[----:B------:R-:W-:Y:S01]  /*0690*/  SHF.R.S32.HI R2, RZ, 0x1, R4 ;  /* 0x00000001ff027819 */ /* 0x000fe20000011404 */
[----:B------:R-:W-:Y:S01]  /*06a0*/  UIMAD UR4, UR4, UR16, URZ ;  /* 0x00000010040472a4 */ /* 0x000fe2000f8e023f */
[----:B------:R-:W-:Y:S01]  /*06b0*/  STL [R1+0x38], R20 ;  /* 0x0000381401007387 */ /* 0x000fe20000100800 */
[----:B------:R-:W-:Y:S01]  /*06c0*/  IMAD.IADD R0, R14, 0x1, -R0 ;  /* 0x000000010e007824 */ /* 0x000fe200078e0a00 */
[----:B------:R-:W-:Y:S01]  /*06d0*/  UIMAD UR21, UR57, 0x68, URZ ;  /* 0x00000068391578a4 */ /* 0x000fe2000f8e023f */
[----:B------:R-:W-:Y:S01]  /*06e0*/  IMAD R154, R11, 0x2000, R7 ;  /* 0x000020000b9a7824 */ /* 0x000fe200078e0207 */
[----:B------:R1:W-:Y:S01]  /*06f0*/  STL [R1+0x64], R3 ;  /* 0x0000640301007387 */ /* 0x0003e20000100800 */
[----:B------:R-:W-:Y:S01]  /*0700*/  IMAD.SHL.U32 R146, R20, 0x2, RZ ;  /* 0x0000000214927824 */ /* 0x000fe200078e00ff */
[C---:B------:R-:W-:Y:S01]  /*0710*/  LEA.HI R10, R0.reuse, R0, RZ, 0x1 ;  /* 0x00000000000a7211 */ /* 0x040fe200078f08ff */
[----:B------:R-:W-:Y:S01]  /*0720*/  UIMAD UR20, UR57, 0x70, URZ ;  /* 0x00000070391478a4 */ /* 0x000fe2000f8e023f */
[C---:B------:R-:W-:Y:S01]  /*0730*/  LOP3.LUT P5, RZ, R0.reuse, 0x2, RZ, 0xc0, !PT ;  /* 0x0000000200ff7812 */ /* 0x040fe200078ac0ff */
[----:B------:R-:W-:Y:S01]  /*0740*/  UIMAD UR19, UR57, 0x78, URZ ;  /* 0x00000078391378a4 */ /* 0x000fe2000f8e023f */
[----:B------:R-:W-:Y:S01]  /*0750*/  LOP3.LUT P4, RZ, R0, 0x4, RZ, 0xc0, !PT ;  /* 0x0000000400ff7812 */ /* 0x000fe2000788c0ff */
[----:B------:R-:W-:Y:S01]  /*0760*/  UMOV UR56, 0xffffe000 ;  /* 0xffffe00000387882 */ /* 0x000fe20000000000 */
[----:B------:R-:W-:-:S02]  /*0770*/  SEL R149, R125, 0xffffffe0, !P5 ;  /* 0xffffffe07d957807 */ /* 0x000fc40006800000 */
[----:B-1----:R-:W-:Y:S02]  /*0780*/  SHF.R.S32.HI R3, RZ, 0x1f, R4 ;  /* 0x0000001fff037819 */ /* 0x002fe40000011404 */
[----:B------:R-:W-:Y:S02]  /*0790*/  LOP3.LUT R4, R0, 0x1, RZ, 0xc0, !PT ;  /* 0x0000000100047812 */ /* 0x000fe400078ec0ff */
[----:B------:R-:W-:Y:S02]  /*07a0*/  LEA.HI R3, R3, R2, RZ, 0x2 ;  /* 0x0000000203037211 */ /* 0x000fe400078f10ff */
[----:B------:R-:W-:Y:S01]  /*07b0*/  ISETP.NE.U32.AND P6, PT, R4, 0x1, PT ;  /* 0x000000010400780c */ /* 0x000fe20003fc5070 */
[----:B------:R-:W-:Y:S01]  /*07c0*/  IMAD.U32 R4, RZ, RZ, UR17 ;  /* 0x00000011ff047e24 */ /* 0x000fe2000f8e00ff */
[----:B------:R-:W-:Y:S02]  /*07d0*/  LOP3.LUT R3, R3, 0xfffffffc, RZ, 0xc0, !PT ;  /* 0xfffffffc03037812 */ /* 0x000fe400078ec0ff */
[----:B------:R-:W-:-:S02]  /*07e0*/  SEL R148, R148, 0x10, !P6 ;  /* 0x0000001094947807 */ /* 0x000fc40007000000 */
[----:B------:R1:W-:Y:S01]  /*07f0*/  STL [R1+0x60], R4 ;  /* 0x0000600401007387 */ /* 0x0003e20000100800 */
[----:B------:R-:W-:Y:S01]  /*0800*/  IMAD.IADD R14, R2, 0x1, -R3 ;  /* 0x00000001020e7824 */ /* 0x000fe200078e0a03 */
[----:B------:R-:W-:Y:S01]  /*0810*/  SHF.R.S32.HI R2, RZ, 0x1f, R15 ;  /* 0x0000001fff027819 */ /* 0x000fe2000001140f */
[----:B------:R-:W-:Y:S01]  /*0820*/  IMAD.U32 R3, RZ, RZ, UR6 ;  /* 0x00000006ff037e24 */ /* 0x000fe2000f8e00ff */
[----:B------:R-:W-:Y:S02]  /*0830*/  USHF.R.S32.HI UR6, URZ, 0x1f, UR50 ;  /* 0x0000001f3f067899 */ /* 0x000fe40008011432 */
[----:B------:R-:W-:Y:S02]  /*0840*/  LEA.HI R2, R2, R21, RZ, 0x2 ;  /* 0x0000001502027211 */ /* 0x000fe400078f10ff */
[----:B------:R2:W-:Y:S02]  /*0850*/  STL [R1+0x5c], R3 ;  /* 0x00005c0301007387 */ /* 0x0005e40000100800 */
[----:B-1----:R-:W-:Y:S01]  /*0860*/  IMAD.U32 R4, RZ, RZ, UR6 ;  /* 0x00000006ff047e24 */ /* 0x002fe2000f8e00ff */
[----:B------:R-:W-:Y:S01]  /*0870*/  USHF.L.U32 UR6, UR47, 0x7, URZ ;  /* 0x000000072f067899 */ /* 0x000fe2000800063f */
[----:B------:R-:W-:-:S05]  /*0880*/  IMAD.SHL.U32 R4, R6, 0x40, RZ ;  /* 0x0000004006047824 */ /* 0x000fca00078e00ff */
[----:B------:R-:W-:Y:S01]  /*0890*/  IMAD.U32 R6, RZ, RZ, UR6 ;  /* 0x00000006ff067e24 */ /* 0x000fe2000f8e00ff */
[----:B--2---:R-:W-:Y:S01]  /*08a0*/  LOP3.LUT R3, R15, 0xffffffe0, RZ, 0xc0, !PT ;  /* 0xffffffe00f037812 */ /* 0x004fe200078ec0ff */
[----:B------:R-:W-:Y:S01]  /*08b0*/  USHF.R.S32.HI UR6, URZ, 0x1f, UR47 ;  /* 0x0000001f3f067899 */ /* 0x000fe2000801142f */
[----:B------:R-:W-:-:S03]  /*08c0*/  LOP3.LUT R8, R4, 0x1c0, RZ, 0xc0, !PT ;  /* 0x000001c004087812 */ /* 0x000fc600078ec0ff */
        /* <DEDUP_REMOVED lines=8> */
[C---:B------:R-:W-:Y:S01]  /*0950*/  IMAD.SHL.U32 R9, R2.reuse, 0x40, RZ ;  /* 0x0000004002097824 */ /* 0x040fe200078e00ff */
[----:B------:R-:W-:Y:S01]  /*0960*/  LOP3.LUT P0, RZ, R2, 0x2, RZ, 0xc0, !PT ;  /* 0x0000000202ff7812 */ /* 0x000fe2000780c0ff */
[----:B------:R-:W-:-:S02]  /*0970*/  IMAD.SHL.U32 R2, R130, 0x10, RZ ;  /* 0x0000001082027824 */ /* 0x000fc400078e00ff */
[----:B------:R-:W-:Y:S01]  /*0980*/  IMAD.SHL.U32 R4, R130, 0x400, RZ ;  /* 0x0000040082047824 */ /* 0x000fe200078e00ff */
[----:B------:R-:W-:Y:S02]  /*0990*/  SEL R116, R125, 0xffffffe0, !P0 ;  /* 0xffffffe07d747807 */ /* 0x000fe40004000000 */
[----:B------:R-:W-:-:S05]  /*09a0*/  LEA.HI.SX32 R15, R6, R2, 0x1e ;  /* 0x00000002060f7211 */ /* 0x000fca00078ff2ff */
[----:B------:R-:W-:Y:S01]  /*09b0*/  STL [R1+0x34], R15 ;  /* 0x0000340f01007387 */ /* 0x000fe20000100800 */
[----:B-1----:R-:W-:Y:S01]  /*09c0*/  SHF.R.S32.HI R5, RZ, 0x3, R12 ;  /* 0x00000003ff057819 */ /* 0x002fe2000001140c */
[----:B------:R-:W-:Y:S01]  /*09d0*/  IMAD.IADD R12, R0, 0x1, -R3 ;  /* 0x00000001000c7824 */ /* 0x000fe200078e0a03 */
[----:B------:R-:W-:Y:S01]  /*09e0*/  LOP3.LUT R3, R8, 0x30, R2, 0xf8, !PT ;  /* 0x0000003008037812 */ /* 0x000fe200078ef802 */
[----:B------:R-:W-:Y:S02]  /*09f0*/  IMAD.SHL.U32 R0, R0, 0x40, RZ ;  /* 0x0000004000007824 */ /* 0x000fe400078e00ff */
[----:B------:R-:W-:Y:S01]  /*0a00*/  IMAD R119, R5, 0x200, R4 ;  /* 0x0000020005777824 */ /* 0x000fe200078e0204 */
[----:B------:R-:W-:Y:S02]  /*0a10*/  LOP3.LUT R3, R3, 0x8, R117, 0xf8, !PT ;  /* 0x0000000803037812 */ /* 0x000fe400078ef875 */
[----:B------:R-:W-:Y:S02]  /*0a20*/  LOP3.LUT R2, R0, 0x1c0, RZ, 0xc0, !PT ;  /* 0x000001c000027812 */ /* 0x000fe400078ec0ff */
[----:B------:R-:W-:Y:S01]  /*0a30*/  LOP3.LUT R0, R9, 0xc0, RZ, 0xc0, !PT ;  /* 0x000000c009007812 */ /* 0x000fe200078ec0ff */
[----:B------:R-:W-:Y:S01]  /*0a40*/  IMAD R9, R5, 0x8, R17 ;  /* 0x0000000805097824 */ /* 0x000fe200078e0211 */
[----:B------:R-:W-:-:S02]  /*0a50*/  LEA.HI R2, R2, R2, RZ, 0x1d ;  /* 0x0000000202027211 */ /* 0x000fc400078fe8ff */
[----:B------:R-:W-:Y:S02]  /*0a60*/  LOP3.LUT R117, R0, 0x8, R117, 0xf8, !PT ;  /* 0x0000000800757812 */ /* 0x000fe400078ef875 */
[----:B------:R-:W-:Y:S02]  /*0a70*/  SHF.R.U32.HI R0, RZ, 0x3, R0 ;  /* 0x00000003ff007819 */ /* 0x000fe40000011600 */
[----:B------:R-:W-:Y:S01]  /*0a80*/  IADD3 R154, R2, R154, R4 ;  /* 0x0000009a029a7210 */ /* 0x000fe20007ffe004 */
[----:B------:R-:W-:Y:S01]  /*0a90*/  IMAD.U32 R4, RZ, RZ, UR7 ;  /* 0x00000007ff047e24 */ /* 0x000fe2000f8e00ff */
[----:B------:R-:W-:Y:S01]  /*0aa0*/  LOP3.LUT R117, R117, R0, RZ, 0x3c, !PT ;  /* 0x0000000075757212 */ /* 0x000fe200078e3cff */
[----:B------:R-:W-:Y:S01]  /*0ab0*/  @UP5 UIMAD UR7, UR47, UR14, URZ ;  /* 0x0000000e2f0752a4 */ /* 0x000fe2000f8e023f */
[----:B------:R-:W-:Y:S01]  /*0ac0*/  IMAD.U32 R0, RZ, RZ, UR6 ;  /* 0x00000006ff007e24 */ /* 0x000fe2000f8e00ff */
[----:B------:R-:W-:Y:S01]  /*0ad0*/  SHF.R.U32.HI R2, RZ, 0x3, R8 ;  /* 0x00000003ff027819 */ /* 0x000fe20000011608 */
[----:B------:R-:W-:Y:S01]  /*0ae0*/  IMAD R0, R130, 0x200, R7 ;  /* 0x0000020082007824 */ /* 0x000fe200078e0207 */
[----:B------:R-:W-:Y:S01]  /*0af0*/  @!UP5 UIMAD UR6, UR47, UR15, UR50 ;  /* 0x0000000f2f06d2a4 */ /* 0x000fe2000f8e0232 */
[----:B------:R-:W-:Y:S01]  /*0b00*/  IMAD.SHL.U32 R154, R154, 0x2, RZ ;  /* 0x000000029a9a7824 */ /* 0x000fe200078e00ff */
[----:B------:R-:W-:Y:S01]  /*0b10*/  LOP3.LUT R5, R3, R2, RZ, 0x3c, !PT ;  /* 0x0000000203057212 */ /* 0x000fe200078e3cff */
[----:B------:R-:W-:Y:S01]  /*0b20*/  IMAD.U32 R2, RZ, RZ, UR7 ;  /* 0x00000007ff027e24 */ /* 0x000fe2000f8e00ff */
[----:B------:R-:W-:Y:S01]  /*0b30*/  @!UP5 UIMAD UR6, UR6, UR14, URZ ;  /* 0x0000000e0606d2a4 */ /* 0x000fe2000f8e023f */
[----:B------:R-:W-:Y:S01]  /*0b40*/  IMAD R12, R12, 0x20, R0 ;  /* 0x000000200c0c7824 */ /* 0x000fe200078e0200 */
[C---:B------:R-:W-:Y:S01]  /*0b50*/  IADD3 R147, R154.reuse, 0x40, RZ ;  /* 0x000000409a937810 */ /* 0x040fe20007ffe0ff */
[----:B------:R-:W-:Y:S01]  /*0b60*/  IMAD.U32 R0, RZ, RZ, UR4 ;  /* 0x00000004ff007e24 */ /* 0x000fe2000f8e00ff */
[----:B------:R1:W-:Y:S01]  /*0b70*/  STL [R1+0x58], R2 ;  /* 0x0000580201007387 */ /* 0x0003e20000100800 */
[----:B------:R-:W-:Y:S01]  /*0b80*/  USHF.R.S32.HI UR4, URZ, 0x1f, UR17 ;  /* 0x0000001f3f047899 */ /* 0x000fe20008011411 */
[----:B------:R-:W-:Y:S01]  /*0b90*/  @P4 IADD3 R147, R154, -0x40, RZ ;  /* 0xffffffc09a934810 */ /* 0x000fe20007ffe0ff */
[----:B------:R-:W-:Y:S01]  /*0ba0*/  IMAD.U32 R117, R18, 0x20, R117 ;  /* 0x0000002012757824 */ /* 0x000fe200078e0075 */
[----:B------:R2:W-:Y:S01]  /*0bb0*/  STL [R1+0x54], R0 ;  /* 0x0000540001007387 */ /* 0x0005e20000100800 */
[----:B------:R-:W-:-:S02]  /*0bc0*/  IMAD.IADD R152, R154, 0x1, R148 ;  /* 0x000000019a987824 */ /* 0x000fc400078e0294 */
[----:B------:R-:W-:Y:S01]  /*0bd0*/  IMAD.U32 R3, RZ, RZ, UR4 ;  /* 0x00000004ff037e24 */ /* 0x000fe2000f8e00ff */
[----:B------:R-:W-:Y:S01]  /*0be0*/  USHF.L.U32 UR4, UR57, 0x7, URZ ;  /* 0x0000000739047899 */ /* 0x000fe2000800063f */
[----:B------:R-:W-:Y:S02]  /*0bf0*/  IMAD.IADD R148, R148, 0x1, R147 ;  /* 0x0000000194947824 */ /* 0x000fe400078e0293 */
[----:B------:R-:W-:Y:S01]  /*0c00*/  IMAD R116, R117, 0x2, R116 ;  /* 0x0000000275747824 */ /* 0x000fe200078e0274 */
[----:B------:R-:W-:Y:S01]  /*0c10*/  UIADD3 UR18, -UR4, URZ, URZ ;  /* 0x0000003f04127290 */ /* 0x000fe2000fffe13f */
[--C-:B------:R-:W-:Y:S02]  /*0c20*/  IMAD.IADD R153, R154, 0x1, R149.reuse ;  /* 0x000000019a997824 */ /* 0x100fe400078e0295 */
[----:B------:R-:W-:Y:S02]  /*0c30*/  IMAD.IADD R151, R152, 0x1, R149 ;  /* 0x0000000198977824 */ /* 0x000fe400078e0295 */
[----:B------:R-:W-:-:S02]  /*0c40*/  IMAD.IADD R150, R149, 0x1, R147 ;  /* 0x0000000195967824 */ /* 0x000fc400078e0293 */
[----:B------:R-:W-:Y:S02]  /*0c50*/  IMAD.SHL.U32 R117, R117, 0x2, RZ ;  /* 0x0000000275757824 */ /* 0x000fe400078e00ff */
[----:B------:R-:W-:Y:S02]  /*0c60*/  IMAD.IADD R149, R149, 0x1, R148 ;  /* 0x0000000195957824 */ /* 0x000fe400078e0294 */
[----:B-1----:R-:W-:Y:S02]  /*0c70*/  IMAD.SHL.U32 R2, R19, 0x2, RZ ;  /* 0x0000000213027824 */ /* 0x002fe400078e00ff */
[----:B--2---:R-:W-:-:S03]  /*0c80*/  IMAD.U32 R0, RZ, RZ, UR5 ;  /* 0x00000005ff007e24 */ /* 0x004fc6000f8e00ff */
[----:B------:R-:W-:Y:S01]  /*0c90*/  LOP3.LUT R2, R2, 0x6, RZ, 0xc0, !PT ;  /* 0x0000000602027812 */ /* 0x000fe200078ec0ff */
[----:B------:R-:W-:Y:S01]  /*0ca0*/  UIMAD UR5, UR53, UR60, URZ ;  /* 0x0000003c350572a4 */ /* 0x000fe2000f8e023f */
[----:B------:R1:W-:Y:S03]  /*0cb0*/  STL [R1+0x50], R0 ;  /* 0x0000500001007387 */ /* 0x0003e60000100800 */
[C---:B------:R-:W-:Y:S02]  /*0cc0*/  IMAD R4, R11.reuse, 0x40, R2 ;  /* 0x000000400b047824 */ /* 0x040fe400078e0202 */
[----:B------:R-:W-:Y:S01]  /*0cd0*/  IMAD.SHL.U32 R2, R11, 0x8, RZ ;  /* 0x000000080b027824 */ /* 0x000fe200078e00ff */
[----:B------:R2:W-:Y:S04]  /*0ce0*/  STL [R1+0x40], R3 ;  /* 0x0000400301007387 */ /* 0x0005e80000100800 */
[----:B------:R3:W-:Y:S01]  /*0cf0*/  STL [R1+0x68], R4 ;  /* 0x0000680401007387 */ /* 0x0007e20000100800 */
[----:B------:R-:W-:-:S02]  /*0d00*/  LOP3.LUT R2, R2, 0x8, RZ, 0xc0, !PT ;  /* 0x0000000802027812 */ /* 0x000fc400078ec0ff */
[----:B-1----:R-:W-:-:S04]  /*0d10*/  SHF.R.S32.HI R0, RZ, 0x1, R10 ;  /* 0x00000001ff007819 */ /* 0x002fc8000001140a */
[C---:B------:R-:W-:Y:S01]  /*0d20*/  LOP3.LUT P3, RZ, R0.reuse, 0x2, RZ, 0xc0, !PT ;  /* 0x0000000200ff7812 */ /* 0x040fe2000786c0ff */
[----:B------:R-:W-:Y:S02]  /*0d30*/  IMAD.SHL.U32 R0, R0, 0x40, RZ ;  /* 0x0000004000007824 */ /* 0x000fe400078e00ff */
[----:B--2---:R-:W-:Y:S01]  /*0d40*/  IMAD.U32 R3, RZ, RZ, UR5 ;  /* 0x00000005ff037e24 */ /* 0x004fe2000f8e00ff */
[----:B------:R-:W-:Y:S01]  /*0d50*/  USHF.R.S32.HI UR5, URZ, 0x1f, UR4 ;  /* 0x0000001f3f057899 */ /* 0x000fe20008011404 */
[----:B------:R-:W-:Y:S01]  /*0d60*/  IMAD.U32 R3, RZ, RZ, UR4 ;  /* 0x00000004ff037e24 */ /* 0x000fe2000f8e00ff */
[----:B------:R-:W-:Y:S01]  /*0d70*/  LOP3.LUT R0, R0, 0xc0, RZ, 0xc0, !PT ;  /* 0x000000c000007812 */ /* 0x000fe200078ec0ff */
[----:B---3--:R-:W-:Y:S01]  /*0d80*/  IMAD.SHL.U32 R4, R13, 0x10, RZ ;  /* 0x000000100d047824 */ /* 0x008fe200078e00ff */
[----:B------:R-:W-:Y:S02]  /*0d90*/  R2P PR, R16, 0x6 ;  /* 0x0000000610007804 */ /* 0x000fe40000000000 */
[----:B------:R-:W-:-:S02]  /*0da0*/  SHF.R.U32.HI R3, RZ, 0x3, R0 ;  /* 0x00000003ff037819 */ /* 0x000fc40000011600 */
[----:B------:R-:W-:Y:S02]  /*0db0*/  LOP3.LUT R7, R2, 0x10, R4, 0xf8, !PT ;  /* 0x0000001002077812 */ /* 0x000fe400078ef804 */
[----:B------:R-:W-:Y:S01]  /*0dc0*/  LOP3.LUT R8, R3, R0, R2, 0x1e, !PT ;  /* 0x0000000003087212 */ /* 0x000fe200078e1e02 */
[----:B------:R-:W-:Y:S01]  /*0dd0*/  IMAD.SHL.U32 R0, R16, 0x40, RZ ;  /* 0x0000004010007824 */ /* 0x000fe200078e00ff */
[----:B------:R-:W-:Y:S01]  /*0de0*/  SEL R120, R120, 0xffffffc0, !P2 ;  /* 0xffffffc078787807 */ /* 0x000fe20005000000 */
[C---:B------:R-:W-:Y:S01]  /*0df0*/  IMAD.SHL.U32 R2, R14.reuse, 0x40, RZ ;  /* 0x000000400e027824 */ /* 0x040fe200078e00ff */
[----:B------:R-:W-:Y:S01]  /*0e00*/  LOP3.LUT P0, RZ, R14, 0x2, RZ, 0xc0, !PT ;  /* 0x000000020eff7812 */ /* 0x000fe2000780c0ff */
        /* <DEDUP_REMOVED lines=13> */
[----:B------:R-:W-:Y:S01]  /*0ee0*/  IADD3 R4, R15, 0x1, RZ ;  /* 0x000000010f047810 */ /* 0x000fe20007ffe0ff */
[----:B------:R-:W-:Y:S01]  /*0ef0*/  IMAD.IADD R119, R119, 0x1, R6 ;  /* 0x0000000177777824 */ /* 0x000fe200078e0206 */
[----:B------:R-:W-:Y:S01]  /*0f00*/  SEL R125, R125, 0xffffffe0, !P0 ;  /* 0xffffffe07d7d7807 */ /* 0x000fe20004000000 */
[----:B------:R-:W-:-:S02]  /*0f10*/  IMAD.IADD R124, R0, 0x1, R2 ;  /* 0x00000001007c7824 */ /* 0x000fc400078e0202 */
[----:B------:R-:W-:Y:S01]  /*0f20*/  IMAD.U32 R0, RZ, RZ, UR6 ;  /* 0x00000006ff007e24 */ /* 0x000fe2000f8e00ff */
[----:B------:R-:W-:Y:S01]  /*0f30*/  LEA R119, R119, 0xa000, 0x1 ;  /* 0x0000a00077777811 */ /* 0x000fe200078e08ff */
[----:B------:R-:W-:Y:S02]  /*0f40*/  IMAD.U32 R2, RZ, RZ, UR5 ;  /* 0x00000005ff027e24 */ /* 0x000fe4000f8e00ff */
[----:B------:R-:W-:Y:S01]  /*0f50*/  IMAD.IADD R130, R130, 0x1, R5 ;  /* 0x0000000182827824 */ /* 0x000fe200078e0205 */
[----:B------:R1:W-:Y:S01]  /*0f60*/  STL [R1+0x4c], R0 ;  /* 0x00004c0001007387 */ /* 0x0003e20000100800 */
[----:B------:R-:W-:Y:S01]  /*0f70*/  SHF.R.S32.HI R5, RZ, 0x1f, R15 ;  /* 0x0000001fff057819 */ /* 0x000fe2000001140f */
[C---:B------:R-:W-:Y:S01]  /*0f80*/  IMAD.IADD R121, R119.reuse, 0x1, R120 ;  /* 0x0000000177797824 */ /* 0x040fe200078e0278 */
[C---:B------:R-:W-:Y:S01]  /*0f90*/  IADD3 R126, R119.reuse, 0x20, RZ ;  /* 0x00000020777e7810 */ /* 0x040fe20007ffe0ff */
[----:B------:R2:W-:Y:S01]  /*0fa0*/  STL [R1+0x48], R2 ;  /* 0x0000480201007387 */ /* 0x0005e20000100800 */
[----:B------:R-:W-:-:S03]  /*0fb0*/  @P1 IADD3 R126, R119, -0x20, RZ ;  /* 0xffffffe0777e1810 */ /* 0x000fc60007ffe0ff */
[----:B------:R-:W-:Y:S01]  /*0fc0*/  STL [R1+0x3c], R5 ;  /* 0x00003c0501007387 */ /* 0x000fe20000100800 */
[----:B------:R-:W-:Y:S01]  /*0fd0*/  IADD3 R129, R126, 0x2000, RZ ;  /* 0x000020007e817810 */ /* 0x000fe20007ffe0ff */
[----:B------:R-:W-:Y:S01]  /*0fe0*/  IMAD.IADD R120, R120, 0x1, R126 ;  /* 0x0000000178787824 */ /* 0x000fe200078e027e */
[C---:B------:R-:W-:Y:S01]  /*0ff0*/  IADD3 R128, R126.reuse, 0x4000, RZ ;  /* 0x000040007e807810 */ /* 0x040fe20007ffe0ff */
[----:B------:R3:W-:Y:S01]  /*1000*/  STL [R1+0x28], R4 ;  /* 0x0000280401007387 */ /* 0x0007e20000100800 */
[----:B------:R-:W-:Y:S02]  /*1010*/  IADD3 R127, R126, 0x6000, RZ ;  /* 0x000060007e7f7810 */ /* 0x000fe40007ffe0ff */
[----:B-1----:R-:W-:-:S04]  /*1020*/  IADD3 R0, R15, -0x80, RZ ;  /* 0xffffff800f007810 */ /* 0x002fc80007ffe0ff */
[----:B--2---:R-:W-:-:S04]  /*1030*/  SHF.R.S32.HI R2, RZ, 0x1f, R0 ;  /* 0x0000001fff027819 */ /* 0x004fc80000011400 */
[C---:B------:R-:W-:Y:S01]  /*1040*/  SHF.L.U64.HI R2, R0.reuse, 0x2, R2 ;  /* 0x0000000200027819 */ /* 0x040fe20000010202 */
[----:B------:R-:W-:Y:S01]  /*1050*/  IMAD.SHL.U32 R0, R0, 0x4, RZ ;  /* 0x0000000400007824 */ /* 0x000fe200078e00ff */
[----:B---3--:R-:W-:-:S03]  /*1060*/  LEA R4, R8, 0x6000, 0x1 ;  /* 0x0000600008047811 */ /* 0x008fc600078e08ff */
[----:B------:R1:W-:Y:S04]  /*1070*/  STL [R1+0x24], R2 ;  /* 0x0000240201007387 */ /* 0x0003e80000100800 */
[----:B------:R2:W-:Y:S04]  /*1080*/  STL [R1+0x20], R0 ;  /* 0x0000200001007387 */ /* 0x0005e80000100800 */
[----:B------:R3:W-:Y:S01]  /*1090*/  STL [R1+0x2c], R4 ;  /* 0x00002c0401007387 */ /* 0x0007e20000100800 */
[----:B-1----:R-:W-:Y:S01]  /*10a0*/  IMAD.SHL.U32 R2, R3, 0x2, RZ ;  /* 0x0000000203027824 */ /* 0x002fe200078e00ff */
[----:B--2---:R-:W-:-:S02]  /*10b0*/  IADD3 R0, R4, 0x20, RZ ;  /* 0x0000002004007810 */ /* 0x004fc40007ffe0ff */
[----:B------:R-:W-:-:S05]  /*10c0*/  @P3 IADD3 R0, R4, -0x20, RZ ;  /* 0xffffffe004003810 */ /* 0x000fca0007ffe0ff */
[----:B------:R3:W-:Y:S02]  /*10d0*/  STL [R1+0x30], R0 ;  /* 0x0000300001007387 */ /* 0x0007e40000100800 */
.L_x_676:
        /* <DEDUP_REMOVED lines=32> */
[----:B-1----:R-:W5:Y:S01]  /*12e0*/  @P2 LDG.E R6, [R6.64+0x4] ;  /* 0x0000040806062981 */ /* 0x002f62000c1e1900 */
        /* <DEDUP_REMOVED lines=20> */
.L_x_632:
        /* <DEDUP_REMOVED lines=59> */
.L_x_634:
        /* <DEDUP_REMOVED lines=18> */
.L_x_635:
        /* <DEDUP_REMOVED lines=41> */
[----:B------:R-:W-:Y:S01]  /*1b90*/  USHF.L.U64.HI UR7, UR47, 0x7, UR55 ;  /* 0x000000072f077899 */ /* 0x000fe20008010237 */
[----:B------:R-:W-:Y:S01]  /*1ba0*/  ISETP.NE.AND P2, PT, RZ, c[0x0][0x1c8], PT ;  /* 0x00007200ff007a0c */ /* 0x000fe20003f45270 */
[----:B--2---:R-:W-:-:S02]  /*1bb0*/  @UP5 USEL UR12, UR12, UR4, !UP2 ;  /* 0x000000040c0c5287 */ /* 0x004fc4000d000000 */
[----:B------:R-:W-:Y:S02]  /*1bc0*/  USEL UR7, UR7, URZ, UP1 ;  /* 0x0000003f07077287 */ /* 0x000fe40008800000 */
[----:B------:R-:W-:-:S04]  /*1bd0*/  UIADD3 UR10, UP1, UR5, UR10, URZ ;  /* 0x0000000a050a7290 */ /* 0x000fc8000ff3e03f */
[----:B------:R-:W-:Y:S02]  /*1be0*/  UIADD3.X UR11, UR44, UR7, URZ, UP1, !UPT ;  /* 0x000000072c0b7290 */ /* 0x000fe40008ffe43f */
[----:B------:R-:W-:-:S04]  /*1bf0*/  UIMAD UR7, UR53, UR10, URZ ;  /* 0x0000000a350772a4 */ /* 0x000fc8000f8e023f */
[----:B------:R-:W-:Y:S02]  /*1c00*/  UIMAD UR7, UR52, UR11, UR7 ;  /* 0x0000000b340772a4 */ /* 0x000fe4000f8e0207 */
[----:B------:R-:W-:Y:S01]  /*1c10*/  UIMAD.WIDE.U32 UR10, UR52, UR10, URZ ;  /* 0x0000000a340a72a5 */ /* 0x000fe2000f8e003f */
        /* <DEDUP_REMOVED lines=21> */
[----:B------:R-:W-:Y:S02]  /*1d70*/  UIADD3 UR13, UR11, UR7, URZ ;  /* 0x000000070b0d7290 */ /* 0x000fe4000fffe03f */
        /* <DEDUP_REMOVED lines=10> */
.L_x_636:
[----:B------:R-:W2:Y:S02]  /*1e20*/  LDL R0, [R1+0x54] ;  /* 0x0000540001007983 */ /* 0x000ea40000100800 */
[----:B--2---:R1:W2:Y:S01]  /*1e30*/  R2UR UR4, R0 ;  /* 0x00000000000473c2 */ /* 0x0042a200000e0000 */
[----:B------:R-:W-:-:S07]  /*1e40*/  DEPBAR.LE SB1, 0x0, {2} ;  /* 0x000090040000791a */ /* 0x000fce0000000000 */
.L_x_637:
[----:B------:R-:W2:Y:S04]  /*1e50*/  LDL R5, [R1+0x60] ;  /* 0x0000600001057983 */ /* 0x000ea80000100800 */
[----:B------:R-:W3:Y:S04]  /*1e60*/  LDL R4, [R1+0x48] ;  /* 0x0000480001047983 */ /* 0x000ee80000100800 */
[----:B------:R-:W4:Y:S01]  /*1e70*/  LDL R0, [R1+0x40] ;  /* 0x0000400001007983 */ /* 0x000f220000100800 */
[----:B------:R-:W-:-:S03]  /*1e80*/  USHF.L.U32 UR46, UR57, 0x7, URZ ;  /* 0x00000007392e7899 */ /* 0x000fc6000800063f */
[----:B------:R-:W5:Y:S04]  /*1e90*/  LDL R12, [R1+0x44] ;  /* 0x00004400010c7983 */ /* 0x000f680000100800 */
[----:B------:R-:W1:Y:S04]  /*1ea0*/  S2R R16, SR_TID.X ;  /* 0x0000000000107919 */ /* 0x000e680000002100 */
[----:B------:R-:W1:Y:S01]  /*1eb0*/  S2R R17, SR_TID.X ;  /* 0x0000000000117919 */ /* 0x000e620000002100 */
[----:B------:R-:W-:Y:S01]  /*1ec0*/  UIADD3 UR12, UR5, UR12, URZ ;  /* 0x0000000c050c7290 */ /* 0x000fe2000fffe03f */
[----:B------:R-:W-:-:S02]  /*1ed0*/  IMAD.U32 R8, RZ, RZ, UR5 ;  /* 0x00000005ff087e24 */ /* 0x000fc4000f8e00ff */
[----:B------:R-:W1:Y:S02]  /*1ee0*/  S2R R9, SR_TID.X ;  /* 0x0000000000097919 */ /* 0x000e640000002100 */
[----:B-1----:R-:W-:-:S04]  /*1ef0*/  SHF.R.S32.HI R16, RZ, 0x1f, R16 ;  /* 0x0000001fff107819 */ /* 0x002fc80000011410 */
[----:B------:R-:W-:-:S04]  /*1f00*/  LEA.HI R16, R16, R17, RZ, 0x2 ;  /* 0x0000001110107211 */ /* 0x000fc800078f10ff */
[----:B------:R-:W-:Y:S01]  /*1f10*/  SHF.R.S32.HI R16, RZ, 0x2, R16 ;  /* 0x00000002ff107819 */ /* 0x000fe20000011410 */
[----:B------:R-:W1:Y:S03]  /*1f20*/  S2R R10, SR_TID.X ;  /* 0x00000000000a7919 */ /* 0x000e660000002100 */
[----:B------:R-:W-:Y:S02]  /*1f30*/  SHF.R.S32.HI R13, RZ, 0x1f, R16 ;  /* 0x0000001fff0d7819 */ /* 0x000fe40000011410 */
[----:B------:R-:W-:Y:S02]  /*1f40*/  SHF.R.S32.HI R231, RZ, 0x1f, R230 ;  /* 0x0000001fffe77819 */ /* 0x000fe400000114e6 */
[----:B------:R-:W-:-:S04]  /*1f50*/  SHF.R.S32.HI R9, RZ, 0x1f, R9 ;  /* 0x0000001fff097819 */ /* 0x000fc80000011409 */
[----:B-1----:R-:W-:-:S04]  /*1f60*/  LEA.HI R9, R9, R10, RZ, 0x5 ;  /* 0x0000000a09097211 */ /* 0x002fc800078f28ff */
        /* <DEDUP_REMOVED lines=12> */
[----:B------:R-:W-:-:S04]  /*2030*/  UIMAD UR10, UR36, UR10, URZ ;  /* 0x0000000a240a72a4 */ /* 0x000fc8000f8e023f */
[----:B------:R-:W-:-:S03]  /*2040*/  UIMAD UR41, UR50, UR11, UR10 ;  /* 0x0000000b322972a4 */ /* 0x000fc6000f8e020a */
[----:B------:R-:W-:Y:S02]  /*2050*/  ULDC.64 UR10, c[0x0][0x378] ;  /* 0x0000de00000a7ab9 */ /* 0x000fe40000000a00 */
[----:B------:R-:W-:-:S04]  /*2060*/  UIMAD UR10, UR36, UR10, URZ ;  /* 0x0000000a240a72a4 */ /* 0x000fc8000f8e023f */
[----:B------:R-:W-:-:S03]  /*2070*/  UIMAD UR36, UR50, UR11, UR10 ;  /* 0x0000000b322472a4 */ /* 0x000fc6000f8e020a */
[----:B------:R-:W-:Y:S02]  /*2080*/  ULDC.64 UR10, c[0x0][0x370] ;  /* 0x0000dc00000a7ab9 */ /* 0x000fe40000000a00 */
[----:B------:R-:W-:Y:S01]  /*2090*/  UIMAD UR10, UR44, UR10, URZ ;  /* 0x0000000a2c0a72a4 */ /* 0x000fe2000f8e023f */
[----:B------:R-:W-:Y:S01]  /*20a0*/  IADD3 R0, P0, R16, UR5, RZ ;  /* 0x0000000510007c10 */ /* 0x000fe2000ff1e0ff */
[----:B------:R-:W-:Y:S02]  /*20b0*/  UMOV UR17, 0x4 ;  /* 0x0000000400117882 */ /* 0x000fe40000000000 */
[----:B------:R-:W-:Y:S02]  /*20c0*/  UIMAD UR14, UR5, UR11, UR10 ;  /* 0x0000000b050e72a4 */ /* 0x000fe4000f8e020a */
[----:B------:R-:W-:Y:S02]  /*20d0*/  UIADD3 UR13, UR5, UR4, URZ ;  /* 0x00000004050d7290 */ /* 0x000fe4000fffe03f */
[----:B------:R-:W-:-:S02]  /*20e0*/  ULDC.64 UR10, c[0x0][0x200] ;  /* 0x00008000000a7ab9 */ /* 0x000fc40000000a00 */
[----:B------:R-:W-:-:S07]  /*20f0*/  UIMAD.WIDE UR4, UR12, UR17, UR10 ;  /* 0x000000110c0472a5 */ /* 0x000fce000f8e020a */
[----:B------:R-:W-:Y:S02]  /*2100*/  UMOV UR11, UR4 ;  /* 0x00000004000b7c82 */ /* 0x000fe40008000000 */
[----:B------:R-:W-:Y:S02]  /*2110*/  UMOV UR10, UR5 ;  /* 0x00000005000a7c82 */ /* 0x000fe40008000000 */
[----:B------:R-:W-:Y:S02]  /*2120*/  ULDC.64 UR4, c[0x0][0x3c8] ;  /* 0x0000f20000047ab9 */ /* 0x000fe40000000a00 */
[----:B------:R-:W-:Y:S01]  /*2130*/  UIMAD.WIDE UR4, UR13, UR17, UR4 ;  /* 0x000000110d0472a5 */ /* 0x000fe2000f8e0204 */
[----:B------:R-:W-:Y:S01]  /*2140*/  IADD3.X R7, R13, UR44, RZ, P0, !PT ;  /* 0x0000002c0d077c10 */ /* 0x000fe200087fe4ff */
[----:B------:R-:W-:Y:S01]  /*2150*/  IMAD.WIDE.U32 R4, R0, c[0x0][0x190], R230 ;  /* 0x0000640000047a25 */ /* 0x000fe200078e00e6 */
[----:B------:R-:W-:-:S04]  /*2160*/  ULDC UR17, c[0x0][0x2e8] ;  /* 0x0000ba0000117ab9 */ /* 0x000fc80000000800 */
[----:B------:R-:W-:Y:S01]  /*2170*/  UMOV UR13, UR4 ;  /* 0x00000004000d7c82 */ /* 0x000fe20008000000 */
[----:B------:R-:W-:Y:S01]  /*2180*/  IMAD R7, R7, c[0x0][0x190], RZ ;  /* 0x0000640007077a24 */ /* 0x000fe200078e02ff */
[----:B------:R-:W-:Y:S01]  /*2190*/  UIADD3 UR4, -UR6, UR16, UR15 ;  /* 0x0000001006047290 */ /* 0x000fe2000fffe10f */
[----:B------:R-:W-:Y:S02]  /*21a0*/  IADD3 R6, P0, R4, UR54, RZ ;  /* 0x0000003604067c10 */ /* 0x000fe4000ff1e0ff */
[----:B------:R-:W-:Y:S01]  /*21b0*/  IMAD R0, R0, c[0x0][0x194], R7 ;  /* 0x0000650000007a24 */ /* 0x000fe200078e0207 */
[----:B------:R-:W-:-:S04]  /*21c0*/  UIADD3 UR4, UR4, -UR17, URZ ;  /* 0x8000001104047290 */ /* 0x000fc8000fffe03f */
[----:B------:R-:W-:Y:S01]  /*21d0*/  USHF.R.S32.HI UR17, URZ, 0x1f, UR4 ;  /* 0x0000001f3f117899 */ /* 0x000fe20008011404 */
[----:B------:R-:W-:Y:S02]  /*21e0*/  IADD3.X R7, R5, UR51, R0, P0, !PT ;  /* 0x0000003305077c10 */ /* 0x000fe400087fe400 */
[----:B------:R-:W-:Y:S01]  /*21f0*/  IADD3 R4, P0, R230, UR37, RZ ;  /* 0x00000025e6047c10 */ /* 0x000fe2000ff1e0ff */
[----:B------:R-:W-:Y:S01]  /*2200*/  ULEA.HI UR17, UR17, UR4, URZ, 0x7 ;  /* 0x0000000411117291 */ /* 0x000fe2000f8f383f */
[----:B-----5:R-:W-:Y:S02]  /*2210*/  IMAD R0, R9, UR57, R12 ;  /* 0x0000003909007c24 */ /* 0x020fe4000f8e020c */
[----:B------:R-:W-:Y:S01]  /*2220*/  IADD3.X R5, R231, UR43, RZ, P0, !PT ;  /* 0x0000002be7057c10 */ /* 0x000fe200087fe4ff */
[----:B------:R-:W-:Y:S02]  /*2230*/  USHF.R.S32.HI UR17, URZ, 0x7, UR17 ;  /* 0x000000073f117899 */ /* 0x000fe40008011411 */
[----:B------:R-:W-:-:S02]  /*2240*/  IADD3 R9, P0, R0, UR46, RZ ;  /* 0x0000002e00097c10 */ /* 0x000fc4000ff1e0ff */
[----:B------:R-:W-:Y:S01]  /*2250*/  IMAD.WIDE.U32 R4, R8, c[0x0][0x370], R4 ;  /* 0x0000dc0008047a25 */ /* 0x000fe200078e0004 */
[----:B------:R-:W-:Y:S01]  /*2260*/  UISETP.LT.AND UP1, UPT, URZ, UR17, UPT ;  /* 0x000000113f00728c */ /* 0x000fe2000bf21270 */
[----:B------:R-:W-:-:S03]  /*2270*/  LEA.HI.X.SX32 R165, R0, UR45, 0x1, P0 ;  /* 0x0000002d00a57c11 */ /* 0x000fc600080f0eff */
        /* <DEDUP_REMOVED lines=40> */
.L_x_639:
        /* <DEDUP_REMOVED lines=18> */
.L_x_640:
        /* <DEDUP_REMOVED lines=29> */
.L_x_642:
[----:B------:R-:W-:Y:S05]  /*27f0*/  BSYNC B0 ;  /* 0x0000000000007941 */ /* 0x000fea0003800000 */
.L_x_641:
        /* <DEDUP_REMOVED lines=14> */
.L_x_644:
[----:B------:R-:W-:Y:S05]  /*28e0*/  BSYNC B0 ;  /* 0x0000000000007941 */ /* 0x000fea0003800000 */
.L_x_643:
[----:B------:R-:W-:Y:S01]  /*28f0*/  ULDC.64 UR10, c[0x0][0x3a8] ;  /* 0x0000ea00000a7ab9 */ /* 0x000fe20000000a00 */
[----:B-1----:R-:W-:Y:S01]  /*2900*/  IMAD.U32 R4, RZ, RZ, UR15 ;  /* 0x0000000fff047e24 */ /* 0x002fe2000f8e00ff */
[----:B------:R-:W-:Y:S01]  /*2910*/  UIMAD UR6, UR7, UR10, URZ ;  /* 0x0000000a070672a4 */ /* 0x000fe2000f8e023f */
[----:B------:R-:W-:Y:S01]  /*2920*/  BSSY B0, `(.L_x_645) ;  /* 0x0000017000007945 */ /* 0x000fe20003800000 */
[----:B------:R-:W-:Y:S01]  /*2930*/  USHF.R.S32.HI UR12, URZ, 0x1f, UR50 ;  /* 0x0000001f3f0c7899 */ /* 0x000fe20008011432 */
[----:B------:R-:W-:Y:S01]  /*2940*/  IMAD.WIDE.U32 R4, R4, c[0x0][0x3a8], R230 ;  /* 0x0000ea0004047a25 */ /* 0x000fe200078e00e6 */
[----:B------:R-:W-:-:S04]  /*2950*/  UIMAD UR6, UR15, UR11, UR6 ;  /* 0x0000000b0f0672a4 */ /* 0x000fc8000f8e0206 */
[----:B------:R-:W-:Y:S02]  /*2960*/  IADD3 R4, P2, R4, UR5, RZ ;  /* 0x0000000504047c10 */ /* 0x000fe4000ff5e0ff */
[----:B------:R-:W-:Y:S01]  /*2970*/  MOV R0, UR6 ;  /* 0x0000000600007c02 */ /* 0x000fe20008000f00 */
[----:B------:R-:W-:Y:S02]  /*2980*/  ULDC.64 UR6, c[0x0][0x3c0] ;  /* 0x0000f00000067ab9 */ /* 0x000fe40000000a00 */
        /* <DEDUP_REMOVED lines=16> */
.L_x_646:
[----:B------:R-:W-:Y:S05]  /*2a90*/  BSYNC B0 ;  /* 0x0000000000007941 */ /* 0x000fea0003800000 */
.L_x_645:
        /* <DEDUP_REMOVED lines=12> */
.L_x_638:
[----:B------:R-:W-:Y:S01]  /*2b60*/  PLOP3.LUT P0, PT, PT, PT, UP6, 0x80, 0x0 ;  /* 0x000000000000781c */ /* 0x000fe20003f0f068 */
[----:B------:R-:W-:Y:S01]  /*2b70*/  ULEA.HI UR4, UR5, UR5, URZ, 0x1 ;  /* 0x0000000505047291 */ /* 0x000fe2000f8f083f */
[----:B------:R-:W-:Y:S03]  /*2b80*/  BSSY B0, `(.L_x_648) ;  /* 0x0000014000007945 */ /* 0x000fe60003800000 */
        /* <DEDUP_REMOVED lines=19> */
.L_x_649:
[----:B------:R-:W-:Y:S05]  /*2cc0*/  BSYNC B0 ;  /* 0x0000000000007941 */ /* 0x000fea0003800000 */
.L_x_648:
        /* <DEDUP_REMOVED lines=16> */
.L_x_651:
[----:B------:R-:W-:Y:S05]  /*2dd0*/  BSYNC B0 ;  /* 0x0000000000007941 */ /* 0x000fea0003800000 */
.L_x_650:
[----:B-1----:R-:W5:Y:S01]  /*2de0*/  LDL R4, [R1+0x38] ;  /* 0x0000380001047983 */ /* 0x002f620000100800 */
[----:B------:R-:W-:Y:S01]  /*2df0*/  PLOP3.LUT P0, PT, PT, PT, UP0, 0x80, 0x0 ;  /* 0x000000000000781c */ /* 0x000fe20003f0f008 */
[----:B------:R-:W-:Y:S01]  /*2e00*/  BSSY B0, `(.L_x_652) ;  /* 0x0000013000007945 */ /* 0x000fe20003800000 */
[----:B-----5:R-:W-:-:S04]  /*2e10*/  IADD3 R0, R4, 0x1000, RZ ;  /* 0x0000100004007810 */ /* 0x020fc80007ffe0ff */
        /* <DEDUP_REMOVED lines=17> */
.L_x_653:
[----:B------:R-:W-:Y:S05]  /*2f30*/  BSYNC B0 ;  /* 0x0000000000007941 */ /* 0x000fea0003800000 */
.L_x_652:
        /* <DEDUP_REMOVED lines=20> */
.L_x_655:
[----:B------:R-:W-:Y:S05]  /*3080*/  BSYNC B0 ;  /* 0x0000000000007941 */ /* 0x000fea0003800000 */
.L_x_654:
[----:B------:R-:W5:Y:S01]  /*3090*/  LDL R14, [R1+0x34] ;  /* 0x00003400010e7983 */ /* 0x000f620000100800 */
[----:B------:R-:W-:-:S03]  /*30a0*/  ULDC.64 UR36, c[0x0][0x198] ;  /* 0x0000660000247ab9 */ /* 0x000fc60000000a00 */
[----:B--2---:R-:W2:Y:S01]  /*30b0*/  LDL R15, [R1+0x3c] ;  /* 0x00003c00010f7983 */ /* 0x004ea20000100800 */
[----:B------:R-:W-:Y:S01]  /*30c0*/  UIMAD UR14, UR7, UR36, URZ ;  /* 0x00000024070e72a4 */ /* 0x000fe2000f8e023f */
[----:B-1----:R-:W-:-:S03]  /*30d0*/  IMAD.U32 R4, RZ, RZ, UR15 ;  /* 0x0000000fff047e24 */ /* 0x002fc6000f8e00ff */
[----:B------:R-:W-:Y:S01]  /*30e0*/  UIMAD UR14, UR15, UR37, UR14 ;  /* 0x000000250f0e72a4 */ /* 0x000fe2000f8e020e */
[----:B------:R-:W-:-:S05]  /*30f0*/  IMAD.WIDE.U32 R4, R4, c[0x0][0x198], R230 ;  /* 0x0000660004047a25 */ /* 0x000fca00078e00e6 */
[----:B------:R-:W-:Y:S01]  /*3100*/  IMAD.U32 R0, RZ, RZ, UR14 ;  /* 0x0000000eff007e24 */ /* 0x000fe2000f8e00ff */
[----:B------:R-:W-:-:S04]  /*3110*/  IADD3 R6, P1, R4, UR39, RZ ;  /* 0x0000002704067c10 */ /* 0x000fc8000ff3e0ff */
[----:B------:R-:W-:Y:S01]  /*3120*/  IADD3.X R7, R5, UR40, R0, P1, !PT ;  /* 0x0000002805077c10 */ /* 0x000fe20008ffe400 */
[----:B------:R-:W-:Y:S02]  /*3130*/  IMAD.MOV.U32 R10, RZ, RZ, 0x7f800000 ;  /* 0x7f800000ff0a7424 */ /* 0x000fe400078e00ff */
[----:B------:R-:W-:Y:S02]  /*3140*/  IMAD.MOV.U32 R17, RZ, RZ, 0x7f800000 ;  /* 0x7f800000ff117424 */ /* 0x000fe400078e00ff */
[----:B------:R-:W-:Y:S02]  /*3150*/  IMAD.MOV.U32 R18, RZ, RZ, 0x7f800000 ;  /* 0x7f800000ff127424 */ /* 0x000fe400078e00ff */
[----:B------:R-:W-:Y:S01]  /*3160*/  IMAD.MOV.U32 R19, RZ, RZ, 0x7f800000 ;  /* 0x7f800000ff137424 */ /* 0x000fe200078e00ff */
[----:B-----5:R-:W-:-:S04]  /*3170*/  IADD3 R0, R14, 0x48, RZ ;  /* 0x000000480e007810 */ /* 0x020fc80007ffe0ff */
[----:B------:R-:W-:Y:S02]  /*3180*/  ISETP.GE.AND P2, PT, R0, UR4, PT ;  /* 0x0000000400007c0c */ /* 0x000fe4000bf46270 */
[C---:B------:R-:W-:Y:S02]  /*3190*/  IADD3 R4, R14.reuse, 0x8, RZ ;  /* 0x000000080e047810 */ /* 0x040fe40007ffe0ff */
[----:B------:R-:W-:Y:S02]  /*31a0*/  IADD3 R5, R14, 0x40, RZ ;  /* 0x000000400e057810 */ /* 0x000fe40007ffe0ff */
[----:B------:R-:W-:Y:S02]  /*31b0*/  ISETP.GE.AND P4, PT, R4, UR4, PT ;  /* 0x0000000404007c0c */ /* 0x000fe4000bf86270 */
[----:B------:R-:W-:Y:S01]  /*31c0*/  ISETP.GE.AND P3, PT, R5, UR4, PT ;  /* 0x0000000405007c0c */ /* 0x000fe2000bf66270 */
[----:B------:R-:W-:Y:S01]  /*31d0*/  IMAD.SHL.U32 R5, R14, 0x4, RZ ;  /* 0x000000040e057824 */ /* 0x000fe200078e00ff */
[----:B------:R-:W-:-:S03]  /*31e0*/  SHF.R.S32.HI R4, RZ, 0x1f, R0 ;  /* 0x0000001fff047819 */ /* 0x000fc60000011400 */
[----:B------:R-:W-:Y:S02]  /*31f0*/  @!P2 LEA R8, P1, R0, UR11, 0x2 ;  /* 0x0000000b0008ac11 */ /* 0x000fe4000f8210ff */
[----:B------:R-:W-:Y:S02]  /*3200*/  ISETP.GE.AND P5, PT, R14, UR4, PT ;  /* 0x000000040e007c0c */ /* 0x000fe4000bfa6270 */
[----:B------:R-:W-:Y:S02]  /*3210*/  @!P2 LEA.HI.X R9, R0, UR10, R4, 0x2, P1 ;  /* 0x0000000a0009ac11 */ /* 0x000fe400088f1404 */
[----:B--2---:R-:W-:Y:S02]  /*3220*/  SHF.L.U64.HI R0, R14, 0x2, R15 ;  /* 0x000000020e007819 */ /* 0x004fe4000001020f */
[----:B------:R-:W-:Y:S01]  /*3230*/  IADD3 R4, P1, R5, UR11, RZ ;  /* 0x0000000b05047c10 */ /* 0x000fe2000ff3e0ff */
[----:B------:R-:W2:Y:S03]  /*3240*/  @!P2 LDG.E R10, [R8.64] ;  /* 0x00000008080aa981 */ /* 0x000ea6000c1e1900 */
[----:B------:R-:W-:-:S05]  /*3250*/  IADD3.X R5, R0, UR10, RZ, P1, !PT ;  /* 0x0000000a00057c10 */ /* 0x000fca0008ffe4ff */
[----:B------:R1:W5:Y:S04]  /*3260*/  @!P3 LDG.E R17, [R4.64+0x100] ;  /* 0x000100080411b981 */ /* 0x000368000c1e1900 */
        /* <DEDUP_REMOVED lines=11> */
[----:B--2---:R1:W-:Y:S04]  /*3320*/  STL [R1+0x8], R10 ;  /* 0x0000080a01007387 */ /* 0x0043e80000100800 */
[----:B-----5:R2:W-:Y:S04]  /*3330*/  STL [R1+0x4], R17 ;  /* 0x0000041101007387 */ /* 0x0205e80000100800 */
        /* <DEDUP_REMOVED lines=21> */
.L_x_657:
[----:B------:R-:W-:Y:S05]  /*3490*/  BSYNC B0 ;  /* 0x0000000000007941 */ /* 0x000fea0003800000 */
.L_x_656:
        /* <DEDUP_REMOVED lines=20> */
.L_x_659:
[----:B------:R-:W-:Y:S05]  /*35e0*/  BSYNC B0 ;  /* 0x0000000000007941 */ /* 0x000fea0003800000 */
.L_x_658:
[----:B------:R-:W-:Y:S01]  /*35f0*/  ULDC.64 UR36, c[0x0][0x1a0] ;  /* 0x0000680000247ab9 */ /* 0x000fe20000000a00 */
[----:B---3--:R-:W-:Y:S01]  /*3600*/  MOV R4, UR15 ;  /* 0x0000000f00047c02 */ /* 0x008fe20008000f00 */
[----:B------:R-:W-:Y:S01]  /*3610*/  UIMAD UR4, UR7, UR36, URZ ;  /* 0x00000024070472a4 */ /* 0x000fe2000f8e023f */
[----:B------:R3:W-:Y:S01]  /*3620*/  @P3 STS [R146+0x8000], RZ ;  /* 0x008000ff92003388 */ /* 0x0007e20000000800 */
[----:B------:R-:W-:Y:S02]  /*3630*/  BSSY B0, `(.L_x_660) ;  /* 0x000001e000007945 */ /* 0x000fe40003800000 */
[----:B------:R-:W-:Y:S01]  /*3640*/  UIMAD UR4, UR15, UR37, UR4 ;  /* 0x000000250f0472a4 */ /* 0x000fe2000f8e0204 */
[----:B------:R3:W-:Y:S01]  /*3650*/  @P3 STS [R146+0x8004], RZ ;  /* 0x008004ff92003388 */ /* 0x0007e20000000800 */
[----:B------:R-:W-:-:S03]  /*3660*/  IMAD.WIDE.U32 R4, R4, c[0x0][0x1a0], R230 ;  /* 0x0000680004047a25 */ /* 0x000fc600078e00e6 */
[----:B------:R3:W-:Y:S01]  /*3670*/  @P3 STS.64 [R146+0x8008], RZ ;  /* 0x008008ff92003388 */ /* 0x0007e20000000a00 */
[----:B------:R-:W-:Y:S02]  /*3680*/  MOV R0, UR4 ;  /* 0x0000000400007c02 */ /* 0x000fe40008000f00 */
[----:B------:R-:W-:-:S04]  /*3690*/  IADD3 R4, P1, R4, UR35, RZ ;  /* 0x0000002304047c10 */ /* 0x000fc8000ff3e0ff */
        /* <DEDUP_REMOVED lines=23> */
.L_x_661:
[----:B------:R-:W-:Y:S05]  /*3810*/  BSYNC B0 ;  /* 0x0000000000007941 */ /* 0x000fea0003800000 */
.L_x_660:
        /* <DEDUP_REMOVED lines=19> */
.L_x_663:
[----:B------:R-:W-:Y:S05]  /*3950*/  BSYNC B0 ;  /* 0x0000000000007941 */ /* 0x000fea0003800000 */
.L_x_662:
[----:B------:R-:W-:Y:S01]  /*3960*/  ULDC.64 UR38, c[0x0][0x318] ;  /* 0x0000c60000267ab9 */ /* 0x000fe20000000a00 */
[----:B------:R-:W5:Y:S01]  /*3970*/  LDL R6, [R1+0x68] ;  /* 0x0000680001067983 */ /* 0x000f620000100800 */
[----:B------:R-:W-:Y:S02]  /*3980*/  UISETP.NE.U32.AND UP1, UPT, URZ, UR38, UPT ;  /* 0x000000263f00728c */ /* 0x000fe4000bf25070 */
[----:B------:R-:W-:Y:S01]  /*3990*/  USHF.R.S32.HI UR7, URZ, 0x1f, UR50 ;  /* 0x0000001f3f077899 */ /* 0x000fe20008011432 */
[----:B------:R-:W0:Y:S01]  /*39a0*/  LDGDEPBAR ;  /* 0x00000000000079af */ /* 0x000e220000000000 */
[----:B------:R-:W-:Y:S02]  /*39b0*/  UISETP.NE.AND.EX UP1, UPT, URZ, UR39, UPT, UP1 ;  /* 0x000000273f00728c */ /* 0x000fe4000bf25310 */
[----:B------:R-:W-:-:S04]  /*39c0*/  ULDC.64 UR40, c[0x0][0x320] ;  /* 0x0000c80000287ab9 */ /* 0x000fc80000000a00 */
[----:B------:R-:W-:-:S05]  /*39d0*/  PLOP3.LUT P1, PT, PT, PT, UP1, 0x80, 0x0 ;  /* 0x000000000000781c */ /* 0x000fca0003f2f018 */
[----:B------:R-:W-:Y:S02]  /*39e0*/  @UP1 UIMAD UR4, UR55, UR40, URZ ;  /* 0x00000028370412a4 */ /* 0x000fe4000f8e023f */
[----:B------:R-:W-:Y:S02]  /*39f0*/  @UP1 UMOV UR36, UR50 ;  /* 0x0000003200241c82 */ /* 0x000fe40008000000 */
[----:B------:R-:W-:Y:S02]  /*3a00*/  @UP1 UMOV UR37, UR7 ;  /* 0x0000000700251c82 */ /* 0x000fe40008000000 */
[----:B------:R-:W-:Y:S02]  /*3a10*/  @UP1 UIMAD.WIDE.U32 UR36, UR47, UR40, UR36 ;  /* 0x000000282f2412a5 */ /* 0x000fe4000f8e0024 */
[----:B------:R-:W-:Y:S02]  /*3a20*/  @UP1 UIMAD UR41, UR47, UR41, UR4 ;  /* 0x000000292f2912a4 */ /* 0x000fe4000f8e0204 */
[----:B------:R-:W-:-:S02]  /*3a30*/  @UP1 ULEA UR38, UP0, UR36, UR38, 0x2 ;  /* 0x0000002624261291 */ /* 0x000fc4000f80103f */
[----:B------:R-:W-:-:S04]  /*3a40*/  @UP1 UIADD3 UR41, UR37, UR41, URZ ;  /* 0x0000002925291290 */ /* 0x000fc8000fffe03f */
[----:B------:R-:W-:Y:S01]  /*3a50*/  @UP1 ULEA.HI.X UR39, UR36, UR39, UR41, 0x2, UP0 ;  /* 0x0000002724271291 */ /* 0x000fe200080f1429 */
[----:B-1----:R-:W-:-:S05]  /*3a60*/  IMAD.U32 R4, RZ, RZ, UR38 ;  /* 0x00000026ff047e24 */ /* 0x002fca000f8e00ff */
[----:B------:R-:W-:-:S05]  /*3a70*/  IMAD.U32 R5, RZ, RZ, UR39 ;  /* 0x00000027ff057e24 */ /* 0x000fca000f8e00ff */
[----:B--2---:R-:W2:Y:S01]  /*3a80*/  @P1 LDG.E R4, [R4.64] ;  /* 0x0000000804041981 */ /* 0x004ea2000c1e1900 */
[----:B------:R-:W2:Y:S01]  /*3a90*/  @P1 MUFU.RCP R0, c[0x0][0x238] ;  /* 0x00008e0000001b08 */ /* 0x000ea20000001000 */
[----:B------:R-:W-:Y:S01]  /*3aa0*/  IMAD.U32 R161, RZ, RZ, UR48 ;  /* 0x00000030ffa17e24 */ /* 0x000fe2000f8e00ff */
[----:B------:R-:W-:Y:S01]  /*3ab0*/  IADD3 R3, R124, 0x1000, RZ ;  /* 0x000010007c037810 */ /* 0x000fe20007ffe0ff */
[----:B------:R-:W-:Y:S01]  /*3ac0*/  IMAD.SHL.U32 R122, R130, 0x2, RZ ;  /* 0x00000002827a7824 */ /* 0x000fe200078e00ff */
[----:B------:R-:W-:Y:S01]  /*3ad0*/  CS2R R94, SRZ ;  /* 0x00000000005e7805 */ /* 0x000fe2000001ff00 */
[----:B------:R-:W-:Y:S01]  /*3ae0*/  IMAD.MOV.U32 R217, RZ, RZ, R134 ;  /* 0x000000ffffd97224 */ /* 0x000fe200078e0086 */
[----:B------:R-:W-:Y:S01]  /*3af0*/  SEL R3, R3, R124, !P0 ;  /* 0x0000007c03037207 */ /* 0x000fe20004000000 */
        /* <DEDUP_REMOVED lines=15> */
[----:B------:R-:W-:Y:S01]  /*3bf0*/  IMAD.SHL.U32 R3, R3, 0x2, RZ ;  /* 0x0000000203037824 */ /* 0x000fe200078e00ff */
[----:B------:R-:W-:Y:S01]  /*3c00*/  UMOV UR4, URZ ;  /* 0x0000003f00047c82 */ /* 0x000fe20008000000 */
[----:B------:R-:W-:Y:S01]  /*3c10*/  IMAD.IADD R123, R122, 0x1, R125 ;  /* 0x000000017a7b7824 */ /* 0x000fe200078e027d */
[----:B------:R-:W-:Y:S01]  /*3c20*/  UIADD3 UR35, UR15, 0x80, URZ ;  /* 0x000000800f237890 */ /* 0x000fe2000fffe03f */
[----:B-----5:R-:W-:-:S04]  /*3c30*/  IMAD R161, R161, 0x80, R6 ;  /* 0x00000080a1a17824 */ /* 0x020fc800078e0206 */
[----:B------:R1:W3:Y:S01]  /*3c40*/  I2F R210, R161 ;  /* 0x000000a100d27306 */ /* 0x0002e20000201400 */
[C---:B------:R-:W-:Y:S02]  /*3c50*/  IADD3 R209, R161.reuse, 0x31, RZ ;  /* 0x00000031a1d17810 */ /* 0x040fe40007ffe0ff */
[C---:B------:R-:W-:Y:S02]  /*3c60*/  IADD3 R207, R161.reuse, 0x39, RZ ;  /* 0x00000039a1cf7810 */ /* 0x040fe40007ffe0ff */
[C---:B------:R-:W-:Y:S02]  /*3c70*/  IADD3 R205, R161.reuse, 0x38, RZ ;  /* 0x00000038a1cd7810 */ /* 0x040fe40007ffe0ff */
[C---:B------:R-:W-:Y:S01]  /*3c80*/  IADD3 R204, R161.reuse, 0x30, RZ ;  /* 0x00000030a1cc7810 */ /* 0x040fe20007ffe0ff */
[----:B------:R-:W4:Y:S01]  /*3c90*/  I2F R209, R209 ;  /* 0x000000d100d17306 */ /* 0x000f220000201400 */
[C---:B------:R-:W-:Y:S02]  /*3ca0*/  IADD3 R203, R161.reuse, 0x29, RZ ;  /* 0x00000029a1cb7810 */ /* 0x040fe40007ffe0ff */
[----:B------:R-:W-:-:S02]  /*3cb0*/  IADD3 R202, R161, 0x28, RZ ;  /* 0x00000028a1ca7810 */ /* 0x000fc40007ffe0ff */
[C---:B------:R-:W-:Y:S02]  /*3cc0*/  IADD3 R201, R161.reuse, 0x21, RZ ;  /* 0x00000021a1c97810 */ /* 0x040fe40007ffe0ff */
[C---:B------:R-:W-:Y:S01]  /*3cd0*/  IADD3 R200, R161.reuse, 0x20, RZ ;  /* 0x00000020a1c87810 */ /* 0x040fe20007ffe0ff */
[----:B------:R-:W1:Y:S01]  /*3ce0*/  I2F R207, R207 ;  /* 0x000000cf00cf7306 */ /* 0x000e620000201400 */
[C---:B------:R-:W-:Y:S02]  /*3cf0*/  IADD3 R185, R161.reuse, 0x18, RZ ;  /* 0x00000018a1b97810 */ /* 0x040fe40007ffe0ff */
[C---:B------:R-:W-:Y:S02]  /*3d00*/  IADD3 R184, R161.reuse, 0x11, RZ ;  /* 0x00000011a1b87810 */ /* 0x040fe40007ffe0ff */
[C---:B------:R-:W-:Y:S02]  /*3d10*/  IADD3 R183, R161.reuse, 0x10, RZ ;  /* 0x00000010a1b77810 */ /* 0x040fe40007ffe0ff */
[C---:B------:R-:W-:Y:S01]  /*3d20*/  IADD3 R182, R161.reuse, 0x9, RZ ;  /* 0x00000009a1b67810 */ /* 0x040fe20007ffe0ff */
[----:B------:R-:W1:Y:S01]  /*3d30*/  I2F R205, R205 ;  /* 0x000000cd00cd7306 */ /* 0x000e620000201400 */
[----:B------:R-:W-:-:S02]  /*3d40*/  IADD3 R181, R161, 0x8, RZ ;  /* 0x00000008a1b57810 */ /* 0x000fc40007ffe0ff */
[C---:B------:R-:W-:Y:S02]  /*3d50*/  IADD3 R180, R161.reuse, 0x1, RZ ;  /* 0x00000001a1b47810 */ /* 0x040fe40007ffe0ff */
[C---:B------:R-:W-:Y:S02]  /*3d60*/  IADD3 R186, R161.reuse, 0x19, RZ ;  /* 0x00000019a1ba7810 */ /* 0x040fe40007ffe0ff */
[C---:B------:R-:W-:Y:S01]  /*3d70*/  IADD3 R206, R161.reuse, 0x39, RZ ;  /* 0x00000039a1ce7810 */ /* 0x040fe20007ffe0ff */
[----:B------:R-:W1:Y:S01]  /*3d80*/  I2F R204, R204 ;  /* 0x000000cc00cc7306 */ /* 0x000e620000201400 */
[C---:B------:R-:W-:Y:S02]  /*3d90*/  IADD3 R199, R161.reuse, 0x38, RZ ;  /* 0x00000038a1c77810 */ /* 0x040fe40007ffe0ff */
[C---:B------:R-:W-:Y:S02]  /*3da0*/  IADD3 R193, R161.reuse, 0x31, RZ ;  /* 0x00000031a1c17810 */ /* 0x040fe40007ffe0ff */
[C---:B------:R-:W-:Y:S01]  /*3db0*/  IADD3 R192, R161.reuse, 0x30, RZ ;  /* 0x00000030a1c07810 */ /* 0x040fe20007ffe0ff */
[----:B--2---:R-:W-:Y:S01]  /*3dc0*/  @P1 FMUL.FTZ R4, R4, R0 ;  /* 0x0000000004041220 */ /* 0x004fe20000410000 */
[----:B------:R-:W-:Y:S01]  /*3dd0*/  IADD3 R0, R130, 0x1000, RZ ;  /* 0x0000100082007810 */ /* 0x000fe20007ffe0ff */
[----:B------:R-:W2:Y:S01]  /*3de0*/  I2F R203, R203 ;  /* 0x000000cb00cb7306 */ /* 0x000ea20000201400 */
[----:B------:R-:W-:Y:S01]  /*3df0*/  IADD3 R191, R161, 0x29, RZ ;  /* 0x00000029a1bf7810 */ /* 0x000fe20007ffe0ff */
[----:B------:R5:W1:Y:S01]  /*3e00*/  @P1 R2UR UR7, R4 ;  /* 0x00000000040713c2 */ /* 0x000a6200000e0000 */
[----:B------:R-:W-:-:S02]  /*3e10*/  SEL R0, R0, R130, !P0 ;  /* 0x0000008200007207 */ /* 0x000fc40004000000 */
[C---:B------:R-:W-:Y:S02]  /*3e20*/  IADD3 R190, R161.reuse, 0x28, RZ ;  /* 0x00000028a1be7810 */ /* 0x040fe40007ffe0ff */
[C---:B------:R-:W-:Y:S01]  /*3e30*/  IADD3 R189, R161.reuse, 0x21, RZ ;  /* 0x00000021a1bd7810 */ /* 0x040fe20007ffe0ff */
[----:B------:R-:W-:Y:S01]  /*3e40*/  IMAD.SHL.U32 R118, R0, 0x2, RZ ;  /* 0x0000000200767824 */ /* 0x000fe200078e00ff */
[----:B------:R-:W1:Y:S01]  /*3e50*/  I2F R202, R202 ;  /* 0x000000ca00ca7306 */ /* 0x000e620000201400 */
[----:B------:R-:W-:Y:S01]  /*3e60*/  IMAD.SHL.U32 R0, R14, 0x4, RZ ;  /* 0x000000040e007824 */ /* 0x000fe200078e00ff */
[----:B------:R-:W-:-:S06]  /*3e70*/  IADD3 R188, R161, 0x20, RZ ;  /* 0x00000020a1bc7810 */ /* 0x000fcc0007ffe0ff */
[----:B------:R-:W2:Y:S01]  /*3e80*/  I2F R201, R201 ;  /* 0x000000c900c97306 */ /* 0x000ea20000201400 */
[----:B-----5:R-:W-:-:S07]  /*3e90*/  SHF.L.U64.HI R4, R14, 0x2, R15 ;  /* 0x000000020e047819 */ /* 0x020fce000001020f */
[----:B------:R-:W2:Y:S01]  /*3ea0*/  I2F R200, R200 ;  /* 0x000000c800c87306 */ /* 0x000ea20000201400 */
[----:B-1----:R-:W-:Y:S01]  /*3eb0*/  @UP1 UMOV UR4, UR7 ;  /* 0x0000000700041c82 */ /* 0x002fe20008000000 */
[----:B------:R1:W-:Y:S04]  /*3ec0*/  STL [R1+0x1c], R4 ;  /* 0x00001c0401007387 */ /* 0x0003e80000100800 */
[----:B------:R1:W-:Y:S02]  /*3ed0*/  STL [R1+0x18], R0 ;  /* 0x0000180001007387 */ /* 0x0003e40000100800 */
[----:B------:R1:W1:Y:S08]  /*3ee0*/  I2F R216, R185 ;  /* 0x000000b900d87306 */ /* 0x0002700000201400 */
[----:B------:R1:W1:Y:S08]  /*3ef0*/  I2F R215, R184 ;  /* 0x000000b800d77306 */ /* 0x0002700000201400 */
[----:B------:R1:W1:Y:S08]  /*3f00*/  I2F R214, R183 ;  /* 0x000000b700d67306 */ /* 0x0002700000201400 */
[----:B------:R1:W1:Y:S08]  /*3f10*/  I2F R213, R182 ;  /* 0x000000b600d57306 */ /* 0x0002700000201400 */
[----:B------:R1:W1:Y:S08]  /*3f20*/  I2F R212, R181 ;  /* 0x000000b500d47306 */ /* 0x0002700000201400 */
[----:B------:R1:W1:Y:S08]  /*3f30*/  I2F R211, R180 ;  /* 0x000000b400d37306 */ /* 0x0002700000201400 */
[----:B--234-:R1:W1:Y:S02]  /*3f40*/  I2F R208, R186 ;  /* 0x000000ba00d07306 */ /* 0x01c2640000201400 */
.L_x_666:
[----:B-1----:R-:W2:Y:S01]  /*3f50*/  LDL R4, [R1+0x28] ;  /* 0x0000280001047983 */ /* 0x002ea20000100800 */
[----:B------:R-:W-:Y:S01]  /*3f60*/  UIADD3 UR7, UR16, 0x80, UR15 ;  /* 0x0000008010077890 */ /* 0x000fe2000fffe00f */
[----:B------:R-:W-:Y:S02]  /*3f70*/  MOV R0, UR6 ;  /* 0x0000000600007c02 */ /* 0x000fe40008000f00 */
[----:B------:R-:W-:Y:S01]  /*3f80*/  STL [R1+0x140], R167 ;  /* 0x000140a701007387 */ /* 0x000fe20000100800 */
[----:B------:R-:W-:Y:S01]  /*3f90*/  UIADD3 UR14, UR7, -UR6, URZ ;  /* 0x80000006070e7290 */ /* 0x000fe2000fffe03f */
[----:B------:R-:W-:Y:S01]  /*3fa0*/  IADD3 R112, R125, R118, RZ ;  /* 0x000000767d707210 */ /* 0x000fe20007ffe0ff */
[----:B------:R-:W-:Y:S01]  /*3fb0*/  USHF.L.U32 UR7, UR5, 0x7, URZ ;  /* 0x0000000705077899 */ /* 0x000fe2000800063f */
[----:B------:R-:W-:Y:S03]  /*3fc0*/  STL [R1+0x13c], R165 ;  /* 0x00013ca501007387 */ /* 0x000fe60000100800 */
        /* <DEDUP_REMOVED lines=55> */
[----:B------:R-:W-:Y:S04]  /*4340*/  STL [R1+0x70], R3 ;  /* 0x0000700301007387 */ /* 0x000fe80000100800 */
[----:B------:R-:W-:Y:S04]  /*4350*/  STL [R1+0x6c], R2 ;  /* 0x00006c0201007387 */ /* 0x000fe80000100800 */
[----:B------:R-:W-:Y:S04]  /*4360*/  STL [R1+0x148], R125 ;  /* 0x0001487d01007387 */ /* 0x000fe80000100800 */
[----:B------:R-:W-:Y:S04]  /*4370*/  STL [R1+0x144], R118 ;  /* 0x0001447601007387 */ /* 0x000fe80000100800 */
[----:B-1----:R-:W4:Y:S01]  /*4380*/  LDL R68, [R1+0x10] ;  /* 0x0000100001447983 */ /* 0x002f220000100800 */
[----:B------:R-:W-:Y:S04]  /*4390*/  DEPBAR.LE SB0, 0x0 ;  /* 0x000080000000791a */ /* 0x000fe80000000000 */
[----:B------:R-:W-:Y:S08]  /*43a0*/  BAR.SYNC.DEFER_BLOCKING 0x0 ;  /* 0x0000000000007b1d */ /* 0x000ff00000010000 */
[----:B------:R-:W-:Y:S08]  /*43b0*/  LDSM.16.M88.4 R64, [R118] ;  /* 0x000000007640783b */ /* 0x000ff00000000200 */
[----:B------:R-:W1:Y:S08]  /*43c0*/  LDSM.16.M88.4 R16, [R117+0x6000] ;  /* 0x006000007510783b */ /* 0x000e700000000200 */
[----:B------:R-:W4:Y:S08]  /*43d0*/  LDSM.16.M88.4 R60, [R118+0x1000] ;  /* 0x00100000763c783b */ /* 0x000f300000000200 */
[----:B------:R-:W4:Y:S01]  /*43e0*/  LDSM.16.M88.4 R32, [R117+0x6400] ;  /* 0x006400007520783b */ /* 0x000f220000000200 */
[----:B--2---:R-:W-:Y:S07]  /*43f0*/  IADD3 R0, R0, -UR16, R4 ;  /* 0x8000001000007c10 */ /* 0x004fee000fffe004 */
[----:B------:R-:W2:Y:S01]  /*4400*/  LDSM.16.M88.4 R48, [R117+0x6800] ;  /* 0x006800007530783b */ /* 0x000ea20000000200 */
[----:B------:R-:W-:Y:S07]  /*4410*/  @!P0 IADD3 R131, R0, UR7, RZ ;  /* 0x0000000700838c10 */ /* 0x000fee000fffe0ff */
[----:B------:R-:W4:Y:S04]  /*4420*/  LDL R0, [R1+0xc] ;  /* 0x00000c0001007983 */ /* 0x000f280000100800 */
        /* <DEDUP_REMOVED lines=37> */
[----:B------:R-:W-:Y:S02]  /*4680*/  FMUL.FTZ R17, R17, c[0x0][0x2ec] ;  /* 0x0000bb0011117a20 */ /* 0x000fe40000410000 */
[----:B------:R-:W-:Y:S01]  /*4690*/  FMUL.FTZ R18, R18, c[0x0][0x2ec] ;  /* 0x0000bb0012127a20 */ /* 0x000fe20000410000 */
[----:B-1----:R1:W-:Y:S01]  /*46a0*/  STL [R1+0x14], R2 ;  /* 0x0000140201007387 */ /* 0x0023e20000100800 */
[----:B------:R-:W-:Y:S02]  /*46b0*/  FMUL.FTZ R19, R19, c[0x0][0x2ec] ;  /* 0x0000bb0013137a20 */ /* 0x000fe40000410000 */
[----:B------:R-:W-:Y:S02]  /*46c0*/  FMUL.FTZ R11, R11, c[0x0][0x2ec] ;  /* 0x0000bb000b0b7a20 */ /* 0x000fe40000410000 */
[----:B------:R-:W-:Y:S01]  /*46d0*/  FMUL.FTZ R15, R15, c[0x0][0x2ec] ;  /* 0x0000bb000f0f7a20 */ /* 0x000fe20000410000 */
[----:B------:R-:W-:Y:S01]  /*46e0*/  MUFU.TANH R129, R13 ;  /* 0x0000000d00817308 */ /* 0x000fe20000002400 */
[----:B------:R-:W-:Y:S09]  /*46f0*/  FMUL.FTZ R16, R16, c[0x0][0x2ec] ;  /* 0x0000bb0010107a20 */ /* 0x000ff20000410000 */
[----:B------:R4:W-:Y:S01]  /*4700*/  MUFU.TANH R92, R10 ;  /* 0x0000000a005c7308 */ /* 0x0009e20000002400 */
[----:B--2---:R-:W-:Y:S04]  /*4710*/  @!P0 IADD3 R12, R131, 0x8, RZ ;  /* 0x00000008830c8810 */ /* 0x004fe80007ffe0ff */
[----:B------:R-:W-:Y:S05]  /*4720*/  @!P0 IMNMX R12, R12, UR6, PT ;  /* 0x000000060c0c8c17 */ /* 0x000fea000b800200 */
[----:B-1----:R-:W1:Y:S01]  /*4730*/  MUFU.TANH R2, R7 ;  /* 0x0000000700027308 */ /* 0x002e620000002400 */
[-C--:B------:R-:W-:Y:S02]  /*4740*/  @!P0 ISETP.GE.AND P4, PT, R199, R12.reuse, PT ;  /* 0x0000000cc700820c */ /* 0x080fe40003f86270 */
[----:B------:R-:W-:Y:S07]  /*4750*/  @!P0 ISETP.GE.AND P3, PT, R206, R12, PT ;  /* 0x0000000cce00820c */ /* 0x000fee0003f66270 */
[----:B------:R2:W-:Y:S01]  /*4760*/  MUFU.TANH R134, R9 ;  /* 0x0000000900867308 */ /* 0x0005e20000002400 */
[C---:B----4-:R-:W-:Y:S04]  /*4770*/  @!P0 IADD3 R10, R131.reuse, 0x40, RZ ;  /* 0x00000040830a8810 */ /* 0x050fe80007ffe0ff */
[----:B------:R-:W-:Y:S05]  /*4780*/  @!P0 IMNMX R10, R10, UR6, PT ;  /* 0x000000060a0a8c17 */ /* 0x000fea000b800200 */
[----:B------:R4:W-:Y:S01]  /*4790*/  MUFU.TANH R90, R14 ;  /* 0x0000000e005a7308 */ /* 0x0009e20000002400 */
[----:B-1----:R-:W-:Y:S04]  /*47a0*/  STL [R1], R2 ;  /* 0x0000000201007387 */ /* 0x002fe80000100800 */
[----:B------:R-:W3:Y:S05]  /*47b0*/  LDL R3, [R1+0x4] ;  /* 0x0000040001037983 */ /* 0x000eea0000100800 */
[----:B------:R1:W1:Y:S01]  /*47c0*/  MUFU.TANH R144, R5 ;  /* 0x0000000500907308 */ /* 0x0002620000002400 */
[----:B------:R4:W-:Y:S01]  /*47d0*/  STL [R1+0x14c], R145 ;  /* 0x00014c9101007387 */ /* 0x0009e20000100800 */
[----:B--2---:R-:W-:Y:S04]  /*47e0*/  @!P0 IADD3 R9, R131, 0x48, RZ ;  /* 0x0000004883098810 */ /* 0x004fe80007ffe0ff */
[----:B------:R-:W-:Y:S04]  /*47f0*/  @!P0 IMNMX R9, R9, UR6, PT ;  /* 0x0000000609098c17 */ /* 0x000fe8000b800200 */
[----:B------:R2:W-:Y:S01]  /*4800*/  MUFU.TANH R146, R8 ;  /* 0x0000000800927308 */ /* 0x0005e20000002400 */
[----:B----4-:R-:W-:Y:S04]  /*4810*/  @!P0 IMNMX R14, R131, UR6, PT ;  /* 0x00000006830e8c17 */ /* 0x010fe8000b800200 */
[-C--:B------:R-:W-:Y:S05]  /*4820*/  @!P0 ISETP.GE.AND P2, PT, R161, R14.reuse, PT ;  /* 0x0000000ea100820c */ /* 0x080fea0003f46270 */
[----:B------:R4:W-:Y:S01]  /*4830*/  MUFU.TANH R91, R11 ;  /* 0x0000000b005b7308 */ /* 0x0009e20000002400 */
[-C--:B------:R-:W-:Y:S02]  /*4840*/  @!P0 ISETP.GE.AND P6, PT, R199, R14.reuse, PT ;  /* 0x0000000ec700820c */ /* 0x080fe40003fc6270 */
[-C--:B------:R-:W-:Y:S01]  /*4850*/  @!P0 ISETP.GE.AND P5, PT, R206, R14.reuse, PT ;  /* 0x0000000ece00820c */ /* 0x080fe20003fa6270 */
[----:B-1----:R-:W1:Y:S06]  /*4860*/  LDSM.16.M88.4 R4, [R116+0x6400] ;  /* 0x006400007404783b */ /* 0x002e6c0000000200 */
[----:B------:R-:W-:Y:S01]  /*4870*/  MUFU.TANH R89, R15 ;  /* 0x0000000f00597308 */ /* 0x000fe20000002400 */
[----:B--2---:R-:W-:Y:S09]  /*4880*/  FFMA.FTZ R8, R211, UR4, R144 ;  /* 0x00000004d3087c23 */ /* 0x004ff20008010090 */
[----:B------:R-:W2:Y:S01]  /*4890*/  MUFU.TANH R234, R16 ;  /* 0x0000001000ea7308 */ /* 0x000ea20000002400 */
[----:B----4-:R-:W-:Y:S09]  /*48a0*/  FMUL.FTZ R11, R68, 1.4426950216293334961 ;  /* 0x3fb8aa3b440b7820 */ /* 0x010ff20000410000 */
[----:B------:R4:W4:Y:S01]  /*48b0*/  MUFU.TANH R233, R17 ;  /* 0x0000001100e97308 */ /* 0x0009220000002400 */
[C---:B------:R-:W-:Y:S01]  /*48c0*/  FMUL.FTZ R13, R0.reuse, 1.4426950216293334961 ;  /* 0x3fb8aa3b000d7820 */ /* 0x040fe20000410000 */
[----:B------:R-:W-:Y:S01]  /*48d0*/  FSETP.NEU.FTZ.AND P1, PT, R0, -INF , PT ;  /* 0xff8000000000780b */ /* 0x000fe20003f3d000 */
[----:B------:R-:W-:Y:S07]  /*48e0*/  FFMA.FTZ R0, R210, UR4, R145 ;  /* 0x00000004d2007c23 */ /* 0x000fee0008010091 */
[----:B------:R4:W3:Y:S01]  /*48f0*/  MUFU.TANH R165, R18 ;  /* 0x0000001200a57308 */ /* 0x0008e20000002400 */
[----:B------:R-:W3:Y:S01]  /*4900*/  LDL.LU R145, [R1+0x14] ;  /* 0x0000140001917983 */ /* 0x000ee20000300800 */
[----:B------:R-:W-:Y:S02]  /*4910*/  FSEL R13, R13, RZ, P1 ;  /* 0x000000ff0d0d7208 */ /* 0x000fe40000800000 */
[----:B------:R-:W-:Y:S01]  /*4920*/  @!P0 FSEL R0, R0, -INF , !P2 ;  /* 0xff80000000008808 */ /* 0x000fe20005000000 */
[-C--:B-1----:R-:W-:Y:S01]  /*4930*/  HMMA.16816.F32.BF16 R20, R104, R4.reuse, R20 ;  /* 0x000000046814723c */ /* 0x082fe20000041814 */
[----:B------:R-:W-:Y:S01]  /*4940*/  @!P0 ISETP.GE.AND P1, PT, R180, R14, PT ;  /* 0x0000000eb400820c */ /* 0x000fe20003f26270 */
[----:B--2---:R-:W-:Y:S01]  /*4950*/  FFMA.FTZ R16, R212, UR4, R234 ;  /* 0x00000004d4107c23 */ /* 0x004fe200080100ea */
[-C--:B------:R-:W-:Y:S01]  /*4960*/  @!P0 ISETP.GE.AND P2, PT, R161, R12.reuse, PT ;  /* 0x0000000ca100820c */ /* 0x080fe20003f46270 */
[--C-:B------:R-:W-:Y:S01]  /*4970*/  FFMA.FTZ R0, R0, c[0x0][0x23c], -R13.reuse ;  /* 0x00008f0000007a23 */ /* 0x100fe2000001080d */
[----:B------:R-:W1:Y:S01]  /*4980*/  MUFU.TANH R231, R19 ;  /* 0x0000001300e77308 */ /* 0x000e620000002400 */
[----:B------:R-:W-:Y:S02]  /*4990*/  @!P0 FSEL R8, R8, -INF , !P1 ;  /* 0xff80000008088808 */ /* 0x000fe40004800000 */
[C---:B------:R-:W-:Y:S01]  /*49a0*/  HMMA.16816.F32.BF16 R24, R112.reuse, R4, R24 ;  /* 0x000000047018723c */ /* 0x040fe20000041818 */
[----:B----4-:R-:W2:Y:S01]  /*49b0*/  LDL R17, [R1+0x1c] ;  /* 0x00001c0001117983 */ /* 0x010ea20000100800 */
[----:B------:R-:W-:Y:S02]  /*49c0*/  FSETP.NEU.FTZ.AND P1, PT, R68, -INF , PT ;  /* 0xff8000004400780b */ /* 0x000fe40003f3d000 */
[----:B------:R-:W-:Y:S02]  /*49d0*/  FFMA.FTZ R8, R8, c[0x0][0x23c], -R13 ;  /* 0x00008f0008087a23 */ /* 0x000fe4000001080d */
[----:B------:R-:W-:Y:S01]  /*49e0*/  FSEL R11, R11, RZ, P1 ;  /* 0x000000ff0b0b7208 */ /* 0x000fe20000800000 */
[----:B------:R4:W-:Y:S01]  /*49f0*/  MUFU.EX2 R248, R0 ;  /* 0x0000000000f87308 */ /* 0x0009e20000000800 */
[----:B------:R-:W-:Y:S01]  /*4a00*/  @!P0 ISETP.GE.AND P1, PT, R180, R12, PT ;  /* 0x0000000cb400820c */ /* 0x000fe20003f26270 */
[----:B------:R-:W-:Y:S01]  /*4a10*/  FFMA.FTZ R5, R210, UR4, R92 ;  /* 0x00000004d2057c23 */ /* 0x000fe2000801005c */
[-C--:B------:R-:W-:Y:S01]  /*4a20*/  HMMA.16816.F32.BF16 R28, R112, R6.reuse, R28 ;  /* 0x00000006701c723c */ /* 0x080fe2000004181c */
[----:B------:R-:W2:Y:S01]  /*4a30*/  LDL R18, [R1+0x18] ;  /* 0x0000180001127983 */ /* 0x000ea20000100800 */
[----:B------:R-:W-:Y:S04]  /*4a40*/  FFMA.FTZ R15, R213, UR4, R233 ;  /* 0x00000004d50f7c23 */ /* 0x000fe800080100e9 */
[----:B------:R-:W-:Y:S01]  /*4a50*/  FMUL.FTZ R22, R22, c[0x0][0x2ec] ;  /* 0x0000bb0016167a20 */ /* 0x000fe20000410000 */
[----:B------:R-:W-:Y:S01]  /*4a60*/  MUFU.EX2 R243, R8 ;  /* 0x0000000800f37308 */ /* 0x000fe20000000800 */
[C---:B------:R-:W-:Y:S01]  /*4a70*/  HMMA.16816.F32.BF16 R32, R104.reuse, R6, R32 ;  /* 0x000000066820723c */ /* 0x040fe20000041820 */
[----:B------:R-:W-:Y:S03]  /*4a80*/  FMUL.FTZ R20, R20, c[0x0][0x2ec] ;  /* 0x0000bb0014147a20 */ /* 0x000fe60000410000 */
[----:B------:R-:W-:Y:S02]  /*4a90*/  FMUL.FTZ R23, R23, c[0x0][0x2ec] ;  /* 0x0000bb0017177a20 */ /* 0x000fe40000410000 */
[----:B------:R-:W-:Y:S02]  /*4aa0*/  FMUL.FTZ R24, R24, c[0x0][0x2ec] ;  /* 0x0000bb0018187a20 */ /* 0x000fe40000410000 */
[----:B------:R-:W-:Y:S01]  /*4ab0*/  FMUL.FTZ R25, R25, c[0x0][0x2ec] ;  /* 0x0000bb0019197a20 */ /* 0x000fe20000410000 */
[----:B------:R-:W-:Y:S03]  /*4ac0*/  MUFU.TANH R232, R20 ;  /* 0x0000001400e87308 */ /* 0x000fe60000002400 */
[----:B------:R-:W-:Y:S02]  /*4ad0*/  FMUL.FTZ R21, R21, c[0x0][0x2ec] ;  /* 0x0000bb0015157a20 */ /* 0x000fe40000410000 */
[----:B----4-:R-:W-:Y:S02]  /*4ae0*/  FFMA.FTZ R0, R211, UR4, R2 ;  /* 0x00000004d3007c23 */ /* 0x010fe40008010002 */
[----:B------:R-:W4:Y:S01]  /*4af0*/  LDL R2, [R1+0x8] ;  /* 0x0000080001027983 */ /* 0x000f220000100800 */
[----:B------:R-:W-:Y:S02]  /*4b00*/  FMUL.FTZ R26, R26, c[0x0][0x2ec] ;  /* 0x0000bb001a1a7a20 */ /* 0x000fe40000410000 */
[----:B------:R-:W1:Y:S01]  /*4b10*/  MUFU.TANH R229, R21 ;  /* 0x0000001500e57308 */ /* 0x000e620000002400 */
[----:B------:R-:W-:Y:S01]  /*4b20*/  @!P0 FSEL R0, R0, -INF , !P1 ;  /* 0xff80000000008808 */ /* 0x000fe20004800000 */
[----:B------:R-:W-:Y:S02]  /*4b30*/  FMUL.FTZ R27, R27, c[0x0][0x2ec] ;  /* 0x0000bb001b1b7a20 */ /* 0x000fe40000410000 */
[----:B------:R-:W-:Y:S02]  /*4b40*/  FMUL.FTZ R28, R28, c[0x0][0x2ec] ;  /* 0x0000bb001c1c7a20 */ /* 0x000fe40000410000 */
[----:B------:R-:W-:Y:S02]  /*4b50*/  FFMA.FTZ R0, R0, c[0x0][0x23c], -R11 ;  /* 0x00008f0000007a23 */ /* 0x000fe4000001080b */
[----:B------:R-:W-:Y:S02]  /*4b60*/  FMUL.FTZ R32, R32, c[0x0][0x2ec] ;  /* 0x0000bb0020207a20 */ /* 0x000fe40000410000 */
[----:B------:R1:W-:Y:S01]  /*4b70*/  MUFU.EX2 R118, R0 ;  /* 0x0000000000767308 */ /* 0x0003e20000000800 */
[----:B------:R-:W-:Y:S02]  /*4b80*/  FMUL.FTZ R33, R33, c[0x0][0x2ec] ;  /* 0x0000bb0021217a20 */ /* 0x000fe40000410000 */
[----:B------:R-:W-:Y:S02]  /*4b90*/  FMUL.FTZ R34, R34, c[0x0][0x2ec] ;  /* 0x0000bb0022227a20 */ /* 0x000fe40000410000 */
[----:B------:R-:W-:Y:S02]  /*4ba0*/  FMUL.FTZ R35, R35, c[0x0][0x2ec] ;  /* 0x0000bb0023237a20 */ /* 0x000fe40000410000 */
[----:B------:R-:W-:Y:S02]  /*4bb0*/  FMUL.FTZ R29, R29, c[0x0][0x2ec] ;  /* 0x0000bb001d1d7a20 */ /* 0x000fe40000410000 */
[----:B------:R-:W-:Y:S01]  /*4bc0*/  FMUL.FTZ R30, R30, c[0x0][0x2ec] ;  /* 0x0000bb001e1e7a20 */ /* 0x000fe20000410000 */
[----:B------:R-:W2:Y:S01]  /*4bd0*/  MUFU.TANH R230, R22 ;  /* 0x0000001600e67308 */ /* 0x000ea20000002400 */
[----:B------:R-:W-:Y:S09]  /*4be0*/  FMUL.FTZ R31, R31, c[0x0][0x2ec] ;  /* 0x0000bb001f1f7a20 */ /* 0x000ff20000410000 */
[----:B------:R-:W2:Y:S01]  /*4bf0*/  MUFU.TANH R217, R23 ;  /* 0x0000001700d97308 */ /* 0x000ea20000002400 */
[----:B-1----:R-:W-:Y:S09]  /*4c00*/  FFMA.FTZ R0, R210, UR4, R146 ;  /* 0x00000004d2007c23 */ /* 0x002ff20008010092 */
        /* <DEDUP_REMOVED lines=13> */
[----:B------:R-:W-:Y:S04]  /*4ce0*/  FSETP.NEU.FTZ.AND P1, PT, R3, -INF , PT ;  /* 0xff8000000300780b */ /* 0x000fe80003f3d000 */
[----:B------:R-:W-:Y:S02]  /*4cf0*/  FSEL R8, R8, RZ, P1 ;  /* 0x000000ff08087208 */ /* 0x000fe40000800000 */
[-C--:B------:R-:W-:Y:S01]  /*4d00*/  @!P0 ISETP.GE.AND P1, PT, R180, R10.reuse, PT ;  /* 0x0000000ab400820c */ /* 0x080fe20003f26270 */
[----:B------:R-:W-:Y:S05]  /*4d10*/  FFMA.FTZ R4, R210, UR4, R145 ;  /* 0x00000004d2047c23 */ /* 0x000fea0008010091 */
[----:B------:R-:W-:Y:S02]  /*4d20*/  @!P0 FSEL R4, R4, -INF , !P2 ;  /* 0xff80000004048808 */ /* 0x000fe40005000000 */
[CC--:B------:R-:W-:Y:S03]  /*4d30*/  @!P0 ISETP.GE.AND P2, PT, R161.reuse, R10.reuse, PT ;  /* 0x0000000aa100820c */ /* 0x0c0fe60003f46270 */
[----:B------:R-:W-:Y:S01]  /*4d40*/  FFMA.FTZ R4, R4, c[0x0][0x23c], -R11 ;  /* 0x00008f0004047a23 */ /* 0x000fe2000001080b */
[----:B------:R-:W-:Y:S02]  /*4d50*/  @!P0 FSEL R0, R0, -INF , !P2 ;  /* 0xff80000000008808 */ /* 0x000fe40005000000 */
[-C--:B------:R-:W-:Y:S01]  /*4d60*/  @!P0 ISETP.GE.AND P2, PT, R161, R9.reuse, PT ;  /* 0x00000009a100820c */ /* 0x080fe20003f46270 */
[----:B------:R3:W-:Y:S02]  /*4d70*/  MUFU.EX2 R125, R4 ;  /* 0x00000004007d7308 */ /* 0x0007e40000000800 */
[----:B------:R-:W-:Y:S01]  /*4d80*/  FFMA.FTZ R0, R0, c[0x0][0x23c], -R8 ;  /* 0x00008f0000007a23 */ /* 0x000fe20000010808 */
[----:B------:R-:W-:Y:S02]  /*4d90*/  @!P0 FSEL R5, R5, -INF , !P2 ;  /* 0xff80000005058808 */ /* 0x000fe40005000000 */
[-C--:B------:R-:W-:Y:S05]  /*4da0*/  @!P0 ISETP.GE.AND P2, PT, R206, R9.reuse, PT ;  /* 0x00000009ce00820c */ /* 0x080fea0003f46270 */
[----:B------:R1:W-:Y:S01]  /*4db0*/  MUFU.EX2 R159, R0 ;  /* 0x00000000009f7308 */ /* 0x0003e20000000800 */
[----:B---3--:R-:W-:Y:S05]  /*4dc0*/  FFMA.FTZ R4, R211, UR4, R134 ;  /* 0x00000004d3047c23 */ /* 0x008fea0008010086 */
[----:B------:R-:W-:Y:S02]  /*4dd0*/  @!P0 FSEL R4, R4, -INF , !P1 ;  /* 0xff80000004048808 */ /* 0x000fe40004800000 */
[----:B----4-:R-:W-:Y:S03]  /*4de0*/  FSETP.NEU.FTZ.AND P1, PT, R2, -INF , PT ;  /* 0xff8000000200780b */ /* 0x010fe60003f3d000 */
[----:B------:R-:W-:Y:S02]  /*4df0*/  FFMA.FTZ R4, R4, c[0x0][0x23c], -R8 ;  /* 0x00008f0004047a23 */ /* 0x000fe40000010808 */
[----:B-1----:R-:W-:Y:S02]  /*4e00*/  FMUL.FTZ R0, R2, 1.4426950216293334961 ;  /* 0x3fb8aa3b02007820 */ /* 0x002fe40000410000 */
[----:B------:R1:W-:Y:S03]  /*4e10*/  MUFU.EX2 R158, R4 ;  /* 0x00000004009e7308 */ /* 0x0003e60000000800 */
[----:B------:R-:W-:Y:S02]  /*4e20*/  FSEL R0, R0, RZ, P1 ;  /* 0x000000ff00007208 */ /* 0x000fe40000800000 */
[-C--:B------:R-:W-:Y:S03]  /*4e30*/  @!P0 ISETP.GE.AND P1, PT, R180, R9.reuse, PT ;  /* 0x00000009b400820c */ /* 0x080fe60003f26270 */
[--C-:B------:R-:W-:Y:S04]  /*4e40*/  FFMA.FTZ R5, R5, c[0x0][0x23c], -R0.reuse ;  /* 0x00008f0005057a23 */ /* 0x100fe80000010800 */
[----:B------:R3:W-:Y:S01]  /*4e50*/  MUFU.EX2 R96, R5 ;  /* 0x0000000500607308 */ /* 0x0007e20000000800 */
[----:B-1----:R-:W-:Y:S05]  /*4e60*/  FFMA.FTZ R4, R211, UR4, R91 ;  /* 0x00000004d3047c23 */ /* 0x002fea000801005b */
[----:B------:R-:W-:Y:S02]  /*4e70*/  @!P0 FSEL R4, R4, -INF , !P1 ;  /* 0xff80000004048808 */ /* 0x000fe40004800000 */
[-C--:B------:R-:W-:Y:S03]  /*4e80*/  @!P0 ISETP.GE.AND P1, PT, R181, R10.reuse, PT ;  /* 0x0000000ab500820c */ /* 0x080fe60003f26270 */
[----:B------:R-:W-:Y:S02]  /*4e90*/  FFMA.FTZ R4, R4, c[0x0][0x23c], -R0 ;  /* 0x00008f0004047a23 */ /* 0x000fe40000010800 */
[----:B---3--:R-:W-:Y:S02]  /*4ea0*/  FFMA.FTZ R5, R212, UR4, R130 ;  /* 0x00000004d4057c23 */ /* 0x008fe40008010082 */
[----:B------:R1:W-:Y:S03]  /*4eb0*/  MUFU.EX2 R95, R4 ;  /* 0x00000004005f7308 */ /* 0x0003e60000000800 */
[----:B------:R-:W-:Y:S02]  /*4ec0*/  @!P0 FSEL R5, R5, -INF , !P1 ;  /* 0xff80000005058808 */ /* 0x000fe40004800000 */
[----:B------:R-:W-:Y:S03]  /*4ed0*/  @!P0 ISETP.GE.AND P1, PT, R182, R10, PT ;  /* 0x0000000ab600820c */ /* 0x000fe60003f26270 */
        /* <DEDUP_REMOVED lines=9> */
[-C--:B------:R-:W-:Y:S03]  /*4f70*/  @!P0 ISETP.GE.AND P1, PT, R182, R9.reuse, PT ;  /* 0x00000009b600820c */ /* 0x080fe60003f26270 */
[--C-:B------:R-:W-:Y:S04]  /*4f80*/  FFMA.FTZ R5, R5, c[0x0][0x23c], -R0.reuse ;  /* 0x00008f0005057a23 */ /* 0x100fe80000010800 */
[----:B------:R-:W-:Y:S01]  /*4f90*/  MUFU.EX2 R94, R5 ;  /* 0x00000005005e7308 */ /* 0x000fe20000000800 */
[----:B-1----:R-:W-:Y:S05]  /*4fa0*/  FFMA.FTZ R4, R213, UR4, R89 ;  /* 0x00000004d5047c23 */ /* 0x002fea0008010059 */
        /* <DEDUP_REMOVED lines=12> */
[----:B-1----:R-:W1:Y:S01]  /*5070*/  LDSM.16.M88.4 R4, [R116+0x6800] ;  /* 0x006800007404783b */ /* 0x002e620000000200 */
[----:B---3--:R-:W-:Y:S05]  /*5080*/  FFMA.FTZ R16, R212, UR4, R165 ;  /* 0x00000004d4107c23 */ /* 0x008fea00080100a5 */
[----:B------:R-:W-:Y:S02]  /*5090*/  @!P0 FSEL R16, R16, -INF , !P1 ;  /* 0xff80000010108808 */ /* 0x000fe40004800000 */
[----:B------:R-:W-:Y:S01]  /*50a0*/  @!P0 ISETP.GE.AND P1, PT, R182, R12, PT ;  /* 0x0000000cb600820c */ /* 0x000fe20003f26270 */
[----:B----4-:R-:W-:Y:S02]  /*50b0*/  FFMA.FTZ R15, R213, UR4, R231 ;  /* 0x00000004d50f7c23 */ /* 0x010fe400080100e7 */
[--C-:B------:R-:W-:Y:S03]  /*50c0*/  FFMA.FTZ R16, R16, c[0x0][0x23c], -R11.reuse ;  /* 0x00008f0010107a23 */ /* 0x100fe6000001080b */
[----:B------:R-:W-:Y:S01]  /*50d0*/  @!P0 FSEL R15, R15, -INF , !P1 ;  /* 0xff8000000f0f8808 */ /* 0x000fe20004800000 */
[----:B------:R3:W-:Y:S01]  /*50e0*/  MUFU.EX2 R167, R16 ;  /* 0x0000001000a77308 */ /* 0x0007e20000000800 */
[-C--:B------:R-:W-:Y:S03]  /*50f0*/  @!P0 ISETP.GE.AND P1, PT, R183, R14.reuse, PT ;  /* 0x0000000eb700820c */ /* 0x080fe60003f26270 */
[----:B------:R-:W-:Y:S06]  /*5100*/  FFMA.FTZ R15, R15, c[0x0][0x23c], -R11 ;  /* 0x00008f000f0f7a23 */ /* 0x000fec000001080b */
[----:B------:R4:W-:Y:S01]  /*5110*/  MUFU.EX2 R251, R15 ;  /* 0x0000000f00fb7308 */ /* 0x0009e20000000800 */
[-C--:B-1----:R-:W-:Y:S08]  /*5120*/  HMMA.16816.F32.BF16 R36, R104, R4.reuse, R36 ;  /* 0x000000046824723c */ /* 0x082ff00000041824 */
[C---:B------:R-:W-:Y:S01]  /*5130*/  HMMA.16816.F32.BF16 R40, R112.reuse, R4, R40 ;  /* 0x000000047028723c */ /* 0x040fe20000041828 */
[C---:B---3--:R-:W-:Y:S06]  /*5140*/  FFMA.FTZ R16, R215.reuse, UR4, R229 ;  /* 0x00000004d7107c23 */ /* 0x048fec00080100e5 */
[C---:B--2---:R-:W-:Y:S01]  /*5150*/  FFMA.FTZ R5, R214.reuse, UR4, R230 ;  /* 0x00000004d6057c23 */ /* 0x044fe200080100e6 */
[-C--:B------:R-:W-:Y:S01]  /*5160*/  HMMA.16816.F32.BF16 R44, R112, R6.reuse, R44 ;  /* 0x00000006702c723c */ /* 0x080fe2000004182c */
[----:B------:R-:W-:Y:S03]  /*5170*/  FFMA.FTZ R4, R215, UR4, R217 ;  /* 0x00000004d7047c23 */ /* 0x000fe600080100d9 */
[----:B----4-:R-:W-:Y:S04]  /*5180*/  FFMA.FTZ R15, R214, UR4, R232 ;  /* 0x00000004d60f7c23 */ /* 0x010fe800080100e8 */
[----:B------:R-:W-:Y:S01]  /*5190*/  FMUL.FTZ R36, R36, c[0x0][0x2ec] ;  /* 0x0000bb0024247a20 */ /* 0x000fe20000410000 */
[----:B------:R-:W-:Y:S01]  /*51a0*/  @!P0 FSEL R15, R15, -INF , !P1 ;  /* 0xff8000000f0f8808 */ /* 0x000fe20004800000 */
[C---:B------:R-:W-:Y:S01]  /*51b0*/  HMMA.16816.F32.BF16 R48, R104.reuse, R6, R48 ;  /* 0x000000066830723c */ /* 0x040fe20000041830 */
[----:B------:R-:W-:Y:S01]  /*51c0*/  @!P0 ISETP.GE.AND P1, PT, R184, R14, PT ;  /* 0x0000000eb800820c */ /* 0x000fe20003f26270 */
[----:B------:R-:W-:Y:S01]  /*51d0*/  FMUL.FTZ R37, R37, c[0x0][0x2ec] ;  /* 0x0000bb0025257a20 */ /* 0x000fe20000410000 */
[----:B------:R-:W1:Y:S01]  /*51e0*/  MUFU.TANH R187, R36 ;  /* 0x0000002400bb7308 */ /* 0x000e620000002400 */
[--C-:B------:R-:W-:Y:S01]  /*51f0*/  FFMA.FTZ R15, R15, c[0x0][0x23c], -R13.reuse ;  /* 0x00008f000f0f7a23 */ /* 0x100fe2000001080d */
[----:B------:R-:W-:Y:S01]  /*5200*/  @!P0 FSEL R16, R16, -INF , !P1 ;  /* 0xff80000010108808 */ /* 0x000fe20004800000 */
[----:B------:R-:W-:Y:S01]  /*5210*/  FMUL.FTZ R38, R38, c[0x0][0x2ec] ;  /* 0x0000bb0026267a20 */ /* 0x000fe20000410000 */
[-C--:B------:R-:W-:Y:S01]  /*5220*/  @!P0 ISETP.GE.AND P1, PT, R183, R12.reuse, PT ;  /* 0x0000000cb700820c */ /* 0x080fe20003f26270 */
[----:B------:R-:W-:Y:S04]  /*5230*/  FMUL.FTZ R39, R39, c[0x0][0x2ec] ;  /* 0x0000bb0027277a20 */ /* 0x000fe80000410000 */
[----:B------:R-:W-:Y:S01]  /*5240*/  FFMA.FTZ R16, R16, c[0x0][0x23c], -R13 ;  /* 0x00008f0010107a23 */ /* 0x000fe2000001080d */
[----:B------:R-:W-:Y:S01]  /*5250*/  @!P0 FSEL R5, R5, -INF , !P1 ;  /* 0xff80000005058808 */ /* 0x000fe20004800000 */
[----:B------:R-:W-:Y:S01]  /*5260*/  FMUL.FTZ R40, R40, c[0x0][0x2ec] ;  /* 0x0000bb0028287a20 */ /* 0x000fe20000410000 */
[----:B------:R-:W-:Y:S01]  /*5270*/  @!P0 ISETP.GE.AND P1, PT, R184, R12, PT ;  /* 0x0000000cb800820c */ /* 0x000fe20003f26270 */
[----:B------:R-:W-:Y:S01]  /*5280*/  FMUL.FTZ R41, R41, c[0x0][0x2ec] ;  /* 0x0000bb0029297a20 */ /* 0x000fe20000410000 */
[----:B------:R2:W-:Y:S01]  /*5290*/  MUFU.EX2 R140, R16 ;  /* 0x00000010008c7308 */ /* 0x0005e20000000800 */
[--C-:B------:R-:W-:Y:S01]  /*52a0*/  FFMA.FTZ R5, R5, c[0x0][0x23c], -R11.reuse ;  /* 0x00008f0005057a23 */ /* 0x100fe2000001080b */
[----:B------:R-:W-:Y:S01]  /*52b0*/  @!P0 FSEL R4, R4, -INF , !P1 ;  /* 0xff80000004048808 */ /* 0x000fe20004800000 */
[----:B------:R-:W-:Y:S01]  /*52c0*/  FMUL.FTZ R42, R42, c[0x0][0x2ec] ;  /* 0x0000bb002a2a7a20 */ /* 0x000fe20000410000 */
[-C--:B------:R-:W-:Y:S01]  /*52d0*/  @!P0 ISETP.GE.AND P1, PT, R183, R10.reuse, PT ;  /* 0x0000000ab700820c */ /* 0x080fe20003f26270 */
[----:B------:R-:W-:Y:S02]  /*52e0*/  FMUL.FTZ R43, R43, c[0x0][0x2ec] ;  /* 0x0000bb002b2b7a20 */ /* 0x000fe40000410000 */
[----:B------:R-:W-:Y:S02]  /*52f0*/  FFMA.FTZ R4, R4, c[0x0][0x23c], -R11 ;  /* 0x00008f0004047a23 */ /* 0x000fe4000001080b */
[----:B------:R-:W-:Y:S01]  /*5300*/  FMUL.FTZ R44, R44, c[0x0][0x2ec] ;  /* 0x0000bb002c2c7a20 */ /* 0x000fe20000410000 */
[----:B------:R3:W-:Y:S01]  /*5310*/  MUFU.EX2 R246, R5 ;  /* 0x0000000500f67308 */ /* 0x0007e20000000800 */
[----:B------:R-:W-:Y:S02]  /*5320*/  FMUL.FTZ R45, R45, c[0x0][0x2ec] ;  /* 0x0000bb002d2d7a20 */ /* 0x000fe40000410000 */
[----:B------:R-:W-:Y:S02]  /*5330*/  FMUL.FTZ R46, R46, c[0x0][0x2ec] ;  /* 0x0000bb002e2e7a20 */ /* 0x000fe40000410000 */
[----:B------:R-:W-:Y:S02]  /*5340*/  FMUL.FTZ R47, R47, c[0x0][0x2ec] ;  /* 0x0000bb002f2f7a20 */ /* 0x000fe40000410000 */
[----:B------:R-:W-:Y:S02]  /*5350*/  FMUL.FTZ R48, R48, c[0x0][0x2ec] ;  /* 0x0000bb0030307a20 */ /* 0x000fe40000410000 */
[----:B------:R-:W-:Y:S01]  /*5360*/  FMUL.FTZ R49, R49, c[0x0][0x2ec] ;  /* 0x0000bb0031317a20 */ /* 0x000fe20000410000 */
[----:B------:R4:W-:Y:S01]  /*5370*/  MUFU.EX2 R244, R4 ;  /* 0x0000000400f47308 */ /* 0x0009e20000000800 */
[----:B------:R-:W-:Y:S02]  /*5380*/  FMUL.FTZ R50, R50, c[0x0][0x2ec] ;  /* 0x0000bb0032327a20 */ /* 0x000fe40000410000 */
[----:B------:R-:W-:Y:S02]  /*5390*/  FMUL.FTZ R51, R51, c[0x0][0x2ec] ;  /* 0x0000bb0033337a20 */ /* 0x000fe40000410000 */
[----:B--2---:R-:W-:Y:S05]  /*53a0*/  FFMA.FTZ R16, R216, UR4, R195 ;  /* 0x00000004d8107c23 */ /* 0x004fea00080100c3 */
[----:B------:R-:W-:Y:S01]  /*53b0*/  MUFU.TANH R98, R40 ;  /* 0x0000002800627308 */ /* 0x000fe20000002400 */
[----:B---3--:R-:W-:Y:S05]  /*53c0*/  FFMA.FTZ R5, R214, UR4, R121 ;  /* 0x00000004d6057c23 */ /* 0x008fea0008010079 */
        /* <DEDUP_REMOVED lines=11> */
[----:B--2---:R-:W-:Y:S05]  /*5480*/  FFMA.FTZ R5, R214, UR4, R84 ;  /* 0x00000004d6057c23 */ /* 0x004fea0008010054 */
[----:B------:R-:W-:Y:S04]  /*5490*/  @!P0 FSEL R5, R5, -INF , !P1 ;  /* 0xff80000005058808 */ /* 0x000fe80004800000 */
[----:B------:R-:W-:Y:S01]  /*54a0*/  MUFU.TANH R75, R43 ;  /* 0x0000002b004b7308 */ /* 0x000fe20000002400 */
[-C--:B------:R-:W-:Y:S01]  /*54b0*/  @!P0 ISETP.GE.AND P1, PT, R184, R9.reuse, PT ;  /* 0x00000009b800820c */ /* 0x080fe20003f26270 */
[--C-:B------:R-:W-:Y:S02]  /*54c0*/  FFMA.FTZ R5, R5, c[0x0][0x23c], -R0.reuse ;  /* 0x00008f0005057a23 */ /* 0x100fe40000010800 */
[----:B---3--:R-:W-:Y:S06]  /*54d0*/  FFMA.FTZ R4, R215, UR4, R83 ;  /* 0x00000004d7047c23 */ /* 0x008fec0008010053 */
[----:B------:R2:W-:Y:S01]  /*54e0*/  MUFU.EX2 R88, R5 ;  /* 0x0000000500587308 */ /* 0x0005e20000000800 */
[----:B------:R-:W-:Y:S02]  /*54f0*/  @!P0 FSEL R4, R4, -INF , !P1 ;  /* 0xff80000004048808 */ /* 0x000fe40004800000 */
[-C--:B------:R-:W-:Y:S03]  /*5500*/  @!P0 ISETP.GE.AND P1, PT, R185, R10.reuse, PT ;  /* 0x0000000ab900820c */ /* 0x080fe60003f26270 */
[----:B------:R-:W-:Y:S04]  /*5510*/  FFMA.FTZ R4, R4, c[0x0][0x23c], -R0 ;  /* 0x00008f0004047a23 */ /* 0x000fe80000010800 */
[----:B------:R3:W-:Y:S10]  /*5520*/  MUFU.EX2 R87, R4 ;  /* 0x0000000400577308 */ /* 0x0007f40000000800 */
        /* <DEDUP_REMOVED lines=8> */
[----:B------:R2:W-:Y:S01]  /*55b0*/  MUFU.EX2 R126, R5 ;  /* 0x00000005007e7308 */ /* 0x0005e20000000800 */
[-C--:B------:R-:W-:Y:S01]  /*55c0*/  @!P0 ISETP.GE.AND P1, PT, R185, R9.reuse, PT ;  /* 0x00000009b900820c */ /* 0x080fe20003f26270 */
[----:B------:R-:W-:Y:S08]  /*55d0*/  FFMA.FTZ R4, R4, c[0x0][0x23c], -R8 ;  /* 0x00008f0004047a23 */ /* 0x000ff00000010808 */
[----:B------:R3:W-:Y:S10]  /*55e0*/  MUFU.EX2 R124, R4 ;  /* 0x00000004007c7308 */ /* 0x0007f40000000800 */
[----:B------:R4:W-:Y:S01]  /*55f0*/  MUFU.EX2 R141, R15 ;  /* 0x0000000f008d7308 */ /* 0x0009e20000000800 */
[----:B--2---:R-:W-:Y:S05]  /*5600*/  FFMA.FTZ R5, R216, UR4, R82 ;  /* 0x00000004d8057c23 */ /* 0x004fea0008010052 */
[----:B------:R-:W-:Y:S04]  /*5610*/  @!P0 FSEL R5, R5, -INF , !P1 ;  /* 0xff80000005058808 */ /* 0x000fe80004800000 */
[----:B------:R-:W-:Y:S01]  /*5620*/  MUFU.TANH R174, R48 ;  /* 0x0000003000ae7308 */ /* 0x000fe20000002400 */
[----:B------:R-:W-:Y:S01]  /*5630*/  @!P0 ISETP.GE.AND P1, PT, R186, R9, PT ;  /* 0x00000009ba00820c */ /* 0x000fe20003f26270 */
[----:B---3--:R-:W-:Y:S02]  /*5640*/  FFMA.FTZ R4, R208, UR4, R81 ;  /* 0x00000004d0047c23 */ /* 0x008fe40008010051 */
[----:B------:R-:W-:Y:S03]  /*5650*/  FFMA.FTZ R5, R5, c[0x0][0x23c], -R0 ;  /* 0x00008f0005057a23 */ /* 0x000fe60000010800 */
[----:B------:R-:W-:Y:S03]  /*5660*/  @!P0 FSEL R4, R4, -INF , !P1 ;  /* 0xff80000004048808 */ /* 0x000fe60004800000 */
[----:B------:R-:W-:Y:S01]  /*5670*/  MUFU.EX2 R86, R5 ;  /* 0x0000000500567308 */ /* 0x000fe20000000800 */
[-C--:B------:R-:W-:Y:S01]  /*5680*/  @!P0 ISETP.GE.AND P1, PT, R185, R14.reuse, PT ;  /* 0x0000000eb900820c */ /* 0x080fe20003f26270 */
[----:B----4-:R-:W-:Y:S03]  /*5690*/  FFMA.FTZ R15, R208, UR4, R194 ;  /* 0x00000004d00f7c23 */ /* 0x010fe600080100c2 */
[----:B------:R-:W-:Y:S01]  /*56a0*/  @!P0 FSEL R16, R16, -INF , !P1 ;  /* 0xff80000010108808 */ /* 0x000fe20004800000 */
[----:B------:R-:W-:Y:S01]  /*56b0*/  FFMA.FTZ R4, R4, c[0x0][0x23c], -R0 ;  /* 0x00008f0004047a23 */ /* 0x000fe20000010800 */
[----:B------:R-:W-:Y:S03]  /*56c0*/  @!P0 ISETP.GE.AND P1, PT, R186, R14, PT ;  /* 0x0000000eba00820c */ /* 0x000fe60003f26270 */
[--C-:B------:R-:W-:Y:S01]  /*56d0*/  FFMA.FTZ R16, R16, c[0x0][0x23c], -R13.reuse ;  /* 0x00008f0010107a23 */ /* 0x100fe2000001080d */
[----:B------:R2:W-:Y:S01]  /*56e0*/  MUFU.EX2 R85, R4 ;  /* 0x0000000400557308 */ /* 0x0005e20000000800 */
[----:B------:R-:W-:Y:S02]  /*56f0*/  @!P0 FSEL R15, R15, -INF , !P1 ;  /* 0xff8000000f0f8808 */ /* 0x000fe40004800000 */
[-C--:B------:R-:W-:Y:S03]  /*5700*/  @!P0 ISETP.GE.AND P1, PT, R185, R12.reuse, PT ;  /* 0x0000000cb900820c */ /* 0x080fe60003f26270 */
[----:B------:R-:W-:Y:S04]  /*5710*/  FFMA.FTZ R15, R15, c[0x0][0x23c], -R13 ;  /* 0x00008f000f0f7a23 */ /* 0x000fe8000001080d */
[----:B------:R3:W-:Y:S10]  /*5720*/  MUFU.EX2 R139, R16 ;  /* 0x00000010008b7308 */ /* 0x0007f40000000800 */
[----:B------:R4:W-:Y:S01]  /*5730*/  MUFU.EX2 R138, R15 ;  /* 0x0000000f008a7308 */ /* 0x0009e20000000800 */
[----:B--2---:R-:W2:Y:S09]  /*5740*/  LDSM.16.M88.4 R4, [R116+0x6c00] ;  /* 0x006c00007404783b */ /* 0x004eb20000000200 */
[----:B------:R-:W-:Y:S01]  /*5750*/  MUFU.TANH R173, R49 ;  /* 0x0000003100ad7308 */ /* 0x000fe20000002400 */
[----:B---3--:R-:W-:Y:S05]  /*5760*/  FFMA.FTZ R16, R216, UR4, R241 ;  /* 0x00000004d8107c23 */ /* 0x008fea00080100f1 */
[----:B------:R-:W-:Y:S04]  /*5770*/  @!P0 FSEL R16, R16, -INF , !P1 ;  /* 0xff80000010108808 */ /* 0x000fe80004800000 */
[----:B------:R-:W-:Y:S01]  /*5780*/  MUFU.TANH R218, R50 ;  /* 0x0000003200da7308 */ /* 0x000fe20000002400 */
[----:B------:R-:W-:Y:S01]  /*5790*/  @!P0 ISETP.GE.AND P1, PT, R186, R12, PT ;  /* 0x0000000cba00820c */ /* 0x000fe20003f26270 */
[----:B----4-:R-:W-:Y:S02]  /*57a0*/  FFMA.FTZ R15, R208, UR4, R240 ;  /* 0x00000004d00f7c23 */ /* 0x010fe400080100f0 */
[--C-:B------:R-:W-:Y:S03]  /*57b0*/  FFMA.FTZ R16, R16, c[0x0][0x23c], -R11.reuse ;  /* 0x00008f0010107a23 */ /* 0x100fe6000001080b */
[----:B------:R-:W-:Y:S03]  /*57c0*/  @!P0 FSEL R15, R15, -INF , !P1 ;  /* 0xff8000000f0f8808 */ /* 0x000fe60004800000 */
[----:B------:R-:W-:Y:S01]  /*57d0*/  MUFU.TANH R198, R51 ;  /* 0x0000003300c67308 */ /* 0x000fe20000002400 */
[----:B------:R-:W-:Y:S01]  /*57e0*/  @!P0 ISETP.GE.AND P1, PT, R188, R14, PT ;  /* 0x0000000ebc00820c */ /* 0x000fe20003f26270 */
[----:B------:R-:W-:Y:S08]  /*57f0*/  FFMA.FTZ R15, R15, c[0x0][0x23c], -R11 ;  /* 0x00008f000f0f7a23 */ /* 0x000ff0000001080b */
[----:B------:R1:W-:Y:S01]  /*5800*/  MUFU.EX2 R221, R15 ;  /* 0x0000000f00dd7308 */ /* 0x0003e20000000800 */
[-C--:B--2---:R-:W-:Y:S09]  /*5810*/  HMMA.16816.F32.BF16 R52, R104, R4.reuse, R52 ;  /* 0x000000046834723c */ /* 0x084ff20000041834 */
[----:B------:R-:W-:Y:S01]  /*5820*/  MUFU.EX2 R223, R16 ;  /* 0x0000001000df7308 */ /* 0x000fe20000000800 */
[C---:B------:R-:W-:Y:S09]  /*5830*/  HMMA.16816.F32.BF16 R56, R112.reuse, R4, R56 ;  /* 0x000000047038723c */ /* 0x040ff20000041838 */
[----:B------:R-:W2:Y:S01]  /*5840*/  MUFU.TANH R179, R37 ;  /* 0x0000002500b37308 */ /* 0x000ea20000002400 */
[-C--:B------:R-:W-:Y:S02]  /*5850*/  HMMA.16816.F32.BF16 R60, R112, R6.reuse, R60 ;  /* 0x00000006703c723c */ /* 0x080fe4000004183c */
[----:B-1----:R-:W-:Y:S02]  /*5860*/  FFMA.FTZ R15, R200, UR4, R187 ;  /* 0x00000004c80f7c23 */ /* 0x002fe400080100bb */
[----:B------:R-:W-:Y:S04]  /*5870*/  FMUL.FTZ R52, R52, c[0x0][0x2ec] ;  /* 0x0000bb0034347a20 */ /* 0x000fe80000410000 */
[----:B------:R-:W-:Y:S01]  /*5880*/  HMMA.16816.F32.BF16 R64, R104, R6, R64 ;  /* 0x000000066840723c */ /* 0x000fe20000041840 */
[----:B------:R-:W-:Y:S01]  /*5890*/  FMUL.FTZ R53, R53, c[0x0][0x2ec] ;  /* 0x0000bb0035357a20 */ /* 0x000fe20000410000 */
[----:B------:R-:W1:Y:S02]  /*58a0*/  MUFU.TANH R236, R38 ;  /* 0x0000002600ec7308 */ /* 0x000e640000002400 */
[----:B------:R-:W-:Y:S01]  /*58b0*/  FMUL.FTZ R54, R54, c[0x0][0x2ec] ;  /* 0x0000bb0036367a20 */ /* 0x000fe20000410000 */
[----:B------:R-:W-:Y:S01]  /*58c0*/  @!P0 FSEL R15, R15, -INF , !P1 ;  /* 0xff8000000f0f8808 */ /* 0x000fe20004800000 */
[----:B------:R-:W-:Y:S01]  /*58d0*/  FMUL.FTZ R55, R55, c[0x0][0x2ec] ;  /* 0x0000bb0037377a20 */ /* 0x000fe20000410000 */
[----:B------:R-:W-:Y:S01]  /*58e0*/  F2FP.BF16.PACK_AB R6, R243, R248 ;  /* 0x000000f8f306723e */ /* 0x000fe200000010ff */
[----:B------:R-:W-:Y:S01]  /*58f0*/  FMUL.FTZ R56, R56, c[0x0][0x2ec] ;  /* 0x0000bb0038387a20 */ /* 0x000fe20000410000 */
[----:B------:R-:W-:Y:S03]  /*5900*/  @!P0 ISETP.GE.AND P1, PT, R189, R14, PT ;  /* 0x0000000ebd00820c */ /* 0x000fe60003f26270 */
[----:B------:R-:W-:Y:S01]  /*5910*/  FFMA.FTZ R15, R15, c[0x0][0x23c], -R13 ;  /* 0x00008f000f0f7a23 */ /* 0x000fe2000001080d */
[----:B------:R-:W3:Y:S01]  /*5920*/  MUFU.TANH R235, R39 ;  /* 0x0000002700eb7308 */ /* 0x000ee20000002400 */
[----:B------:R-:W-:Y:S01]  /*5930*/  FMUL.FTZ R57, R57, c[0x0][0x2ec] ;  /* 0x0000bb0039397a20 */ /* 0x000fe20000410000 */
[----:B------:R4:W-:Y:S01]  /*5940*/  STS [R154+0x12000], R6 ;  /* 0x012000069a007388 */ /* 0x0009e20000000800 */
[----:B--2---:R-:W-:Y:S02]  /*5950*/  FFMA.FTZ R16, R201, UR4, R179 ;  /* 0x00000004c9107c23 */ /* 0x004fe400080100b3 */
[----:B------:R-:W-:Y:S02]  /*5960*/  FMUL.FTZ R58, R58, c[0x0][0x2ec] ;  /* 0x0000bb003a3a7a20 */ /* 0x000fe40000410000 */
[----:B------:R-:W-:Y:S01]  /*5970*/  FMUL.FTZ R59, R59, c[0x0][0x2ec] ;  /* 0x0000bb003b3b7a20 */ /* 0x000fe20000410000 */
[----:B------:R-:W-:Y:S01]  /*5980*/  @!P0 FSEL R16, R16, -INF , !P1 ;  /* 0xff80000010108808 */ /* 0x000fe20004800000 */
[----:B------:R-:W-:Y:S01]  /*5990*/  FMUL.FTZ R60, R60, c[0x0][0x2ec] ;  /* 0x0000bb003c3c7a20 */ /* 0x000fe20000410000 */
[----:B------:R-:W-:Y:S01]  /*59a0*/  MUFU.TANH R69, R58 ;  /* 0x0000003a00457308 */ /* 0x000fe20000002400 */
[----:B------:R-:W-:Y:S01]  /*59b0*/  FMUL.FTZ R61, R61, c[0x0][0x2ec] ;  /* 0x0000bb003d3d7a20 */ /* 0x000fe20000410000 */
[-C--:B------:R-:W-:Y:S01]  /*59c0*/  @!P0 ISETP.GE.AND P1, PT, R188, R12.reuse, PT ;  /* 0x0000000cbc00820c */ /* 0x080fe20003f26270 */
[----:B-1----:R-:W-:Y:S02]  /*59d0*/  FFMA.FTZ R5, R200, UR4, R236 ;  /* 0x00000004c8057c23 */ /* 0x002fe400080100ec */
[----:B------:R-:W-:Y:S02]  /*59e0*/  FMUL.FTZ R62, R62, c[0x0][0x2ec] ;  /* 0x0000bb003e3e7a20 */ /* 0x000fe40000410000 */
[----:B------:R-:W-:Y:S01]  /*59f0*/  FMUL.FTZ R64, R64, c[0x0][0x2ec] ;  /* 0x0000bb0040407a20 */ /* 0x000fe20000410000 */
[----:B------:R-:W-:Y:S01]  /*5a00*/  @!P0 FSEL R5, R5, -INF , !P1 ;  /* 0xff80000005058808 */ /* 0x000fe20004800000 */
[----:B------:R-:W-:Y:S01]  /*5a10*/  FMUL.FTZ R65, R65, c[0x0][0x2ec] ;  /* 0x0000bb0041417a20 */ /* 0x000fe20000410000 */
[----:B------:R-:W-:Y:S01]  /*5a20*/  MUFU.TANH R68, R59 ;  /* 0x0000003b00447308 */ /* 0x000fe20000002400 */
[----:B------:R-:W-:Y:S01]  /*5a30*/  FMUL.FTZ R66, R66, c[0x0][0x2ec] ;  /* 0x0000bb0042427a20 */ /* 0x000fe20000410000 */
[----:B------:R-:W-:Y:S01]  /*5a40*/  @!P0 ISETP.GE.AND P1, PT, R189, R12, PT ;  /* 0x0000000cbd00820c */ /* 0x000fe20003f26270 */
[----:B------:R-:W-:Y:S02]  /*5a50*/  FFMA.FTZ R5, R5, c[0x0][0x23c], -R11 ;  /* 0x00008f0005057a23 */ /* 0x000fe4000001080b */
[----:B---3--:R-:W-:Y:S02]  /*5a60*/  FFMA.FTZ R4, R201, UR4, R235 ;  /* 0x00000004c9047c23 */ /* 0x008fe400080100eb */
[----:B------:R-:W-:Y:S01]  /*5a70*/  FFMA.FTZ R16, R16, c[0x0][0x23c], -R13 ;  /* 0x00008f0010107a23 */ /* 0x000fe2000001080d */
[----:B----4-:R-:W-:Y:S01]  /*5a80*/  F2FP.BF16.PACK_AB R6, R142, R143 ;  /* 0x0000008f8e06723e */ /* 0x010fe200000010ff */
[----:B------:R-:W-:Y:S01]  /*5a90*/  FMUL.FTZ R67, R67, c[0x0][0x2ec] ;  /* 0x0000bb0043437a20 */ /* 0x000fe20000410000 */
[----:B------:R-:W-:Y:S01]  /*5aa0*/  @!P0 FSEL R4, R4, -INF , !P1 ;  /* 0xff80000004048808 */ /* 0x000fe20004800000 */
[----:B------:R-:W-:Y:S01]  /*5ab0*/  FMUL.FTZ R63, R63, c[0x0][0x2ec] ;  /* 0x0000bb003f3f7a20 */ /* 0x000fe20000410000 */
[----:B------:R-:W-:Y:S01]  /*5ac0*/  MUFU.TANH R225, R60 ;  /* 0x0000003c00e17308 */ /* 0x000fe20000002400 */
[-C--:B------:R-:W-:Y:S02]  /*5ad0*/  @!P0 ISETP.GE.AND P1, PT, R188, R10.reuse, PT ;  /* 0x0000000abc00820c */ /* 0x080fe40003f26270 */
[----:B------:R-:W-:Y:S07]  /*5ae0*/  FFMA.FTZ R4, R4, c[0x0][0x23c], -R11 ;  /* 0x00008f0004047a23 */ /* 0x000fee000001080b */
[----:B------:R1:W-:Y:S10]  /*5af0*/  MUFU.EX2 R219, R4 ;  /* 0x0000000400db7308 */ /* 0x0003f40000000800 */
[----:B------:R-:W-:Y:S10]  /*5b00*/  MUFU.TANH R224, R61 ;  /* 0x0000003d00e07308 */ /* 0x000ff40000002400 */
[----:B------:R-:W-:Y:S01]  /*5b10*/  MUFU.TANH R3, R62 ;  /* 0x0000003e00037308 */ /* 0x000fe20000002400 */
[----:B-1----:R-:W-:Y:S05]  /*5b20*/  FFMA.FTZ R4, R200, UR4, R98 ;  /* 0x00000004c8047c23 */ /* 0x002fea0008010062 */
[----:B------:R-:W-:Y:S04]  /*5b30*/  @!P0 FSEL R4, R4, -INF , !P1 ;  /* 0xff80000004048808 */ /* 0x000fe80004800000 */
[----:B------:R1:W-:Y:S01]  /*5b40*/  MUFU.EX2 R137, R15 ;  /* 0x0000000f00897308 */ /* 0x0003e20000000800 */
[-C--:B------:R-:W-:Y:S01]  /*5b50*/  @!P0 ISETP.GE.AND P1, PT, R189, R10.reuse, PT ;  /* 0x0000000abd00820c */ /* 0x080fe20003f26270 */
[----:B------:R-:W-:Y:S08]  /*5b60*/  FFMA.FTZ R4, R4, c[0x0][0x23c], -R8 ;  /* 0x00008f0004047a23 */ /* 0x000ff00000010808 */
[----:B------:R2:W-:Y:S10]  /*5b70*/  MUFU.EX2 R220, R5 ;  /* 0x0000000500dc7308 */ /* 0x0005f40000000800 */
[----:B------:R3:W-:Y:S01]  /*5b80*/  MUFU.EX2 R249, R4 ;  /* 0x0000000400f97308 */ /* 0x0007e20000000800 */
[----:B-1----:R-:W-:Y:S05]  /*5b90*/  FFMA.FTZ R15, R201, UR4, R97 ;  /* 0x00000004c90f7c23 */ /* 0x002fea0008010061 */
[----:B------:R-:W-:Y:S04]  /*5ba0*/  @!P0 FSEL R15, R15, -INF , !P1 ;  /* 0xff8000000f0f8808 */ /* 0x000fe80004800000 */
[----:B------:R-:W-:Y:S01]  /*5bb0*/  MUFU.TANH R160, R64 ;  /* 0x0000004000a07308 */ /* 0x000fe20000002400 */
[-C--:B------:R-:W-:Y:S01]  /*5bc0*/  @!P0 ISETP.GE.AND P1, PT, R188, R9.reuse, PT ;  /* 0x00000009bc00820c */ /* 0x080fe20003f26270 */
[----:B--2---:R-:W-:Y:S02]  /*5bd0*/  FFMA.FTZ R5, R200, UR4, R76 ;  /* 0x00000004c8057c23 */ /* 0x004fe4000801004c */
[----:B------:R-:W-:Y:S03]  /*5be0*/  FFMA.FTZ R15, R15, c[0x0][0x23c], -R8 ;  /* 0x00008f000f0f7a23 */ /* 0x000fe60000010808 */
[----:B------:R-:W-:Y:S03]  /*5bf0*/  @!P0 FSEL R5, R5, -INF , !P1 ;  /* 0xff80000005058808 */ /* 0x000fe60004800000 */
[----:B------:R-:W-:Y:S01]  /*5c00*/  MUFU.TANH R155, R65 ;  /* 0x00000041009b7308 */ /* 0x000fe20000002400 */
[-C--:B------:R-:W-:Y:S01]  /*5c10*/  @!P0 ISETP.GE.AND P1, PT, R189, R9.reuse, PT ;  /* 0x00000009bd00820c */ /* 0x080fe20003f26270 */
[--C-:B------:R-:W-:Y:S02]  /*5c20*/  FFMA.FTZ R5, R5, c[0x0][0x23c], -R0.reuse ;  /* 0x00008f0005057a23 */ /* 0x100fe40000010800 */
[----:B---3--:R-:W-:Y:S06]  /*5c30*/  FFMA.FTZ R4, R201, UR4, R75 ;  /* 0x00000004c9047c23 */ /* 0x008fec000801004b */
[----:B------:R-:W1:Y:S01]  /*5c40*/  MUFU.TANH R252, R44 ;  /* 0x0000002c00fc7308 */ /* 0x000e620000002400 */
[----:B------:R-:W-:Y:S02]  /*5c50*/  @!P0 FSEL R4, R4, -INF , !P1 ;  /* 0xff80000004048808 */ /* 0x000fe40004800000 */
[-C--:B------:R-:W-:Y:S03]  /*5c60*/  @!P0 ISETP.GE.AND P1, PT, R190, R10.reuse, PT ;  /* 0x0000000abe00820c */ /* 0x080fe60003f26270 */
[----:B------:R-:W-:Y:S04]  /*5c70*/  FFMA.FTZ R4, R4, c[0x0][0x23c], -R0 ;  /* 0x00008f0004047a23 */ /* 0x000fe80000010800 */
[----:B------:R1:W-:Y:S10]  /*5c80*/  MUFU.EX2 R79, R4 ;  /* 0x00000004004f7308 */ /* 0x0003f40000000800 */
[----:B------:R-:W-:Y:S10]  /*5c90*/  MUFU.EX2 R247, R15 ;  /* 0x0000000f00f77308 */ /* 0x000ff40000000800 */
[----:B------:R-:W2:Y:S01]  /*5ca0*/  MUFU.TANH R250, R45 ;  /* 0x0000002d00fa7308 */ /* 0x000ea20000002400 */
[----:B-1----:R-:W-:Y:S05]  /*5cb0*/  FFMA.FTZ R4, R202, UR4, R252 ;  /* 0x00000004ca047c23 */ /* 0x002fea00080100fc */
[----:B------:R-:W-:Y:S04]  /*5cc0*/  @!P0 FSEL R4, R4, -INF , !P1 ;  /* 0xff80000004048808 */ /* 0x000fe80004800000 */
[----:B------:R1:W-:Y:S01]  /*5cd0*/  MUFU.EX2 R80, R5 ;  /* 0x0000000500507308 */ /* 0x0003e20000000800 */
[----:B------:R-:W-:Y:S01]  /*5ce0*/  @!P0 ISETP.GE.AND P1, PT, R191, R10, PT ;  /* 0x0000000abf00820c */ /* 0x000fe20003f26270 */
[----:B------:R-:W-:Y:S08]  /*5cf0*/  FFMA.FTZ R4, R4, c[0x0][0x23c], -R8 ;  /* 0x00008f0004047a23 */ /* 0x000ff00000010808 */
[----:B------:R-:W-:Y:S01]  /*5d00*/  MUFU.TANH R172, R66 ;  /* 0x0000004200ac7308 */ /* 0x000fe20000002400 */
[----:B--2---:R-:W-:Y:S05]  /*5d10*/  FFMA.FTZ R15, R203, UR4, R250 ;  /* 0x00000004cb0f7c23 */ /* 0x004fea00080100fa */
[----:B------:R-:W-:Y:S04]  /*5d20*/  @!P0 FSEL R15, R15, -INF , !P1 ;  /* 0xff8000000f0f8808 */ /* 0x000fe80004800000 */
[----:B------:R-:W-:Y:S01]  /*5d30*/  MUFU.TANH R171, R67 ;  /* 0x0000004300ab7308 */ /* 0x000fe20000002400 */
[-C--:B------:R-:W-:Y:S01]  /*5d40*/  @!P0 ISETP.GE.AND P1, PT, R190, R9.reuse, PT ;  /* 0x00000009be00820c */ /* 0x080fe20003f26270 */
[----:B-1----:R-:W-:Y:S02]  /*5d50*/  FFMA.FTZ R5, R202, UR4, R74 ;  /* 0x00000004ca057c23 */ /* 0x002fe4000801004a */
[----:B------:R-:W-:Y:S03]  /*5d60*/  FFMA.FTZ R15, R15, c[0x0][0x23c], -R8 ;  /* 0x00008f000f0f7a23 */ /* 0x000fe60000010808 */
[----:B------:R-:W-:Y:S03]  /*5d70*/  @!P0 FSEL R5, R5, -INF , !P1 ;  /* 0xff80000005058808 */ /* 0x000fe60004800000 */
[----:B------:R1:W-:Y:S01]  /*5d80*/  MUFU.EX2 R242, R4 ;  /* 0x0000000400f27308 */ /* 0x0003e20000000800 */
[-C--:B------:R-:W-:Y:S01]  /*5d90*/  @!P0 ISETP.GE.AND P1, PT, R191, R9.reuse, PT ;  /* 0x00000009bf00820c */ /* 0x080fe20003f26270 */
[--C-:B------:R-:W-:Y:S08]  /*5da0*/  FFMA.FTZ R5, R5, c[0x0][0x23c], -R0.reuse ;  /* 0x00008f0005057a23 */ /* 0x100ff00000010800 */
[----:B------:R2:W-:Y:S10]  /*5db0*/  MUFU.EX2 R78, R5 ;  /* 0x00000005004e7308 */ /* 0x0005f40000000800 */
[----:B------:R-:W-:Y:S01]  /*5dc0*/  MUFU.TANH R2, R63 ;  /* 0x0000003f00027308 */ /* 0x000fe20000002400 */
[----:B-1----:R-:W-:Y:S05]  /*5dd0*/  FFMA.FTZ R4, R203, UR4, R73 ;  /* 0x00000004cb047c23 */ /* 0x002fea0008010049 */
[----:B------:R-:W-:Y:S04]  /*5de0*/  @!P0 FSEL R4, R4, -INF , !P1 ;  /* 0xff80000004048808 */ /* 0x000fe80004800000 */
[----:B------:R-:W-:Y:S01]  /*5df0*/  MUFU.EX2 R136, R16 ;  /* 0x0000001000887308 */ /* 0x000fe20000000800 */
[-C--:B------:R-:W-:Y:S01]  /*5e00*/  @!P0 ISETP.GE.AND P1, PT, R190, R14.reuse, PT ;  /* 0x0000000ebe00820c */ /* 0x080fe20003f26270 */
[----:B------:R-:W-:Y:S02]  /*5e10*/  FFMA.FTZ R4, R4, c[0x0][0x23c], -R0 ;  /* 0x00008f0004047a23 */ /* 0x000fe40000010800 */
[----:B--2---:R-:W-:Y:S06]  /*5e20*/  FFMA.FTZ R5, R202, UR4, R174 ;  /* 0x00000004ca057c23 */ /* 0x004fec00080100ae */
[----:B------:R1:W-:Y:S01]  /*5e30*/  MUFU.EX2 R77, R4 ;  /* 0x00000004004d7308 */ /* 0x0003e20000000800 */
[----:B------:R-:W-:Y:S02]  /*5e40*/  @!P0 FSEL R5, R5, -INF , !P1 ;  /* 0xff80000005058808 */ /* 0x000fe40004800000 */
[----:B------:R-:W-:Y:S03]  /*5e50*/  @!P0 ISETP.GE.AND P1, PT, R191, R14, PT ;  /* 0x0000000ebf00820c */ /* 0x000fe60003f26270 */
[----:B------:R-:W-:Y:S04]  /*5e60*/  FFMA.FTZ R5, R5, c[0x0][0x23c], -R13 ;  /* 0x00008f0005057a23 */ /* 0x000fe8000001080d */
[----:B------:R2:W-:Y:S10]  /*5e70*/  MUFU.EX2 R164, R5 ;  /* 0x0000000500a47308 */ /* 0x0005f40000000800 */
[----:B------:R-:W3:Y:S01]  /*5e80*/  MUFU.TANH R170, R52 ;  /* 0x0000003400aa7308 */ /* 0x000ee20000002400 */
[----:B-1----:R-:W-:Y:S05]  /*5e90*/  FFMA.FTZ R4, R203, UR4, R173 ;  /* 0x00000004cb047c23 */ /* 0x002fea00080100ad */
[----:B------:R-:W-:Y:S04]  /*5ea0*/  @!P0 FSEL R4, R4, -INF , !P1 ;  /* 0xff80000004048808 */ /* 0x000fe80004800000 */
[----:B------:R-:W1:Y:S01]  /*5eb0*/  MUFU.TANH R169, R53 ;  /* 0x0000003500a97308 */ /* 0x000e620000002400 */
[-C--:B------:R-:W-:Y:S01]  /*5ec0*/  @!P0 ISETP.GE.AND P1, PT, R190, R12.reuse, PT ;  /* 0x0000000cbe00820c */ /* 0x080fe20003f26270 */
[----:B--2---:R-:W-:Y:S02]  /*5ed0*/  FFMA.FTZ R5, R202, UR4, R218 ;  /* 0x00000004ca057c23 */ /* 0x004fe400080100da */
[----:B------:R-:W-:Y:S03]  /*5ee0*/  FFMA.FTZ R4, R4, c[0x0][0x23c], -R13 ;  /* 0x00008f0004047a23 */ /* 0x000fe6000001080d */
[----:B------:R-:W-:Y:S03]  /*5ef0*/  @!P0 FSEL R5, R5, -INF , !P1 ;  /* 0xff80000005058808 */ /* 0x000fe60004800000 */
[----:B------:R2:W-:Y:S01]  /*5f00*/  MUFU.EX2 R163, R4 ;  /* 0x0000000400a37308 */ /* 0x0005e20000000800 */
[----:B------:R-:W-:Y:S01]  /*5f10*/  @!P0 ISETP.GE.AND P1, PT, R191, R12, PT ;  /* 0x0000000cbf00820c */ /* 0x000fe20003f26270 */
[--C-:B------:R-:W-:Y:S08]  /*5f20*/  FFMA.FTZ R5, R5, c[0x0][0x23c], -R11.reuse ;  /* 0x00008f0005057a23 */ /* 0x100ff0000001080b */
[----:B------:R3:W-:Y:S10]  /*5f30*/  MUFU.EX2 R178, R5 ;  /* 0x0000000500b27308 */ /* 0x0007f40000000800 */
[----:B------:R-:W4:Y:S01]  /*5f40*/  MUFU.TANH R197, R54 ;  /* 0x0000003600c57308 */ /* 0x000f220000002400 */
[----:B--2---:R-:W-:Y:S05]  /*5f50*/  FFMA.FTZ R4, R203, UR4, R198 ;  /* 0x00000004cb047c23 */ /* 0x004fea00080100c6 */
[----:B------:R-:W-:Y:S04]  /*5f60*/  @!P0 FSEL R4, R4, -INF , !P1 ;  /* 0xff80000004048808 */ /* 0x000fe80004800000 */
[----:B------:R-:W2:Y:S01]  /*5f70*/  MUFU.TANH R196, R55 ;  /* 0x0000003700c47308 */ /* 0x000ea20000002400 */
[-C--:B------:R-:W-:Y:S01]  /*5f80*/  @!P0 ISETP.GE.AND P1, PT, R192, R14.reuse, PT ;  /* 0x0000000ec000820c */ /* 0x080fe20003f26270 */
[----:B---3--:R-:W-:Y:S02]  /*5f90*/  FFMA.FTZ R5, R204, UR4, R170 ;  /* 0x00000004cc057c23 */ /* 0x008fe400080100aa */
[----:B------:R-:W-:Y:S03]  /*5fa0*/  FFMA.FTZ R4, R4, c[0x0][0x23c], -R11 ;  /* 0x00008f0004047a23 */ /* 0x000fe6000001080b */
[----:B------:R-:W-:Y:S03]  /*5fb0*/  @!P0 FSEL R5, R5, -INF , !P1 ;  /* 0xff80000005058808 */ /* 0x000fe60004800000 */
[----:B------:R1:W-:Y:S01]  /*5fc0*/  MUFU.EX2 R177, R4 ;  /* 0x0000000400b17308 */ /* 0x0003e20000000800 */
[----:B------:R-:W-:Y:S01]  /*5fd0*/  @!P0 ISETP.GE.AND P1, PT, R193, R14, PT ;  /* 0x0000000ec100820c */ /* 0x000fe20003f26270 */
[----:B------:R-:W-:Y:S08]  /*5fe0*/  FFMA.FTZ R5, R5, c[0x0][0x23c], -R13 ;  /* 0x00008f0005057a23 */ /* 0x000ff0000001080d */
[----:B------:R4:W-:Y:S10]  /*5ff0*/  MUFU.EX2 R162, R5 ;  /* 0x0000000500a27308 */ /* 0x0009f40000000800 */
[----:B------:R-:W3:Y:S01]  /*6000*/  MUFU.TANH R238, R56 ;  /* 0x0000003800ee7308 */ /* 0x000ee20000002400 */
[----:B-1----:R-:W-:Y:S05]  /*6010*/  FFMA.FTZ R4, R209, UR4, R169 ;  /* 0x00000004d1047c23 */ /* 0x002fea00080100a9 */
[----:B------:R-:W-:Y:S04]  /*6020*/  @!P0 FSEL R4, R4, -INF , !P1 ;  /* 0xff80000004048808 */ /* 0x000fe80004800000 */
[----:B------:R-:W1:Y:S01]  /*6030*/  MUFU.TANH R237, R57 ;  /* 0x0000003900ed7308 */ /* 0x000e620000002400 */
[-C--:B------:R-:W-:Y:S01]  /*6040*/  @!P0 ISETP.GE.AND P1, PT, R192, R12.reuse, PT ;  /* 0x0000000cc000820c */ /* 0x080fe20003f26270 */
[----:B----4-:R-:W-:Y:S02]  /*6050*/  FFMA.FTZ R5, R204, UR4, R197 ;  /* 0x00000004cc057c23 */ /* 0x010fe400080100c5 */
[----:B------:R-:W-:Y:S03]  /*6060*/  FFMA.FTZ R4, R4, c[0x0][0x23c], -R13 ;  /* 0x00008f0004047a23 */ /* 0x000fe6000001080d */
[----:B------:R-:W-:Y:S03]  /*6070*/  @!P0 FSEL R5, R5, -INF , !P1 ;  /* 0xff80000005058808 */ /* 0x000fe60004800000 */
[----:B------:R2:W-:Y:S01]  /*6080*/  MUFU.EX2 R135, R4 ;  /* 0x0000000400877308 */ /* 0x0005e20000000800 */
[----:B------:R-:W-:Y:S01]  /*6090*/  @!P0 ISETP.GE.AND P1, PT, R193, R12, PT ;  /* 0x0000000cc100820c */ /* 0x000fe20003f26270 */
[--C-:B------:R-:W-:Y:S08]  /*60a0*/  FFMA.FTZ R5, R5, c[0x0][0x23c], -R11.reuse ;  /* 0x00008f0005057a23 */ /* 0x100ff0000001080b */
[----:B------:R3:W-:Y:S10]  /*60b0*/  MUFU.EX2 R176, R5 ;  /* 0x0000000500b07308 */ /* 0x0007f40000000800 */
[----:B------:R-:W2:Y:S02]  /*60c0*/  MUFU.EX2 R239, R15 ;  /* 0x0000000f00ef7308 */ /* 0x000ea40000000800 */
[----:B--2---:R-:W-:Y:S05]  /*60d0*/  FFMA.FTZ R4, R209, UR4, R196 ;  /* 0x00000004d1047c23 */ /* 0x004fea00080100c4 */
[----:B------:R-:W-:Y:S02]  /*60e0*/  @!P0 FSEL R4, R4, -INF , !P1 ;  /* 0xff80000004048808 */ /* 0x000fe40004800000 */
[-C--:B------:R-:W-:Y:S01]  /*60f0*/  @!P0 ISETP.GE.AND P1, PT, R192, R10.reuse, PT ;  /* 0x0000000ac000820c */ /* 0x080fe20003f26270 */
[----:B---3--:R-:W-:Y:S02]  /*6100*/  FFMA.FTZ R5, R204, UR4, R238 ;  /* 0x00000004cc057c23 */ /* 0x008fe400080100ee */
[----:B------:R-:W-:Y:S03]  /*6110*/  FFMA.FTZ R4, R4, c[0x0][0x23c], -R11 ;  /* 0x00008f0004047a23 */ /* 0x000fe6000001080b */
[----:B------:R-:W-:Y:S01]  /*6120*/  @!P0 FSEL R5, R5, -INF , !P1 ;  /* 0xff80000005058808 */ /* 0x000fe20004800000 */
[----:B------:R1:W2:Y:S01]  /*6130*/  MUFU.EX2 R175, R4 ;  /* 0x0000000400af7308 */ /* 0x0002a20000000800 */
[-C--:B------:R-:W-:Y:S03]  /*6140*/  @!P0 ISETP.GE.AND P1, PT, R193, R10.reuse, PT ;  /* 0x0000000ac100820c */ /* 0x080fe60003f26270 */
[--C-:B------:R-:W-:Y:S06]  /*6150*/  FFMA.FTZ R5, R5, c[0x0][0x23c], -R8.reuse ;  /* 0x00008f0005057a23 */ /* 0x100fec0000010808 */
[----:B------:R3:W-:Y:S01]  /*6160*/  MUFU.EX2 R228, R5 ;  /* 0x0000000500e47308 */ /* 0x0007e20000000800 */
[----:B-1----:R-:W-:Y:S05]  /*6170*/  FFMA.FTZ R4, R209, UR4, R237 ;  /* 0x00000004d1047c23 */ /* 0x002fea00080100ed */
[----:B------:R-:W-:Y:S02]  /*6180*/  @!P0 FSEL R4, R4, -INF , !P1 ;  /* 0xff80000004048808 */ /* 0x000fe40004800000 */
[-C--:B------:R-:W-:Y:S01]  /*6190*/  @!P0 ISETP.GE.AND P1, PT, R192, R9.reuse, PT ;  /* 0x00000009c000820c */ /* 0x080fe20003f26270 */
[----:B---3--:R-:W-:Y:S02]  /*61a0*/  FFMA.FTZ R5, R204, UR4, R69 ;  /* 0x00000004cc057c23 */ /* 0x008fe40008010045 */
        /* <DEDUP_REMOVED lines=13> */
[----:B------:R-:W-:Y:S03]  /*6280*/  @!P0 ISETP.GE.AND P1, PT, R206, R10, PT ;  /* 0x0000000ace00820c */ /* 0x000fe60003f26270 */
[----:B------:R-:W-:Y:S06]  /*6290*/  FFMA.FTZ R5, R5, c[0x0][0x23c], -R8 ;  /* 0x00008f0005057a23 */ /* 0x000fec0000010808 */
[----:B------:R3:W-:Y:S01]  /*62a0*/  MUFU.EX2 R226, R5 ;  /* 0x0000000500e27308 */ /* 0x0007e20000000800 */
[----:B-1----:R-:W-:Y:S05]  /*62b0*/  FFMA.FTZ R4, R207, UR4, R224 ;  /* 0x00000004cf047c23 */ /* 0x002fea00080100e0 */
[----:B------:R-:W-:Y:S02]  /*62c0*/  @!P0 FSEL R4, R4, -INF , !P1 ;  /* 0xff80000004048808 */ /* 0x000fe40004800000 */
[----:B------:R-:W-:Y:S03]  /*62d0*/  @!P0 ISETP.GE.AND P1, PT, R199, R9, PT ;  /* 0x00000009c700820c */ /* 0x000fe60003f26270 */
[----:B------:R-:W-:Y:S01]  /*62e0*/  FFMA.FTZ R8, R4, c[0x0][0x23c], -R8 ;  /* 0x00008f0004087a23 */ /* 0x000fe20000010808 */
[----:B---3--:R-:W-:Y:S01]  /*62f0*/  F2FP.BF16.PACK_AB R5, R118, R125 ;  /* 0x0000007d7605723e */ /* 0x008fe200000010ff */
[----:B------:R-:W-:Y:S02]  /*6300*/  FFMA.FTZ R4, R205, UR4, R3 ;  /* 0x00000004cd047c23 */ /* 0x000fe40008010003 */
[----:B------:R-:W-:Y:S02]  /*6310*/  MUFU.EX2 R222, R8 ;  /* 0x0000000800de7308 */ /* 0x000fe40000000800 */
[----:B------:R1:W-:Y:S01]  /*6320*/  STS [R154+0x12400], R5 ;  /* 0x012400059a007388 */ /* 0x0003e20000000800 */
[----:B------:R-:W-:Y:S02]  /*6330*/  @!P0 FSEL R4, R4, -INF , !P1 ;  /* 0xff80000004048808 */ /* 0x000fe40004800000 */
[----:B------:R-:W-:Y:S01]  /*6340*/  IADD3 R132, P1, R18, UR13, RZ ;  /* 0x0000000d12847c10 */ /* 0x000fe2000ff3e0ff */
[----:B------:R3:W-:Y:S02]  /*6350*/  STS [R152+0x12000], R6 ;  /* 0x0120000698007388 */ /* 0x0007e40000000800 */
[----:B------:R-:W-:Y:S01]  /*6360*/  FFMA.FTZ R7, R4, c[0x0][0x23c], -R0 ;  /* 0x00008f0004077a23 */ /* 0x000fe20000010800 */
[----:B------:R-:W-:Y:S02]  /*6370*/  F2FP.BF16.PACK_AB R4, R251, R167 ;  /* 0x000000a7fb04723e */ /* 0x000fe400000010ff */
[----:B------:R-:W-:Y:S01]  /*6380*/  IADD3.X R133, R17, UR12, RZ, P1, !PT ;  /* 0x0000000c11857c10 */ /* 0x000fe20008ffe4ff */
[----:B------:R2:W-:Y:S01]  /*6390*/  MUFU.EX2 R70, R7 ;  /* 0x0000000700467308 */ /* 0x0005e20000000800 */
[----:B------:R-:W-:Y:S01]  /*63a0*/  PLOP3.LUT P1, PT, PT, PT, UP0, 0x80, 0x0 ;  /* 0x000000000000781c */ /* 0x000fe20003f2f008 */
[----:B------:R2:W-:Y:S04]  /*63b0*/  STS [R152+0x12400], R4 ;  /* 0x0124000498007388 */ /* 0x0005e80000000800 */
[----:B------:R2:W4:Y:S04]  /*63c0*/  LDG.E R114, [R132.64] ;  /* 0x0000000884727981 */ /* 0x000528000c1e1900 */
[----:B------:R4:W4:Y:S04]  /*63d0*/  LDG.E R113, [R132.64+0x20] ;  /* 0x0000200884717981 */ /* 0x000928000c1e1900 */
[----:B------:R4:W4:Y:S01]  /*63e0*/  LDG.E R112, [R132.64+0x100] ;  /* 0x0001000884707981 */ /* 0x000922000c1e1900 */
[----:B-1----:R-:W-:Y:S01]  /*63f0*/  FFMA.FTZ R5, R205, UR4, R160 ;  /* 0x00000004cd057c23 */ /* 0x002fe200080100a0 */
[----:B---3--:R-:W-:Y:S04]  /*6400*/  F2FP.BF16.PACK_AB R6, R95, R96 ;  /* 0x000000605f06723e */ /* 0x008fe800000010ff */
[----:B------:R-:W-:Y:S02]  /*6410*/  @!P0 FSEL R5, R5, -INF , !P6 ;  /* 0xff80000005058808 */ /* 0x000fe40007000000 */
[----:B--2---:R-:W-:Y:S01]  /*6420*/  F2FP.BF16.PACK_AB R7, R158, R159 ;  /* 0x0000009f9e07723e */ /* 0x004fe200000010ff */
[----:B------:R1:W-:Y:S02]  /*6430*/  STS [R154+0x14400], R6 ;  /* 0x014400069a007388 */ /* 0x0003e40000000800 */
[----:B------:R-:W-:Y:S01]  /*6440*/  FFMA.FTZ R8, R5, c[0x0][0x23c], -R13 ;  /* 0x00008f0005087a23 */ /* 0x000fe2000001080d */
[----:B------:R-:W-:Y:S01]  /*6450*/  F2FP.BF16.PACK_AB R5, R156, R157 ;  /* 0x0000009d9c05723e */ /* 0x000fe200000010ff */
[----:B------:R-:W-:Y:S01]  /*6460*/  FFMA.FTZ R4, R207, UR4, R155 ;  /* 0x00000004cf047c23 */ /* 0x000fe2000801009b */
[----:B------:R2:W-:Y:S01]  /*6470*/  STS [R154+0x14000], R7 ;  /* 0x014000079a007388 */ /* 0x0005e20000000800 */
[----:B------:R3:W-:Y:S03]  /*6480*/  MUFU.EX2 R131, R8 ;  /* 0x0000000800837308 */ /* 0x0007e60000000800 */
[----:B------:R3:W-:Y:S01]  /*6490*/  STS [R152+0x14000], R5 ;  /* 0x0140000598007388 */ /* 0x0007e20000000800 */
[----:B------:R-:W-:Y:S05]  /*64a0*/  @!P0 FSEL R4, R4, -INF , !P5 ;  /* 0xff80000004048808 */ /* 0x000fea0006800000 */
[----:B------:R-:W-:Y:S01]  /*64b0*/  FFMA.FTZ R13, R4, c[0x0][0x23c], -R13 ;  /* 0x00008f00040d7a23 */ /* 0x000fe2000001080d */
[----:B------:R-:W-:Y:S03]  /*64c0*/  F2FP.BF16.PACK_AB R4, R140, R141 ;  /* 0x0000008d8c04723e */ /* 0x000fe600000010ff */
[----:B------:R-:W3:Y:S01]  /*64d0*/  MUFU.EX2 R115, R13 ;  /* 0x0000000d00737308 */ /* 0x000ee20000000800 */
[----:B-1----:R-:W-:Y:S02]  /*64e0*/  F2FP.BF16.PACK_AB R6, R93, R94 ;  /* 0x0000005e5d06723e */ /* 0x002fe400000010ff */
[----:B--2---:R-:W-:Y:S03]  /*64f0*/  F2FP.BF16.PACK_AB R7, R244, R246 ;  /* 0x000000f6f407723e */ /* 0x004fe600000010ff */
[----:B------:R1:W-:Y:S01]  /*6500*/  STS [R152+0x14400], R6 ;  /* 0x0144000698007388 */ /* 0x0003e20000000800 */
[----:B---3--:R-:W-:Y:S03]  /*6510*/  FFMA.FTZ R5, R205, UR4, R172 ;  /* 0x00000004cd057c23 */ /* 0x008fe600080100ac */
[----:B------:R2:W-:Y:S04]  /*6520*/  STS [R153+0x12400], R7 ;  /* 0x0124000799007388 */ /* 0x0005e80000000800 */
[----:B------:R3:W-:Y:S01]  /*6530*/  STS [R153+0x12000], R4 ;  /* 0x0120000499007388 */ /* 0x0007e20000000800 */
[----:B------:R-:W-:Y:S05]  /*6540*/  @!P0 FSEL R5, R5, -INF , !P4 ;  /* 0xff80000005058808 */ /* 0x000fea0006000000 */
[----:B------:R-:W-:Y:S01]  /*6550*/  FFMA.FTZ R8, R5, c[0x0][0x23c], -R11 ;  /* 0x00008f0005087a23 */ /* 0x000fe2000001080b */
[----:B------:R-:W-:Y:S03]  /*6560*/  F2FP.BF16.PACK_AB R5, R221, R223 ;  /* 0x000000dfdd05723e */ /* 0x000fe600000010ff */
[----:B------:R3:W-:Y:S02]  /*6570*/  MUFU.EX2 R168, R8 ;  /* 0x0000000800a87308 */ /* 0x0007e40000000800 */
[----:B------:R3:W-:Y:S01]  /*6580*/  STS [R151+0x12400], R5 ;  /* 0x0124000597007388 */ /* 0x0007e20000000800 */
[----:B-1----:R-:W-:Y:S02]  /*6590*/  F2FP.BF16.PACK_AB R6, R138, R139 ;  /* 0x0000008b8a06723e */ /* 0x002fe400000010ff */
[----:B--2---:R-:W-:Y:S03]  /*65a0*/  F2FP.BF16.PACK_AB R7, R127, R128 ;  /* 0x000000807f07723e */ /* 0x004fe600000010ff */
[----:B------:R1:W-:Y:S01]  /*65b0*/  STS [R151+0x12000], R6 ;  /* 0x0120000697007388 */ /* 0x0003e20000000800 */
[----:B---3--:R-:W-:Y:S03]  /*65c0*/  FFMA.FTZ R4, R207, UR4, R171 ;  /* 0x00000004cf047c23 */ /* 0x008fe600080100ab */
[----:B------:R2:W-:Y:S02]  /*65d0*/  STS [R153+0x14000], R7 ;  /* 0x0140000799007388 */ /* 0x0005e40000000800 */
[----:B------:R-:W-:Y:S02]  /*65e0*/  @!P0 FSEL R4, R4, -INF , !P3 ;  /* 0xff80000004048808 */ /* 0x000fe40005800000 */
[----:B------:R-:W-:Y:S03]  /*65f0*/  F2FP.BF16.PACK_AB R8, R87, R88 ;  /* 0x000000585708723e */ /* 0x000fe600000010ff */
[----:B------:R-:W-:Y:S02]  /*6600*/  FFMA.FTZ R11, R4, c[0x0][0x23c], -R11 ;  /* 0x00008f00040b7a23 */ /* 0x000fe4000001080b */
[----:B------:R-:W-:Y:S01]  /*6610*/  FFMA.FTZ R4, R207, UR4, R2 ;  /* 0x00000004cf047c23 */ /* 0x000fe20008010002 */
[----:B------:R-:W-:Y:S01]  /*6620*/  F2FP.BF16.PACK_AB R5, R136, R137 ;  /* 0x000000898805723e */ /* 0x000fe200000010ff */
[----:B------:R-:W-:Y:S01]  /*6630*/  STS [R153+0x14400], R8 ;  /* 0x0144000899007388 */ /* 0x000fe20000000800 */
[----:B------:R-:W3:Y:S02]  /*6640*/  MUFU.EX2 R166, R11 ;  /* 0x0000000b00a67308 */ /* 0x000ee40000000800 */
[----:B------:R-:W-:Y:S05]  /*6650*/  @!P0 FSEL R4, R4, -INF , !P2 ;  /* 0xff80000004048808 */ /* 0x000fea0005000000 */
[----:B------:R-:W-:Y:S01]  /*6660*/  FFMA.FTZ R0, R4, c[0x0][0x23c], -R0 ;  /* 0x00008f0004007a23 */ /* 0x000fe20000010800 */
[----:B-1----:R-:W-:Y:S02]  /*6670*/  F2FP.BF16.PACK_AB R6, R85, R86 ;  /* 0x000000565506723e */ /* 0x002fe400000010ff */
[----:B------:R-:W-:Y:S01]  /*6680*/  F2FP.BF16.PACK_AB R4, R163, R164 ;  /* 0x000000a4a304723e */ /* 0x000fe200000010ff */
[----:B------:R1:W1:Y:S01]  /*6690*/  MUFU.EX2 R245, R0 ;  /* 0x0000000000f57308 */ /* 0x0002620000000800 */
[----:B--2---:R-:W-:Y:S01]  /*66a0*/  F2FP.BF16.PACK_AB R7, R124, R126 ;  /* 0x0000007e7c07723e */ /* 0x004fe200000010ff */
[----:B------:R2:W-:Y:S04]  /*66b0*/  STS [R151+0x14400], R6 ;  /* 0x0144000697007388 */ /* 0x0005e80000000800 */
[----:B------:R3:W-:Y:S04]  /*66c0*/  STS [R151+0x14000], R7 ;  /* 0x0140000797007388 */ /* 0x0007e80000000800 */
[----:B------:R3:W-:Y:S01]  /*66d0*/  STS [R147+0x12000], R5 ;  /* 0x0120000593007388 */ /* 0x0007e20000000800 */
[----:B-1----:R-:W-:Y:S02]  /*66e0*/  F2FP.BF16.PACK_AB R0, R177, R178 ;  /* 0x000000b2b100723e */ /* 0x002fe400000010ff */
[----:B--2---:R-:W-:Y:S02]  /*66f0*/  F2FP.BF16.PACK_AB R6, R247, R249 ;  /* 0x000000f9f706723e */ /* 0x004fe400000010ff */
[----:B---3--:R-:W-:Y:S02]  /*6700*/  F2FP.BF16.PACK_AB R7, R219, R220 ;  /* 0x000000dcdb07723e */ /* 0x008fe400000010ff */
[----:B------:R-:W-:Y:S03]  /*6710*/  F2FP.BF16.PACK_AB R5, R79, R80 ;  /* 0x000000504f05723e */ /* 0x000fe600000010ff */
        /* <DEDUP_REMOVED lines=9> */
[----:B------:R-:W-:Y:S02]  /*67b0*/  F2FP.BF16.PACK_AB R6, R77, R78 ;  /* 0x0000004e4d06723e */ /* 0x000fe400000010ff */
        /* <DEDUP_REMOVED lines=28> */
[-C--:B---3--:R-:W-:Y:S08]  /*6980*/  HMMA.16816.F32.BF16 R20, R64, R32.reuse, RZ ;  /* 0x000000204014723c */ /* 0x088ff000000418ff */
[C---:B------:R-:W-:Y:S01]  /*6990*/  HMMA.16816.F32.BF16 R24, R60.reuse, R32, RZ ;  /* 0x000000203c18723c */ /* 0x040fe200000418ff */
[----:B----4-:R-:W-:Y:S02]  /*69a0*/  MOV R133, R145 ;  /* 0x0000009100857202 */ /* 0x010fe40000000f00 */
[----:B------:R-:W3:Y:S05]  /*69b0*/  LDL.LU R145, [R1+0x14c] ;  /* 0x00014c0001917983 */ /* 0x000eea0000300800 */
        /* <DEDUP_REMOVED lines=33> */
[C---:B------:R-:W-:Y:S01]  /*6bd0*/  HMMA.16816.F32.BF16 R56, R108.reuse, R104, R56 ;  /* 0x000000686c38723c */ /* 0x040fe20000041838 */
[----:B------:R-:W2:Y:S06]  /*6be0*/  LDL.LU R105, [R1] ;  /* 0x0000000001697983 */ /* 0x000eac0000300800 */
[----:B------:R-:W-:Y:S01]  /*6bf0*/  MOV R104, R133 ;  /* 0x0000008500687202 */ /* 0x000fe20000000f00 */
[-C--:B------:R-:W-:Y:S08]  /*6c00*/  HMMA.16816.F32.BF16 R60, R108, R106.reuse, R60 ;  /* 0x0000006a6c3c723c */ /* 0x080ff0000004183c */
[----:B------:R-:W-:Y:S07]  /*6c10*/  HMMA.16816.F32.BF16 R64, R100, R106, R64 ;  /* 0x0000006a6440723c */ /* 0x000fee0000041840 */
[C---:B------:R-:W-:Y:S02]  /*6c20*/  FADD.FTZ R101, -R114.reuse, R4 ;  /* 0x0000000472657221 */ /* 0x040fe40000010100 */
[----:B------:R-:W-:Y:S03]  /*6c30*/  FADD.FTZ R100, -R114, R5 ;  /* 0x0000000572647221 */ /* 0x000fe60000010100 */
[----:B---3--:R-:W-:Y:S02]  /*6c40*/  FFMA.FTZ R5, -R145, R145, 1 ;  /* 0x3f80000091057423 */ /* 0x008fe40000010191 */
[----:B------:R-:W-:Y:S02]  /*6c50*/  FFMA.FTZ R4, -R144, R144, 1 ;  /* 0x3f80000090047423 */ /* 0x000fe40000010190 */
[----:B------:R-:W-:Y:S02]  /*6c60*/  FMUL.FTZ R101, R248, R101 ;  /* 0x00000065f8657220 */ /* 0x000fe40000410000 */
[----:B------:R-:W-:Y:S02]  /*6c70*/  FMUL.FTZ R100, R243, R100 ;  /* 0x00000064f3647220 */ /* 0x000fe40000410000 */
[----:B------:R-:W-:Y:S02]  /*6c80*/  FMUL.FTZ R5, R5, c[0x0][0x2ec] ;  /* 0x0000bb0005057a20 */ /* 0x000fe40000410000 */
[----:B------:R-:W-:Y:S02]  /*6c90*/  FMUL.FTZ R4, R4, c[0x0][0x2ec] ;  /* 0x0000bb0004047a20 */ /* 0x000fe40000410000 */
        /* <DEDUP_REMOVED lines=57> */
[----:B------:R-:W-:Y:S02]  /*7030*/  FMUL.FTZ R16, R16, c[0x0][0x2ec] ;  /* 0x0000bb0010107a20 */ /* 0x000fe40000410000 */
[----:B------:R-:W-:Y:S02]  /*7040*/  FMUL.FTZ R5, R5, c[0x0][0x2ec] ;  /* 0x0000bb0005057a20 */ /* 0x000fe40000410000 */
[----:B------:R-:W-:Y:S02]  /*7050*/  FMUL.FTZ R20, R115, R20 ;  /* 0x0000001473147220 */ /* 0x000fe40000410000 */
[----:B------:R-:W-:Y:S02]  /*7060*/  FMUL.FTZ R131, R16, R32 ;  /* 0x0000002010837220 */ /* 0x000fe40000410000 */
[----:B------:R-:W-:Y:S02]  /*7070*/  FMUL.FTZ R115, R5, R21 ;  /* 0x0000001505737220 */ /* 0x000fe40000410000 */
[C---:B------:R-:W-:Y:S02]  /*7080*/  FADD.FTZ R16, -R113.reuse, R6 ;  /* 0x0000000671107221 */ /* 0x040fe40000010100 */
[----:B------:R-:W-:Y:S02]  /*7090*/  FFMA.FTZ R5, -R104, R104, 1 ;  /* 0x3f80000068057423 */ /* 0x000fe40000010168 */
[----:B------:R-:W-:Y:S02]  /*70a0*/  FADD.FTZ R6, -R113, R7 ;  /* 0x0000000771067221 */ /* 0x000fe40000010100 */
[----:B------:R-:W-:Y:S02]  /*70b0*/  FMUL.FTZ R7, R125, R16 ;  /* 0x000000107d077220 */ /* 0x000fe40000410000 */
[----:B------:R-:W-:Y:S01]  /*70c0*/  FMUL.FTZ R5, R5, c[0x0][0x2ec] ;  /* 0x0000bb0005057a20 */ /* 0x000fe20000410000 */
[----:B------:R1:W5:Y:S01]  /*70d0*/  LDL.LU R125, [R1+0x148] ;  /* 0x00014800017d7983 */ /* 0x0003620000300800 */
[----:B------:R-:W-:Y:S02]  /*70e0*/  FADD.FTZ R16, -R113, R18 ;  /* 0x0000001271107221 */ /* 0x000fe40000010100 */
[----:B------:R-:W-:Y:S02]  /*70f0*/  FMUL.FTZ R111, R5, R7 ;  /* 0x00000007056f7220 */ /* 0x000fe40000410000 */
[----:B------:R-:W-:Y:S02]  /*7100*/  FFMA.FTZ R5, -R165, R165, 1 ;  /* 0x3f800000a5057423 */ /* 0x000fe400000101a5 */
[----:B------:R-:W-:Y:S02]  /*7110*/  FADD.FTZ R18, -R113, R19 ;  /* 0x0000001371127221 */ /* 0x000fe40000010100 */
[----:B------:R-:W-:Y:S02]  /*7120*/  FMUL.FTZ R19, R167, R16 ;  /* 0x00000010a7137220 */ /* 0x000fe40000410000 */
[----:B------:R-:W-:Y:S02]  /*7130*/  FFMA.FTZ R4, -R155, R155, 1 ;  /* 0x3f8000009b047423 */ /* 0x000fe4000001019b */
[----:B------:R-:W-:Y:S02]  /*7140*/  FADD.FTZ R33, -R114, R52 ;  /* 0x0000003472217221 */ /* 0x000fe40000010100 */
[----:B------:R-:W-:Y:S02]  /*7150*/  FMUL.FTZ R4, R4, c[0x0][0x2ec] ;  /* 0x0000bb0004047a20 */ /* 0x000fe40000410000 */
[----:B------:R-:W-:Y:S02]  /*7160*/  FFMA.FTZ R17, -R170, R170, 1 ;  /* 0x3f800000aa117423 */ /* 0x000fe400000101aa */
[----:B------:R-:W-:Y:S02]  /*7170*/  FMUL.FTZ R114, R4, R20 ;  /* 0x0000001404727220 */ /* 0x000fe40000410000 */
[----:B------:R-:W-:Y:S02]  /*7180*/  FMUL.FTZ R33, R162, R33 ;  /* 0x00000021a2217220 */ /* 0x000fe40000410000 */
[----:B------:R-:W-:Y:S02]  /*7190*/  FMUL.FTZ R17, R17, c[0x0][0x2ec] ;  /* 0x0000bb0011117a20 */ /* 0x000fe40000410000 */
[----:B------:R-:W-:Y:S02]  /*71a0*/  FMUL.FTZ R6, R118, R6 ;  /* 0x0000000676067220 */ /* 0x000fe40000410000 */
[----:B------:R-:W-:Y:S01]  /*71b0*/  FMUL.FTZ R132, R17, R33 ;  /* 0x0000002111847220 */ /* 0x000fe20000410000 */
[----:B------:R1:W5:Y:S01]  /*71c0*/  LDL.LU R118, [R1+0x144] ;  /* 0x0001440001767983 */ /* 0x0003620000300800 */
[----:B------:R-:W-:Y:S02]  /*71d0*/  FADD.FTZ R17, -R113, R22 ;  /* 0x0000001671117221 */ /* 0x000fe40000010100 */
[----:B------:R-:W-:Y:S01]  /*71e0*/  FMUL.FTZ R5, R5, c[0x0][0x2ec] ;  /* 0x0000bb0005057a20 */ /* 0x000fe20000410000 */
[----:B------:R-:W3:Y:S01]  /*71f0*/  LDL.LU R167, [R1+0x140] ;  /* 0x0001400001a77983 */ /* 0x000ee20000300800 */
[----:B------:R-:W-:Y:S02]  /*7200*/  FMUL.FTZ R18, R251, R18 ;  /* 0x00000012fb127220 */ /* 0x000fe40000410000 */
[----:B------:R-:W-:Y:S01]  /*7210*/  FADD.FTZ R16, -R113, R23 ;  /* 0x0000001771107221 */ /* 0x000fe20000010100 */
[----:B------:R-:W4:Y:S01]  /*7220*/  LDL.LU R165, [R1+0x13c] ;  /* 0x00013c0001a57983 */ /* 0x000f220000300800 */
[----:B------:R-:W-:Y:S02]  /*7230*/  FMUL.FTZ R17, R246, R17 ;  /* 0x00000011f6117220 */ /* 0x000fe40000410000 */
[----:B------:R-:W-:Y:S02]  /*7240*/  FFMA.FTZ R7, -R217, R217, 1 ;  /* 0x3f800000d9077423 */ /* 0x000fe400000101d9 */
[----:B------:R-:W-:Y:S02]  /*7250*/  FMUL.FTZ R109, R5, R19 ;  /* 0x00000013056d7220 */ /* 0x000fe40000410000 */
[----:B------:R-:W-:Y:S02]  /*7260*/  FMUL.FTZ R16, R244, R16 ;  /* 0x00000010f4107220 */ /* 0x000fe40000410000 */
[----:B------:R-:W-:Y:S04]  /*7270*/  FADD.FTZ R19, -R113, R34 ;  /* 0x0000002271137221 */ /* 0x000fe80000010100 */
[----:B------:R-:W-:Y:S02]  /*7280*/  FMUL.FTZ R19, R223, R19 ;  /* 0x00000013df137220 */ /* 0x000fe40000410000 */
[----:B--2---:R-:W-:Y:S04]  /*7290*/  FFMA.FTZ R4, -R105, R105, 1 ;  /* 0x3f80000069047423 */ /* 0x004fe80000010169 */
[----:B------:R-:W-:Y:S04]  /*72a0*/  FMUL.FTZ R4, R4, c[0x0][0x2ec] ;  /* 0x0000bb0004047a20 */ /* 0x000fe80000410000 */
[----:B------:R-:W-:Y:S02]  /*72b0*/  FMUL.FTZ R110, R4, R6 ;  /* 0x00000006046e7220 */ /* 0x000fe40000410000 */
[----:B------:R-:W-:Y:S02]  /*72c0*/  FFMA.FTZ R4, -R231, R231, 1 ;  /* 0x3f800000e7047423 */ /* 0x000fe400000101e7 */
[----:B------:R-:W-:Y:S01]  /*72d0*/  FFMA.FTZ R6, -R230, R230, 1 ;  /* 0x3f800000e6067423 */ /* 0x000fe200000101e6 */
[----:B------:R1:W5:Y:S01]  /*72e0*/  LDL.LU R231, [R1+0x138] ;  /* 0x0001380001e77983 */ /* 0x0003620000300800 */
[----:B------:R-:W-:Y:S02]  /*72f0*/  FMUL.FTZ R4, R4, c[0x0][0x2ec] ;  /* 0x0000bb0004047a20 */ /* 0x000fe40000410000 */
[----:B------:R-:W-:Y:S01]  /*7300*/  FMUL.FTZ R5, R6, c[0x0][0x2ec] ;  /* 0x0000bb0006057a20 */ /* 0x000fe20000410000 */
[----:B------:R1:W5:Y:S01]  /*7310*/  LDL.LU R230, [R1+0x134] ;  /* 0x0001340001e67983 */ /* 0x0003620000300800 */
[----:B------:R-:W-:Y:S02]  /*7320*/  FMUL.FTZ R108, R4, R18 ;  /* 0x00000012046c7220 */ /* 0x000fe40000410000 */
[----:B------:R-:W-:Y:S01]  /*7330*/  FMUL.FTZ R4, R7, c[0x0][0x2ec] ;  /* 0x0000bb0007047a20 */ /* 0x000fe20000410000 */
[----:B------:R1:W5:Y:S01]  /*7340*/  LDL.LU R217, [R1+0x130] ;  /* 0x0001300001d97983 */ /* 0x0003620000300800 */
[----:B------:R-:W-:Y:S02]  /*7350*/  FMUL.FTZ R107, R5, R17 ;  /* 0x00000011056b7220 */ /* 0x000fe40000410000 */
[----:B------:R-:W-:Y:S02]  /*7360*/  FFMA.FTZ R5, -R241, R241, 1 ;  /* 0x3f800000f1057423 */ /* 0x000fe400000101f1 */
[C---:B------:R-:W-:Y:S02]  /*7370*/  FADD.FTZ R18, -R113.reuse, R35 ;  /* 0x0000002371127221 */ /* 0x040fe40000010100 */
        /* <DEDUP_REMOVED lines=48> */
[----:B------:R-:W-:Y:S01]  /*7680*/  FADD.FTZ R18, -R113, R55 ;  /* 0x0000003771127221 */ /* 0x000fe20000010100 */
[----:B------:R1:W5:Y:S01]  /*7690*/  LDL.LU R157, [R1+0x124] ;  /* 0x00012400019d7983 */ /* 0x0003620000300800 */
        /* <DEDUP_REMOVED lines=45> */
[----:B------:R-:W-:Y:S02]  /*7970*/  FFMA.FTZ R6, -R97, R97, 1 ;  /* 0x3f80000061067423 */ /* 0x000fe40000010161 */
[----:B------:R-:W-:Y:S01]  /*7980*/  FMUL.FTZ R12, R247, R12 ;  /* 0x0000000cf70c7220 */ /* 0x000fe20000410000 */
[----:B------:R1:W5:Y:S01]  /*7990*/  LDL.LU R119, [R1+0xf4] ;  /* 0x0000f40001777983 */ /* 0x0003620000300800 */
[----:B------:R-:W-:Y:S02]  /*79a0*/  FMUL.FTZ R6, R6, c[0x0][0x2ec] ;  /* 0x0000bb0006067a20 */ /* 0x000fe40000410000 */
[----:B------:R-:W-:Y:S02]  /*79b0*/  FFMA.FTZ R4, -R99, R99, 1 ;  /* 0x3f80000063047423 */ /* 0x000fe40000010163 */
[----:B------:R-:W-:Y:S01]  /*79c0*/  FMUL.FTZ R7, R7, c[0x0][0x2ec] ;  /* 0x0000bb0007077a20 */ /* 0x000fe20000410000 */
[----:B------:R1:W5:Y:S01]  /*79d0*/  LDL.LU R99, [R1+0xf0] ;  /* 0x0000f00001637983 */ /* 0x0003620000300800 */
[----:B------:R-:W-:Y:S02]  /*79e0*/  FMUL.FTZ R5, R5, c[0x0][0x2ec] ;  /* 0x0000bb0005057a20 */ /* 0x000fe40000410000 */
[----:B------:R-:W-:Y:S02]  /*79f0*/  FMUL.FTZ R50, R6, R12 ;  /* 0x0000000c06327220 */ /* 0x000fe40000410000 */
[C---:B------:R-:W-:Y:S02]  /*7a00*/  FADD.FTZ R12, -R112.reuse, R57 ;  /* 0x00000039700c7221 */ /* 0x040fe40000010100 */
[----:B------:R-:W-:Y:S02]  /*7a10*/  FFMA.FTZ R6, -R237, R237, 1 ;  /* 0x3f800000ed067423 */ /* 0x000fe400000101ed */
[----:B------:R-:W-:Y:S01]  /*7a20*/  FMUL.FTZ R54, R7, R13 ;  /* 0x0000000d07367220 */ /* 0x000fe20000410000 */
[----:B----4-:R-:W-:Y:S01]  /*7a30*/  MOV R57, R165 ;  /* 0x000000a500397202 */ /* 0x010fe20000000f00 */
[----:B------:R-:W-:Y:S02]  /*7a40*/  FMUL.FTZ R53, R5, R9 ;  /* 0x0000000905357220 */ /* 0x000fe40000410000 */
[----:B------:R-:W-:Y:S02]  /*7a50*/  FADD.FTZ R9, -R112, R44 ;  /* 0x0000002c70097221 */ /* 0x000fe40000010100 */
[----:B------:R-:W-:Y:S02]  /*7a60*/  FFMA.FTZ R7, -R98, R98, 1 ;  /* 0x3f80000062077423 */ /* 0x000fe40000010162 */
[----:B------:R-:W-:Y:S01]  /*7a70*/  FFMA.FTZ R5, -R252, R252, 1 ;  /* 0x3f800000fc057423 */ /* 0x000fe200000101fc */
[----:B------:R1:W5:Y:S01]  /*7a80*/  LDL.LU R98, [R1+0xec] ;  /* 0x0000ec0001627983 */ /* 0x0003620000300800 */
[----:B------:R-:W-:Y:S02]  /*7a90*/  FMUL.FTZ R12, R227, R12 ;  /* 0x0000000ce30c7220 */ /* 0x000fe40000410000 */
[----:B------:R-:W-:Y:S01]  /*7aa0*/  FMUL.FTZ R6, R6, c[0x0][0x2ec] ;  /* 0x0000bb0006067a20 */ /* 0x000fe20000410000 */
[----:B------:R1:W5:Y:S01]  /*7ab0*/  LDL.LU R97, [R1+0xe8] ;  /* 0x0000e80001617983 */ /* 0x0003620000300800 */
[----:B------:R-:W-:Y:S02]  /*7ac0*/  FMUL.FTZ R4, R4, c[0x0][0x2ec] ;  /* 0x0000bb0004047a20 */ /* 0x000fe40000410000 */
[----:B------:R-:W-:Y:S02]  /*7ad0*/  FMUL.FTZ R9, R242, R9 ;  /* 0x00000009f2097220 */ /* 0x000fe40000410000 */
[----:B------:R-:W-:Y:S02]  /*7ae0*/  FMUL.FTZ R5, R5, c[0x0][0x2ec] ;  /* 0x0000bb0005057a20 */ /* 0x000fe40000410000 */
[----:B------:R-:W-:Y:S02]  /*7af0*/  FMUL.FTZ R44, R6, R12 ;  /* 0x0000000c062c7220 */ /* 0x000fe40000410000 */
        /* <DEDUP_REMOVED lines=11> */
[----:B------:R-:W-:Y:S01]  /*7bb0*/  FMUL.FTZ R9, R226, R9 ;  /* 0x00000009e2097220 */ /* 0x000fe20000410000 */
[----:B------:R1:W5:Y:S01]  /*7bc0*/  LDL.LU R95, [R1+0xe0] ;  /* 0x0000e000015f7983 */ /* 0x0003620000300800 */
[----:B------:R-:W-:Y:S02]  /*7bd0*/  FMUL.FTZ R5, R5, c[0x0][0x2ec] ;  /* 0x0000bb0005057a20 */ /* 0x000fe40000410000 */
[----:B------:R-:W-:Y:S02]  /*7be0*/  FADD.FTZ R10, -R0, R14 ;  /* 0x0000000e000a7221 */ /* 0x000fe40000010100 */
[----:B------:R-:W-:Y:S02]  /*7bf0*/  FADD.FTZ R13, -R112, R40 ;  /* 0x00000028700d7221 */ /* 0x000fe40000010100 */
        /* <DEDUP_REMOVED lines=15> */
[----:B---3--:R-:W-:Y:S01]  /*7cf0*/  MOV R56, R167 ;  /* 0x000000a700387202 */ /* 0x008fe20000000f00 */
        /* <DEDUP_REMOVED lines=42> */
[----:B------:R-:W-:Y:S01]  /*7fa0*/  FADD.FTZ R12, -R0, R42 ;  /* 0x0000002a000c7221 */ /* 0x000fe20000010100 */
[----:B------:R1:W5:Y:S01]  /*7fb0*/  LDL.LU R82, [R1+0xac] ;  /* 0x0000ac0001527983 */ /* 0x0003620000300800 */
[----:B------:R-:W-:Y:S02]  /*7fc0*/  FMUL.FTZ R5, R5, c[0x0][0x2ec] ;  /* 0x0000bb0005057a20 */ /* 0x000fe40000410000 */
[----:B------:R-:W-:Y:S01]  /*7fd0*/  FMUL.FTZ R21, R6, R11 ;  /* 0x0000000b06157220 */ /* 0x000fe20000410000 */
[----:B------:R1:W5:Y:S01]  /*7fe0*/  LDL.LU R81, [R1+0xa8] ;  /* 0x0000a80001517983 */ /* 0x0003620000300800 */
        /* <DEDUP_REMOVED lines=17> */
[----:B------:R-:W-:Y:S01]  /*8100*/  FFMA.FTZ R8, -R73, R73, 1 ;  /* 0x3f80000049087423 */ /* 0x000fe20000010149 */
[----:B------:R1:W5:Y:S01]  /*8110*/  LDL.LU R76, [R1+0x94] ;  /* 0x00009400014c7983 */ /* 0x0003620000300800 */
[----:B------:R-:W-:Y:S02]  /*8120*/  FMUL.FTZ R5, R5, c[0x0][0x2ec] ;  /* 0x0000bb0005057a20 */ /* 0x000fe40000410000 */
[----:B------:R-:W-:Y:S01]  /*8130*/  FMUL.FTZ R7, R4, c[0x0][0x2ec] ;  /* 0x0000bb0004077a20 */ /* 0x000fe20000410000 */
[----:B------:R1:W5:Y:S01]  /*8140*/  LDL.LU R75, [R1+0x90] ;  /* 0x00009000014b7983 */ /* 0x0003620000300800 */
[----:B------:R-:W-:Y:S02]  /*8150*/  FMUL.FTZ R4, R8, c[0x0][0x2ec] ;  /* 0x0000bb0008047a20 */ /* 0x000fe40000410000 */
[----:B------:R-:W-:Y:S01]  /*8160*/  FMUL.FTZ R38, R5, R10 ;  /* 0x0000000a05267220 */ /* 0x000fe20000410000 */
[----:B------:R1:W5:Y:S01]  /*8170*/  LDL.LU R74, [R1+0x8c] ;  /* 0x00008c00014a7983 */ /* 0x0003620000300800 */
[----:B------:R-:W-:Y:S02]  /*8180*/  FADD.FTZ R10, -R0, R58 ;  /* 0x0000003a000a7221 */ /* 0x000fe40000010100 */
        /* <DEDUP_REMOVED lines=9> */
[----:B------:R-:W-:Y:S02]  /*8220*/  FADD.FTZ R8, -R0, R63 ;  /* 0x0000003f00087221 */ /* 0x000fe40000010100 */
[----:B------:R-:W-:Y:S01]  /*8230*/  FFMA.FTZ R0, -R69, R69, 1 ;  /* 0x3f80000045007423 */ /* 0x000fe20000010145 */
[----:B------:R1:W5:Y:S01]  /*8240*/  LDL.LU R70, [R1+0x7c] ;  /* 0x00007c0001467983 */ /* 0x0003620000300800 */
[----:B------:R-:W-:Y:S02]  /*8250*/  FFMA.FTZ R5, -R68, R68, 1 ;  /* 0x3f80000044057423 */ /* 0x000fe40000010144 */
[----:B------:R-:W-:Y:S01]  /*8260*/  FFMA.FTZ R4, -R3, R3, 1 ;  /* 0x3f80000003047423 */ /* 0x000fe20000010103 */
[----:B------:R1:W5:Y:S01]  /*8270*/  LDL.LU R69, [R1+0x78] ;  /* 0x0000780001457983 */ /* 0x0003620000300800 */
[----:B------:R-:W-:Y:S02]  /*8280*/  FMUL.FTZ R39, R7, R12 ;  /* 0x0000000c07277220 */ /* 0x000fe40000410000 */
[----:B------:R-:W-:Y:S01]  /*8290*/  FFMA.FTZ R7, -R2, R2, 1 ;  /* 0x3f80000002077423 */ /* 0x000fe20000010102 */
[----:B------:R1:W5:Y:S01]  /*82a0*/  LDL.LU R68, [R1+0x74] ;  /* 0x0000740001447983 */ /* 0x0003620000300800 */
[----:B------:R-:W-:Y:S02]  /*82b0*/  FMUL.FTZ R6, R6, c[0x0][0x2ec] ;  /* 0x0000bb0006067a20 */ /* 0x000fe40000410000 */
[----:B------:R-:W-:Y:S01]  /*82c0*/  FMUL.FTZ R8, R245, R8 ;  /* 0x00000008f5087220 */ /* 0x000fe20000410000 */
[----:B------:R1:W5:Y:S01]  /*82d0*/  LDL.LU R3, [R1+0x70] ;  /* 0x0000700001037983 */ /* 0x0003620000300800 */
[----:B------:R-:W-:Y:S02]  /*82e0*/  FMUL.FTZ R13, R6, R11 ;  /* 0x0000000b060d7220 */ /* 0x000fe40000410000 */
[----:B------:R-:W-:Y:S01]  /*82f0*/  FMUL.FTZ R6, R0, c[0x0][0x2ec] ;  /* 0x0000bb0000067a20 */ /* 0x000fe20000410000 */
[----:B------:R1:W5:Y:S01]  /*8300*/  LDL.LU R2, [R1+0x6c] ;  /* 0x00006c0001027983 */ /* 0x0003620000300800 */
        /* <DEDUP_REMOVED lines=41> */
.L_x_664:
        /* <DEDUP_REMOVED lines=38> */
[----:B--2---:R-:W-:Y:S01]  /*8800*/  F2FP.BF16.PACK_AB R4, R114, R115 ;  /* 0x000000737204723e */ /* 0x004fe200000010ff */
        /* <DEDUP_REMOVED lines=26> */
[----:B--2--5:R-:W-:Y:S05]  /*89b0*/  IMAD.SHL.U32 R0, R124, 0x2, RZ ;  /* 0x000000027c007824 */ /* 0x024fea00078e00ff */
[----:B------:R-:W-:Y:S04]  /*89c0*/  LDSM.16.MT88.4 R4, [R2+0x12000] ;  /* 0x012000000204783b */ /* 0x000fe80000004200 */
[----:B------:R-:W2:Y:S04]  /*89d0*/  LDSM.16.MT88.4 R8, [R0+0x4000] ;  /* 0x004000000008783b */ /* 0x000ea80000004200 */
[----:B------:R-:W3:Y:S04]  /*89e0*/  LDSM.16.MT88.4 R12, [R2+0x16000] ;  /* 0x01600000020c783b */ /* 0x000ee80000004200 */
[----:B------:R-:W-:Y:S04]  /*89f0*/  LDSM.16.MT88.4 R16, [R2+0x12800] ;  /* 0x012800000210783b */ /* 0x000fe80000004200 */
[----:B------:R-:W4:Y:S04]  /*8a00*/  LDSM.16.MT88.4 R20, [R0+0x4400] ;  /* 0x004400000014783b */ /* 0x000f280000004200 */
[----:B------:R-:W1:Y:S01]  /*8a10*/  LDSM.16.MT88.4 R24, [R2+0x16800] ;  /* 0x016800000218783b */ /* 0x000e620000004200 */
[-C--:B--2---:R-:W-:Y:S08]  /*8a20*/  HMMA.16816.F32.BF16 R68, R4, R8.reuse, R68 ;  /* 0x000000080444723c */ /* 0x084ff00000041844 */
[C---:B---3--:R-:W-:Y:S08]  /*8a30*/  HMMA.16816.F32.BF16 R72, R12.reuse, R8, R72 ;  /* 0x000000080c48723c */ /* 0x048ff00000041848 */
[-C--:B------:R-:W-:Y:S01]  /*8a40*/  HMMA.16816.F32.BF16 R76, R12, R10.reuse, R76 ;  /* 0x0000000a0c4c723c */ /* 0x080fe2000004184c */
[----:B------:R-:W-:Y:S07]  /*8a50*/  LDSM.16.MT88.4 R12, [R2+0x17000] ;  /* 0x01700000020c783b */ /* 0x000fee0000004200 */
[----:B------:R-:W-:Y:S01]  /*8a60*/  HMMA.16816.F32.BF16 R80, R4, R10, R80 ;  /* 0x0000000a0450723c */ /* 0x000fe20000041850 */
[----:B------:R-:W-:Y:S04]  /*8a70*/  LDSM.16.MT88.4 R4, [R2+0x13000] ;  /* 0x013000000204783b */ /* 0x000fe80000004200 */
[----:B------:R-:W2:Y:S03]  /*8a80*/  LDSM.16.MT88.4 R8, [R0+0x4800] ;  /* 0x004800000008783b */ /* 0x000ea60000004200 */
[-C--:B----4-:R-:W-:Y:S08]  /*8a90*/  HMMA.16816.F32.BF16 R68, R16, R20.reuse, R68 ;  /* 0x000000141044723c */ /* 0x090ff00000041844 */
[C---:B-1----:R-:W-:Y:S08]  /*8aa0*/  HMMA.16816.F32.BF16 R72, R24.reuse, R20, R72 ;  /* 0x000000141848723c */ /* 0x042ff00000041848 */
        /* <DEDUP_REMOVED lines=32> */
[----:B------:R-:W1:Y:S04]  /*8cb0*/  LDSM.16.MT88.4 R20, [R0+0x5c00] ;  /* 0x005c00000014783b */ /* 0x000e680000004200 */
[----:B------:R-:W-:Y:S01]  /*8cc0*/  BAR.SYNC.DEFER_BLOCKING 0x0 ;  /* 0x0000000000007b1d */ /* 0x000fe20000010000 */
[-C--:B--2---:R-:W-:Y:S08]  /*8cd0*/  HMMA.16816.F32.BF16 R68, R4, R8.reuse, R68 ;  /* 0x000000080444723c */ /* 0x084ff00000041844 */
[C---:B------:R-:W-:Y:S08]  /*8ce0*/  HMMA.16816.F32.BF16 R72, R12.reuse, R8, R72 ;  /* 0x000000080c48723c */ /* 0x040ff00000041848 */
[-C--:B------:R-:W-:Y:S08]  /*8cf0*/  HMMA.16816.F32.BF16 R76, R12, R10.reuse, R76 ;  /* 0x0000000a0c4c723c */ /* 0x080ff0000004184c */
[----:B------:R-:W-:Y:S08]  /*8d00*/  HMMA.16816.F32.BF16 R80, R4, R10, R80 ;  /* 0x0000000a0450723c */ /* 0x000ff00000041850 */
[-C--:B-1----:R-:W-:Y:S08]  /*8d10*/  HMMA.16816.F32.BF16 R68, R16, R20.reuse, R68 ;  /* 0x000000141044723c */ /* 0x082ff00000041844 */
        /* <DEDUP_REMOVED lines=27> */
.L_x_665:
        /* <DEDUP_REMOVED lines=139> */
[----:B----4-:R3:W-:Y:S04]  /*9780*/  @P1 STL [R1+0x4], R53 ;  /* 0x0000043501001387 */ /* 0x0107e80000100800 */
        /* <DEDUP_REMOVED lines=157> */
.L_x_667:
        /* <DEDUP_REMOVED lines=19> */
.L_x_668:
[----:B------:R-:W-:Y:S01]  /*a290*/  BAR.SYNC.DEFER_BLOCKING 0x0 ;  /* 0x0000000000007b1d */ /* 0x000fe20000010000 */
[----:B------:R-:W-:Y:S01]  /*a2a0*/  USHF.R.S32.HI UR4, URZ, 0x1f, UR15 ;  /* 0x0000001f3f047899 */ /* 0x000fe2000801140f */
[--C-:B-1----:R-:W-:Y:S01]  /*a2b0*/  SHF.R.S32.HI R5, RZ, 0x1f, R230.reuse ;  /* 0x0000001fff057819 */ /* 0x102fe200000114e6 */
[----:B------:R-:W-:Y:S01]  /*a2c0*/  IMAD.U32 R6, RZ, RZ, UR15 ;  /* 0x0000000fff067e24 */ /* 0x000fe2000f8e00ff */
[----:B------:R-:W-:Y:S01]  /*a2d0*/  UIMAD UR6, UR48, -0x80, UR6 ;  /* 0xffffff80300678a4 */ /* 0x000fe2000f8e0206 */
[----:B------:R-:W-:Y:S01]  /*a2e0*/  IMAD.MOV.U32 R4, RZ, RZ, R230 ;  /* 0x000000ffff047224 */ /* 0x000fe200078e00e6 */
[----:B------:R-:W1:Y:S01]  /*a2f0*/  S2R R29, SR_TID.X ;  /* 0x00000000001d7919 */ /* 0x000e620000002100 */
[----:B------:R-:W-:Y:S01]  /*a300*/  ULDC.64 UR10, c[0x0][0x3a0] ;  /* 0x0000e800000a7ab9 */ /* 0x000fe20000000a00 */
[----:B------:R-:W-:Y:S01]  /*a310*/  ISETP.GE.AND P1, PT, R230, c[0x0][0x220], PT ;  /* 0x00008800e6007a0c */ /* 0x000fe20003f26270 */
[----:B------:R-:W-:Y:S01]  /*a320*/  UIMAD UR10, UR4, UR10, URZ ;  /* 0x0000000a040a72a4 */ /* 0x000fe2000f8e023f */
[----:B------:R-:W2:Y:S01]  /*a330*/  S2R R30, SR_TID.X ;  /* 0x00000000001e7919 */ /* 0x000ea20000002100 */
[----:B------:R-:W-:Y:S01]  /*a340*/  IMAD.WIDE.U32 R6, R6, c[0x0][0x3a0], R4 ;  /* 0x0000e80006067a25 */ /* 0x000fe200078e0004 */
[----:B------:R-:W-:Y:S01]  /*a350*/  USHF.R.S32.HI UR14, URZ, 0x1f, UR50 ;  /* 0x0000001f3f0e7899 */ /* 0x000fe20008011432 */
[----:B------:R-:W-:Y:S01]  /*a360*/  BSSY B0, `(.L_x_669) ;  /* 0x000001e000007945 */ /* 0x000fe20003800000 */
[----:B------:R-:W-:-:S02]  /*a370*/  UIMAD UR10, UR15, UR11, UR10 ;  /* 0x0000000b0f0a72a4 */ /* 0x000fc4000f8e020a */
[----:B------:R-:W-:-:S04]  /*a380*/  IADD3 R6, P0, R6, UR12, RZ ;  /* 0x0000000c06067c10 */ /* 0x000fc8000ff1e0ff */
[----:B------:R-:W-:Y:S01]  /*a390*/  IMAD.U32 R0, RZ, RZ, UR10 ;  /* 0x0000000aff007e24 */ /* 0x000fe2000f8e00ff */
[----:B------:R-:W-:Y:S02]  /*a3a0*/  ULDC.64 UR10, c[0x0][0x3b8] ;  /* 0x0000ee00000a7ab9 */ /* 0x000fe40000000a00 */
[----:B------:R-:W-:Y:S01]  /*a3b0*/  UIMAD UR10, UR14, UR10, URZ ;  /* 0x0000000a0e0a72a4 */ /* 0x000fe2000f8e023f */
[----:B------:R3:W4:Y:S01]  /*a3c0*/  LDS.128 R16, [R146+0x7000] ;  /* 0x0070000092107984 */ /* 0x0007220000000c00 */
[----:B------:R-:W-:Y:S01]  /*a3d0*/  IADD3.X R7, R7, UR13, R0, P0, !PT ;  /* 0x0000000d07077c10 */ /* 0x000fe200087fe400 */
[----:B------:R-:W-:Y:S01]  /*a3e0*/  IMAD.U32 R0, RZ, RZ, UR50 ;  /* 0x00000032ff007e24 */ /* 0x000fe2000f8e00ff */
[----:B------:R-:W-:Y:S01]  /*a3f0*/  UIMAD UR10, UR50, UR11, UR10 ;  /* 0x0000000b320a72a4 */ /* 0x000fe2000f8e020a */
[----:B------:R3:W3:Y:S01]  /*a400*/  LDS.128 R20, [R146+0x8000] ;  /* 0x0080000092147984 */ /* 0x0006e20000000c00 */
[----:B-1----:R-:W-:Y:S01]  /*a410*/  SHF.R.S32.HI R29, RZ, 0x1f, R29 ;  /* 0x0000001fff1d7819 */ /* 0x002fe2000001141d */
[----:B------:R-:W-:-:S02]  /*a420*/  IMAD.WIDE.U32 R6, R0, c[0x0][0x3b8], R6 ;  /* 0x0000ee0000067a25 */ /* 0x000fc400078e0006 */
[----:B------:R1:W1:Y:S01]  /*a430*/  LDS.128 R24, [R146+0x9000] ;  /* 0x0090000092187984 */ /* 0x0002620000000c00 */
[----:B--2---:R-:W-:Y:S02]  /*a440*/  LEA.HI R29, R29, R30, RZ, 0x2 ;  /* 0x0000001e1d1d7211 */ /* 0x004fe400078f10ff */
[----:B------:R-:W-:Y:S02]  /*a450*/  IADD3 R3, R7, UR10, RZ ;  /* 0x0000000a07037c10 */ /* 0x000fe4000fffe0ff */
[----:B------:R-:W-:-:S04]  /*a460*/  SHF.R.S32.HI R29, RZ, 0x2, R29 ;  /* 0x00000002ff1d7819 */ /* 0x000fc8000001141d */
[----:B------:R-:W-:Y:S02]  /*a470*/  ISETP.GE.OR P2, PT, R29, UR6, P1 ;  /* 0x000000061d007c0c */ /* 0x000fe40008f46670 */
[----:B------:R-:W-:-:S11]  /*a480*/  SHF.R.S32.HI R28, RZ, 0x1f, R29 ;  /* 0x0000001fff1c7819 */ /* 0x000fd6000001141d */
[----:B------:R-:W-:Y:S05]  /*a490*/  @P2 BRA `(.L_x_670) ;  /* 0x000000a000002947 */ /* 0x000fea0003800000 */
[----:B------:R-:W2:Y:S01]  /*a4a0*/  LDS.128 R12, [R146+0x6000] ;  /* 0x00600000920c7984 */ /* 0x000ea20000000c00 */
        /* <DEDUP_REMOVED lines=9> */
.L_x_670:
[----:B------:R-:W-:Y:S05]  /*a540*/  BSYNC B0 ;  /* 0x0000000000007941 */ /* 0x000fea0003800000 */
.L_x_669:
        /* <DEDUP_REMOVED lines=8> */
[----:B--2---:R-:W-:-:S04]  /*a5d0*/  IMAD.WIDE.U32 R10, R0, c[0x0][0x3a0], R6 ;  /* 0x0000e800000a7a25 */ /* 0x004fc800078e0006 */
[----:B------:R-:W-:Y:S01]  /*a5e0*/  IMAD R0, R0, c[0x0][0x3a4], R8 ;  /* 0x0000e90000007a24 */ /* 0x000fe200078e0208 */
[----:B------:R-:W-:-:S04]  /*a5f0*/  LEA R6, P0, R10, c[0x0][0x340], 0x1 ;  /* 0x0000d0000a067a11 */ /* 0x000fc800078008ff */
[----:B------:R-:W-:-:S04]  /*a600*/  IADD3 R0, R0, R11, RZ ;  /* 0x0000000b00007210 */ /* 0x000fc80007ffe0ff */
[----:B------:R-:W-:-:S05]  /*a610*/  LEA.HI.X R7, R10, c[0x0][0x344], R0, 0x1, P0 ;  /* 0x0000d1000a077a11 */ /* 0x000fca00000f0c00 */
[----:B----4-:R2:W-:Y:S02]  /*a620*/  STG.E.128 [R6.64], R16 ;  /* 0x0000001006007986 */ /* 0x0105e4000c101d08 */
.L_x_672:
[----:B------:R-:W-:Y:S05]  /*a630*/  BSYNC B0 ;  /* 0x0000000000007941 */ /* 0x000fea0003800000 */
.L_x_671:
        /* <DEDUP_REMOVED lines=26> */
.L_x_674:
[----:B------:R-:W-:Y:S05]  /*a7e0*/  BSYNC B0 ;  /* 0x0000000000007941 */ /* 0x000fea0003800000 */
.L_x_673:
        /* <DEDUP_REMOVED lines=11> */
.L_x_647:
[----:B------:R-:W-:Y:S05]  /*a8a0*/  BSYNC B1 ;  /* 0x0000000000017941 */ /* 0x000fea0003800000 */
.L_x_633:
        /* <DEDUP_REMOVED lines=11> */
.L_x_675:
[----:B------:R-:W-:Y:S05]  /*a960*/  EXIT ;  /* 0x000000000000794d */ /* 0x000fea0003800000 */
.L_x_677:
        /* <DEDUP_REMOVED lines=9> */
.L_x_707:


//--------------------- .text._ZN5flash25flash_bwd_dot_do_o_kernelILb0E23Flash_bwd_kernel_traitsILi32ELi128ELi128ELi8ELi4ELi4ELi4ELb0ELb0EN7cutlass10bfloat16_tE19Flash_kernel_traitsILi32ELi128ELi128ELi8ES3_EEEEvNS_16Flash_bwd_paramsE --------------------------
	.section	.text._ZN5flash25flash_bwd_dot_do_o_kernelILb0E23Flash_bwd_kernel_traitsILi32ELi128ELi128ELi8ELi4ELi4ELi4ELb0ELb0EN7cutlass10bfloat16_tE19Flash_kernel_traitsILi32ELi128ELi128ELi8ES3_EEEEvNS_16Flash_bwd_paramsE,"ax",@progbits
	.sectioninfo	@"SHI_REGISTERS=30"
	.align	128
        .global         _ZN5flash25flash_bwd_dot_do_o_kernelILb0E23Flash_bwd_kernel_traitsILi32ELi128ELi128ELi8ELi4ELi4ELi4ELb0ELb0EN7cutlass10bfloat16_tE19Flash_kernel_traitsILi32ELi128ELi128ELi8ES3_EEEEvNS_16Flash_bwd_paramsE
        .type           _ZN5flash25flash_bwd_dot_do_o_kernelILb0E23Flash_bwd_kernel_traitsILi32ELi128ELi128ELi8ELi4ELi4ELi4ELb0ELb0EN7cutlass10bfloat16_tE19Flash_kernel_traitsILi32ELi128ELi128ELi8ES3_EEEEvNS_16Flash_bwd_paramsE,@function
        .size           _ZN5flash25flash_bwd_dot_do_o_kernelILb0E23Flash_bwd_kernel_traitsILi32ELi128ELi128ELi8ELi4ELi4ELi4ELb0ELb0EN7cutlass10bfloat16_tE19Flash_kernel_traitsILi32ELi128ELi128ELi8ES3_EEEEvNS_16Flash_bwd_paramsE,(.L_x_708 - _ZN5flash25flash_bwd_dot_do_o_kernelILb0E23Flash_bwd_kernel_traitsILi32ELi128ELi128ELi8ELi4ELi4ELi4ELb0ELb0EN7cutlass10bfloat16_tE19Flash_kernel_traitsILi32ELi128ELi128ELi8ES3_EEEEvNS_16Flash_bwd_paramsE)
        .other          _ZN5flash25flash_bwd_dot_do_o_kernelILb0E23Flash_bwd_kernel_traitsILi32ELi128ELi128ELi8ELi4ELi4ELi4ELb0ELb0EN7cutlass10bfloat16_tE19Flash_kernel_traitsILi32ELi128ELi128ELi8ES3_EEEEvNS_16Flash_bwd_paramsE,@"STO_CUDA_ENTRY STV_DEFAULT"
_ZN5flash25flash_bwd_dot_do_o_kernelILb0E23Flash_bwd_kernel_traitsILi32ELi128ELi128ELi8ELi4ELi4ELi4ELb0ELb0EN7cutlass10bfloat16_tE19Flash_kernel_traitsILi32ELi128ELi128ELi8ES3_EEEEvNS_16Flash_bwd_paramsE:
.text._ZN5flash25flash_bwd_dot_do_o_kernelILb0E23Flash_bwd_kernel_traitsILi32ELi128ELi128ELi8ELi4ELi4ELi4ELb0ELb0EN7cutlass10bfloat16_tE19Flash_kernel_traitsILi32ELi128ELi128ELi8ES3_EEEEvNS_16Flash_bwd_paramsE:
        /* <DEDUP_REMOVED lines=49> */
.L_x_678:
[----:B01----:R-:W-:-:S04]  /*0310*/  IMAD R0, R0, c[0x0][0x1c0], R5 ;  /* 0x0000700000007a24 */ /* 0x003fc800078e0205 */
[----:B------:R-:W-:Y:S02]  /*0320*/  IMAD R0, R0, c[0x0][0x224], RZ ;  /* 0x0000890000007a24 */ /* 0x000fe400078e02ff */
.L_x_679:
        /* <DEDUP_REMOVED lines=144> */
.L_x_680:
        /* <DEDUP_REMOVED lines=13> */
.L_x_708:


//--------------------- .text._ZN5flash25flash_bwd_dot_do_o_kernelILb1E23Flash_bwd_kernel_traitsILi32ELi128ELi128ELi8ELi4ELi4ELi4ELb0ELb0EN7cutlass10bfloat16_tE19Flash_kernel_traitsILi32ELi128ELi128ELi8ES3_EEEEvNS_16Flash_bwd_paramsE --------------------------
	.section	.text._ZN5flash25flash_bwd_dot_do_o_kernelILb1E23Flash_bwd_kernel_traitsILi32ELi128ELi128ELi8ELi4ELi4ELi4ELb0ELb0EN7cutlass10bfloat16_tE19Flash_kernel_traitsILi32ELi128ELi128ELi8ES3_EEEEvNS_16Flash_bwd_paramsE,"ax",@progbits
	.sectioninfo	@"SHI_REGISTERS=34"
	.align	128
        .global         _ZN5flash25flash_bwd_dot_do_o_kernelILb1E23Flash_bwd_kernel_traitsILi32ELi128ELi128ELi8ELi4ELi4ELi4ELb0ELb0EN7cutlass10bfloat16_tE19Flash_kernel_traitsILi32ELi128ELi128ELi8ES3_EEEEvNS_16Flash_bwd_paramsE
        .type           _ZN5flash25flash_bwd_dot_do_o_kernelILb1E23Flash_bwd_kernel_traitsILi32ELi128ELi128ELi8ELi4ELi4ELi4ELb0ELb0EN7cutlass10bfloat16_tE19Flash_kernel_traitsILi32ELi128ELi128ELi8ES3_EEEEvNS_16Flash_bwd_paramsE,@function
        .size           _ZN5flash25flash_bwd_dot_do_o_kernelILb1E23Flash_bwd_kernel_traitsILi32ELi128ELi128ELi8ELi4ELi4ELi4ELb0ELb0EN7cutlass10bfloat16_tE19Flash_kernel_traitsILi32ELi128ELi128ELi8ES3_EEEEvNS_16Flash_bwd_paramsE,(.L_x_709 - _ZN5flash25flash_bwd_dot_do_o_kernelILb1E23Flash_bwd_kernel_traitsILi32ELi128ELi128ELi8ELi4ELi4ELi4ELb0ELb0EN7cutlass10bfloat16_tE19Flash_kernel_traitsILi32ELi128ELi128ELi8ES3_EEEEvNS_16Flash_bwd_paramsE)
        .other          _ZN5flash25flash_bwd_dot_do_o_kernelILb1E23Flash_bwd_kernel_traitsILi32ELi128ELi128ELi8ELi4ELi4ELi4ELb0ELb0EN7cutlass10bfloat16_tE19Flash_kernel_traitsILi32ELi128ELi128ELi8ES3_EEEEvNS_16Flash_bwd_paramsE,@"STO_CUDA_ENTRY STV_DEFAULT"
_ZN5flash25flash_bwd_dot_do_o_kernelILb1E23Flash_bwd_kernel_traitsILi32ELi128ELi128ELi8ELi4ELi4ELi4ELb0ELb0EN7cutlass10bfloat16_tE19Flash_kernel_traitsILi32ELi128ELi128ELi8ES3_EEEEvNS_16Flash_bwd_paramsE:
.text._ZN5flash25flash_bwd_dot_do_o_kernelILb1E23Flash_bwd_kernel_traitsILi32ELi128ELi128ELi8ELi4ELi4ELi4ELb0ELb0EN7cutlass10bfloat16_tE19Flash_kernel_traitsILi32ELi128ELi128ELi8ES3_EEEEvNS_16Flash_bwd_paramsE:
        /* <DEDUP_REMOVED lines=85> */
.L_x_681:
[----:B-1----:R-:W-:-:S04]  /*0550*/  IMAD R10, R10, c[0x0][0x1c0], R9 ;  /* 0x000070000a0a7a24 */ /* 0x002fc800078e0209 */
[----:B------:R-:W-:Y:S02]  /*0560*/  IMAD R27, R10, c[0x0][0x224], RZ ;  /* 0x000089000a1b7a24 */ /* 0x000fe400078e02ff */
.L_x_682:
        /* <DEDUP_REMOVED lines=162> */
.L_x_683:
        /* <DEDUP_REMOVED lines=15> */
.L_x_709:


//--------------------- .nv.shared._ZN5flash44flash_bwd_dq_dk_dv_loop_seqk_parallel_kernelI23Flash_bwd_kernel_traitsILi32ELi128ELi128ELi8ELi4ELi4ELi4ELb1ELb0EN7cutlass10bfloat16_tE19Flash_kernel_traitsILi32ELi128ELi128ELi8ES3_EELb0ELb1ELb0ELb0ELb0ELb0ELb0EEEvNS_16Flash_bwd_paramsE --------------------------
	.section	.nv.shared._ZN5flash44flash_bwd_dq_dk_dv_loop_seqk_parallel_kernelI23Flash_bwd_kernel_traitsILi32ELi128ELi128ELi8ELi4ELi4ELi4ELb1ELb0EN7cutlass10bfloat16_tE19Flash_kernel_traitsILi32ELi128ELi128ELi8ES3_EELb0ELb1ELb0ELb0ELb0ELb0ELb0EEEvNS_16Flash_bwd_paramsE,"aw",@nobits
	.sectionflags	@""
	.align	16


//--------------------- .nv.global                --------------------------
	.section	.nv.global,"aw",@nobits
.nv.global:
	.type		_ZN72_INTERNAL_2fda2f0d_36_flash_bwd_hdim32_bf16_causal_sm80_cu_d53ad458_28224cute1_E,@object
	.size		_ZN72_INTERNAL_2fda2f0d_36_flash_bwd_hdim32_bf16_causal_sm80_cu_d53ad458_28224cute1_E,(_ZN72_INTERNAL_2fda2f0d_36_flash_bwd_hdim32_bf16_causal_sm80_cu_d53ad458_28224cuda3std3__45__cpo6cbeginE - _ZN72_INTERNAL_2fda2f0d_36_flash_bwd_hdim32_bf16_causal_sm80_cu_d53ad458_28224cute1_E)
_ZN72_INTERNAL_2fda2f0d_36_flash_bwd_hdim32_bf16_causal_sm80_cu_d53ad458_28224cute1_E:
	.zero		1
	.type		_ZN72_INTERNAL_2fda2f0d_36_flash_bwd_hdim32_bf16_causal_sm80_cu_d53ad458_28224cuda3std3__45__cpo6cbeginE,@object
	.size		_ZN72_INTERNAL_2fda2f0d_36_flash_bwd_hdim32_bf16_causal_sm80_cu_d53ad458_28224cuda3std3__45__cpo6cbeginE,(_ZN72_INTERNAL_2fda2f0d_36_flash_bwd_hdim32_bf16_causal_sm80_cu_d53ad458_28224cuda3std3__48in_placeE - _ZN72_INTERNAL_2fda2f0d_36_flash_bwd_hdim32_bf16_causal_sm80_cu_d53ad458_28224cuda3std3__45__cpo6cbeginE)
_ZN72_INTERNAL_2fda2f0d_36_flash_bwd_hdim32_bf16_causal_sm80_cu_d53ad458_28224cuda3std3__45__cpo6cbeginE:
	.zero		1
	.type		_ZN72_INTERNAL_2fda2f0d_36_flash_bwd_hdim32_bf16_causal_sm80_cu_d53ad458_28224cuda3std3__48in_placeE,@object
	.size		_ZN72_INTERNAL_2fda2f0d_36_flash_bwd_hdim32_bf16_causal_sm80_cu_d53ad458_28224cuda3std3__48in_placeE,(_ZN72_INTERNAL_2fda2f0d_36_flash_bwd_hdim32_bf16_causal_sm80_cu_d53ad458_28224cuda3std6ranges3__45__cpo9iter_moveE - _ZN72_INTERNAL_2fda2f0d_36_flash_bwd_hdim32_bf16_causal_sm80_cu_d53ad458_28224cuda3std3__48in_placeE)
_ZN72_INTERNAL_2fda2f0d_36_flash_bwd_hdim32_bf16_causal_sm80_cu_d53ad458_28224cuda3std3__48in_placeE:
	.zero		1
	.type		_ZN72_INTERNAL_2fda2f0d_36_flash_bwd_hdim32_bf16_causal_sm80_cu_d53ad458_28224cuda3std6ranges3__45__cpo9iter_moveE,@object
	.size		_ZN72_INTERNAL_2fda2f0d_36_flash_bwd_hdim32_bf16_causal_sm80_cu_d53ad458_28224cuda3std6ranges3__45__cpo9iter_moveE,(_ZN72_INTERNAL_2fda2f0d_36_flash_bwd_hdim32_bf16_causal_sm80_cu_d53ad458_28224cuda3std3__45__cpo5beginE - _ZN72_INTERNAL_2fda2f0d_36_flash_bwd_hdim32_bf16_causal_sm80_cu_d53ad458_28224cuda3std6ranges3__45__cpo9iter_moveE)
_ZN72_INTERNAL_2fda2f0d_36_flash_bwd_hdim32_bf16_causal_sm80_cu_d53ad458_28224cuda3std6ranges3__45__cpo9iter_moveE:
	.zero		1
	.type		_ZN72_INTERNAL_2fda2f0d_36_flash_bwd_hdim32_bf16_causal_sm80_cu_d53ad458_28224cuda3std3__45__cpo5beginE,@object
	.size		_ZN72_INTERNAL_2fda2f0d_36_flash_bwd_hdim32_bf16_causal_sm80_cu_d53ad458_28224cuda3std3__45__cpo5beginE,(_ZN72_INTERNAL_2fda2f0d_36_flash_bwd_hdim32_bf16_causal_sm80_cu_d53ad458_28224cuda3std3__474_GLOBAL__N__2fda2f0d_36_flash_bwd_hdim32_bf16_causal_sm80_cu_d53ad458_28226ignoreE - _ZN72_INTERNAL_2fda2f0d_36_flash_bwd_hdim32_bf16_causal_sm80_cu_d53ad458_28224cuda3std3__45__cpo5beginE)
_ZN72_INTERNAL_2fda2f0d_36_flash_bwd_hdim32_bf16_causal_sm80_cu_d53ad458_28224cuda3std3__45__cpo5beginE:
	.zero		1
	.type		_ZN72_INTERNAL_2fda2f0d_36_flash_bwd_hdim32_bf16_causal_sm80_cu_d53ad458_28224cuda3std3__474_GLOBAL__N__2fda2f0d_36_flash_bwd_hdim32_bf16_causal_sm80_cu_d53ad458_28226ignoreE,@object
	.size		_ZN72_INTERNAL_2fda2f0d_36_flash_bwd_hdim32_bf16_causal_sm80_cu_d53ad458_28224cuda3std3__474_GLOBAL__N__2fda2f0d_36_flash_bwd_hdim32_bf16_causal_sm80_cu_d53ad458_28226ignoreE,(_ZN72_INTERNAL_2fda2f0d_36_flash_bwd_hdim32_bf16_causal_sm80_cu_d53ad458_28224cute7productE - _ZN72_INTERNAL_2fda2f0d_36_flash_bwd_hdim32_bf16_causal_sm80_cu_d53ad458_28224cuda3std3__474_GLOBAL__N__2fda2f0d_36_flash_bwd_hdim32_bf16_causal_sm80_cu_d53ad458_28226ignoreE)
_ZN72_INTERNAL_2fda2f0d_36_flash_bwd_hdim32_bf16_causal_sm80_cu_d53ad458_28224cuda3std3__474_GLOBAL__N__2fda2f0d_36_flash_bwd_hdim32_bf16_causal_sm80_cu_d53ad458_28226ignoreE:
	.zero		1
	.type		_ZN72_INTERNAL_2fda2f0d_36_flash_bwd_hdim32_bf16_causal_sm80_cu_d53ad458_28224cute7productE,@object
	.size		_ZN72_INTERNAL_2fda2f0d_36_flash_bwd_hdim32_bf16_causal_sm80_cu_d53ad458_28224cute7productE,(_ZN72_INTERNAL_2fda2f0d_36_flash_bwd_hdim32_bf16_causal_sm80_cu_d53ad458_28224cuda3std3__45__cpo3endE - _ZN72_INTERNAL_2fda2f0d_36_flash_bwd_hdim32_bf16_causal_sm80_cu_d53ad458_28224cute7productE)
_ZN72_INTERNAL_2fda2f0d_36_flash_bwd_hdim32_bf16_causal_sm80_cu_d53ad458_28224cute7productE:
	.zero		1
	.type		_ZN72_INTERNAL_2fda2f0d_36_flash_bwd_hdim32_bf16_causal_sm80_cu_d53ad458_28224cuda3std3__45__cpo3endE,@object
	.size		_ZN72_INTERNAL_2fda2f0d_36_flash_bwd_hdim32_bf16_causal_sm80_cu_d53ad458_28224cuda3std3__45__cpo3endE,(_ZN72_INTERNAL_2fda2f0d_36_flash_bwd_hdim32_bf16_causal_sm80_cu_d53ad458_28224cuda3std3__419piecewise_constructE - _ZN72_INTERNAL_2fda2f0d_36_flash_bwd_hdim32_bf16_causal_sm80_cu_d53ad458_28224cuda3std3__45__cpo3endE)
_ZN72_INTERNAL_2fda2f0d_36_flash_bwd_hdim32_bf16_causal_sm80_cu_d53ad458_28224cuda3std3__45__cpo3endE:
	.zero		1
	.type		_ZN72_INTERNAL_2fda2f0d_36_flash_bwd_hdim32_bf16_causal_sm80_cu_d53ad458_28224cuda3std3__419piecewise_constructE,@object
	.size		_ZN72_INTERNAL_2fda2f0d_36_flash_bwd_hdim32_bf16_causal_sm80_cu_d53ad458_28224cuda3std3__419piecewise_constructE,(_ZN72_INTERNAL_2fda2f0d_36_flash_bwd_hdim32_bf16_causal_sm80_cu_d53ad458_28224cuda3std3__45__cpo4cendE - _ZN72_INTERNAL_2fda2f0d_36_flash_bwd_hdim32_bf16_causal_sm80_cu_d53ad458_28224cuda3std3__419piecewise_constructE)
_ZN72_INTERNAL_2fda2f0d_36_flash_bwd_hdim32_bf16_causal_sm80_cu_d53ad458_28224cuda3std3__419piecewise_constructE:
	.zero		1
	.type		_ZN72_INTERNAL_2fda2f0d_36_flash_bwd_hdim32_bf16_causal_sm80_cu_d53ad458_28224cuda3std3__45__cpo4cendE,@object
	.size		_ZN72_INTERNAL_2fda2f0d_36_flash_bwd_hdim32_bf16_causal_sm80_cu_d53ad458_28224cuda3std3__45__cpo4cendE,(_ZN72_INTERNAL_2fda2f0d_36_flash_bwd_hdim32_bf16_causal_sm80_cu_d53ad458_28224cuda3std6ranges3__45__cpo4swapE - _ZN72_INTERNAL_2fda2f0d_36_flash_bwd_hdim32_bf16_causal_sm80_cu_d53ad458_28224cuda3std3__45__cpo4cendE)
_ZN72_INTERNAL_2fda2f0d_36_flash_bwd_hdim32_bf16_causal_sm80_cu_d53ad458_28224cuda3std3__45__cpo4cendE:
	.zero		1
	.type		_ZN72_INTERNAL_2fda2f0d_36_flash_bwd_hdim32_bf16_causal_sm80_cu_d53ad458_28224cuda3std6ranges3__45__cpo4swapE,@object
	.size		_ZN72_INTERNAL_2fda2f0d_36_flash_bwd_hdim32_bf16_causal_sm80_cu_d53ad458_28224cuda3std6ranges3__45__cpo4swapE,(.L_7 - _ZN72_INTERNAL_2fda2f0d_36_flash_bwd_hdim32_bf16_causal_sm80_cu_d53ad458_28224cuda3std6ranges3__45__cpo4swapE)
_ZN72_INTERNAL_2fda2f0d_36_flash_bwd_hdim32_bf16_causal_sm80_cu_d53ad458_28224cuda3std6ranges3__45__cpo4swapE:
	.zero		1
.L_7:


//--------------------- .nv.shared._ZN5flash44flash_bwd_dq_dk_dv_loop_seqk_parallel_kernelI23Flash_bwd_kernel_traitsILi32ELi128ELi128ELi8ELi4ELi4ELi4ELb1ELb0EN7cutlass10bfloat16_tE19Flash_kernel_traitsILi32ELi128ELi128ELi8ES3_EELb0ELb1ELb0ELb0ELb1ELb1ELb0EEEvNS_16Flash_bwd_paramsE --------------------------
	.section	.nv.shared._ZN5flash44flash_bwd_dq_dk_dv_loop_seqk_parallel_kernelI23Flash_bwd_kernel_traitsILi32ELi128ELi128ELi8ELi4ELi4ELi4ELb1ELb0EN7cutlass10bfloat16_tE19Flash_kernel_traitsILi32ELi128ELi128ELi8ES3_EELb0ELb1ELb0ELb0ELb1ELb1ELb0EEEvNS_16Flash_bwd_paramsE,"aw",@nobits
	.sectionflags	@""
	.align	16


//--------------------- .nv.shared._ZN5flash44flash_bwd_dq_dk_dv_loop_seqk_parallel_kernelI23Flash_bwd_kernel_traitsILi32ELi128ELi128ELi8ELi4ELi4ELi4ELb1ELb0EN7cutlass10bfloat16_tE19Flash_kernel_traitsILi32ELi128ELi128ELi8ES3_EELb0ELb1ELb0ELb0ELb0ELb1ELb0EEEvNS_16Flash_bwd_paramsE --------------------------
	.section	.nv.shared._ZN5flash44flash_bwd_dq_dk_dv_loop_seqk_parallel_kernelI23Flash_bwd_kernel_traitsILi32ELi128ELi128ELi8ELi4ELi4ELi4ELb1ELb0EN7cutlass10bfloat16_tE19Flash_kernel_traitsILi32ELi128ELi128ELi8ES3_EELb0ELb1ELb0ELb0ELb0ELb1ELb0EEEvNS_16Flash_bwd_paramsE,"aw",@nobits
	.sectionflags	@""
	.align	16


//--------------------- .nv.shared._ZN5flash44flash_bwd_dq_dk_dv_loop_seqk_parallel_kernelI23Flash_bwd_kernel_traitsILi32ELi128ELi128ELi8ELi4ELi4ELi4ELb1ELb0EN7cutlass10bfloat16_tE19Flash_kernel_traitsILi32ELi128ELi128ELi8ES3_EELb0ELb1ELb0ELb1ELb0ELb0ELb0EEEvNS_16Flash_bwd_paramsE --------------------------
	.section	.nv.shared._ZN5flash44flash_bwd_dq_dk_dv_loop_seqk_parallel_kernelI23Flash_bwd_kernel_traitsILi32ELi128ELi128ELi8ELi4ELi4ELi4ELb1ELb0EN7cutlass10bfloat16_tE19Flash_kernel_traitsILi32ELi128ELi128ELi8ES3_EELb0ELb1ELb0ELb1ELb0ELb0ELb0EEEvNS_16Flash_bwd_paramsE,"aw",@nobits
	.sectionflags	@""
	.align	16


//--------------------- .nv.shared._ZN5flash27flash_bwd_convert_dq_kernelI23Flash_bwd_kernel_traitsILi32ELi128ELi128ELi8ELi4ELi4ELi4ELb1ELb0EN7cutlass10bfloat16_tE19Flash_kernel_traitsILi32ELi128ELi128ELi8ES3_EEEEvNS_16Flash_bwd_paramsEi --------------------------
	.section	.nv.shared._ZN5flash27flash_bwd_convert_dq_kernelI23Flash_bwd_kernel_traitsILi32ELi128ELi128ELi8ELi4ELi4ELi4ELb1ELb0EN7cutlass10bfloat16_tE19Flash_kernel_traitsILi32ELi128ELi128ELi8ES3_EEEEvNS_16Flash_bwd_paramsEi,"aw",@nobits
	.sectionflags	@""
	.align	16


//--------------------- .nv.shared._ZN5flash44flash_bwd_dq_dk_dv_loop_seqk_parallel_kernelI23Flash_bwd_kernel_traitsILi32ELi128ELi128ELi8ELi4ELi4ELi4ELb1ELb0EN7cutlass10bfloat16_tE19Flash_kernel_traitsILi32ELi128ELi128ELi8ES3_EELb1ELb1ELb0ELb0ELb0ELb0ELb0EEEvNS_16Flash_bwd_paramsE --------------------------
	.section	.nv.shared._ZN5flash44flash_bwd_dq_dk_dv_loop_seqk_parallel_kernelI23Flash_bwd_kernel_traitsILi32ELi128ELi128ELi8ELi4ELi4ELi4ELb1ELb0EN7cutlass10bfloat16_tE19Flash_kernel_traitsILi32ELi128ELi128ELi8ES3_EELb1ELb1ELb0ELb0ELb0ELb0ELb0EEEvNS_16Flash_bwd_paramsE,"aw",@nobits
	.sectionflags	@""
	.align	16


//--------------------- .nv.shared._ZN5flash44flash_bwd_dq_dk_dv_loop_seqk_parallel_kernelI23Flash_bwd_kernel_traitsILi32ELi128ELi128ELi8ELi4ELi4ELi4ELb1ELb0EN7cutlass10bfloat16_tE19Flash_kernel_traitsILi32ELi128ELi128ELi8ES3_EELb0ELb1ELb0ELb0ELb0ELb0ELb1EEEvNS_16Flash_bwd_paramsE --------------------------
	.section	.nv.shared._ZN5flash44flash_bwd_dq_dk_dv_loop_seqk_parallel_kernelI23Flash_bwd_kernel_traitsILi32ELi128ELi128ELi8ELi4ELi4ELi4ELb1ELb0EN7cutlass10bfloat16_tE19Flash_kernel_traitsILi32ELi128ELi128ELi8ES3_EELb0ELb1ELb0ELb0ELb0ELb0ELb1EEEvNS_16Flash_bwd_paramsE,"aw",@nobits
	.sectionflags	@""
	.align	16


//--------------------- .nv.shared._ZN5flash44flash_bwd_dq_dk_dv_loop_seqk_parallel_kernelI23Flash_bwd_kernel_traitsILi32ELi128ELi128ELi8ELi4ELi4ELi4ELb1ELb0EN7cutlass10bfloat16_tE19Flash_kernel_traitsILi32ELi128ELi128ELi8ES3_EELb1ELb1ELb0ELb0ELb1ELb1ELb0EEEvNS_16Flash_bwd_paramsE --------------------------
	.section	.nv.shared._ZN5flash44flash_bwd_dq_dk_dv_loop_seqk_parallel_kernelI23Flash_bwd_kernel_traitsILi32ELi128ELi128ELi8ELi4ELi4ELi4ELb1ELb0EN7cutlass10bfloat16_tE19Flash_kernel_traitsILi32ELi128ELi128ELi8ES3_EELb1ELb1ELb0ELb0ELb1ELb1ELb0EEEvNS_16Flash_bwd_paramsE,"aw",@nobits
	.sectionflags	@""
	.align	16


//--------------------- .nv.shared._ZN5flash44flash_bwd_dq_dk_dv_loop_seqk_parallel_kernelI23Flash_bwd_kernel_traitsILi32ELi128ELi128ELi8ELi4ELi4ELi4ELb1ELb0EN7cutlass10bfloat16_tE19Flash_kernel_traitsILi32ELi128ELi128ELi8ES3_EELb0ELb1ELb0ELb0ELb1ELb1ELb1EEEvNS_16Flash_bwd_paramsE --------------------------
	.section	.nv.shared._ZN5flash44flash_bwd_dq_dk_dv_loop_seqk_parallel_kernelI23Flash_bwd_kernel_traitsILi32ELi128ELi128ELi8ELi4ELi4ELi4ELb1ELb0EN7cutlass10bfloat16_tE19Flash_kernel_traitsILi32ELi128ELi128ELi8ES3_EELb0ELb1ELb0ELb0ELb1ELb1ELb1EEEvNS_16Flash_bwd_paramsE,"aw",@nobits
	.sectionflags	@""
	.align	16


//--------------------- .nv.shared._ZN5flash44flash_bwd_dq_dk_dv_loop_seqk_parallel_kernelI23Flash_bwd_kernel_traitsILi32ELi128ELi128ELi8ELi4ELi4ELi4ELb1ELb0EN7cutlass10bfloat16_tE19Flash_kernel_traitsILi32ELi128ELi128ELi8ES3_EELb1ELb1ELb0ELb0ELb0ELb1ELb0EEEvNS_16Flash_bwd_paramsE --------------------------
	.section	.nv.shared._ZN5flash44flash_bwd_dq_dk_dv_loop_seqk_parallel_kernelI23Flash_bwd_kernel_traitsILi32ELi128ELi128ELi8ELi4ELi4ELi4ELb1ELb0EN7cutlass10bfloat16_tE19Flash_kernel_traitsILi32ELi128ELi128ELi8ES3_EELb1ELb1ELb0ELb0ELb0ELb1ELb0EEEvNS_16Flash_bwd_paramsE,"aw",@nobits
	.sectionflags	@""
	.align	16


//--------------------- .nv.shared._ZN5flash44flash_bwd_dq_dk_dv_loop_seqk_parallel_kernelI23Flash_bwd_kernel_traitsILi32ELi128ELi128ELi8ELi4ELi4ELi4ELb1ELb0EN7cutlass10bfloat16_tE19Flash_kernel_traitsILi32ELi128ELi128ELi8ES3_EELb0ELb1ELb0ELb0ELb0ELb1ELb1EEEvNS_16Flash_bwd_paramsE --------------------------
	.section	.nv.shared._ZN5flash44flash_bwd_dq_dk_dv_loop_seqk_parallel_kernelI23Flash_bwd_kernel_traitsILi32ELi128ELi128ELi8ELi4ELi4ELi4ELb1ELb0EN7cutlass10bfloat16_tE19Flash_kernel_traitsILi32ELi128ELi128ELi8ES3_EELb0ELb1ELb0ELb0ELb0ELb1ELb1EEEvNS_16Flash_bwd_paramsE,"aw",@nobits
	.sectionflags	@""
	.align	16


//--------------------- .nv.shared._ZN5flash44flash_bwd_dq_dk_dv_loop_seqk_parallel_kernelI23Flash_bwd_kernel_traitsILi32ELi128ELi128ELi8ELi4ELi4ELi4ELb1ELb0EN7cutlass10bfloat16_tE19Flash_kernel_traitsILi32ELi128ELi128ELi8ES3_EELb1ELb1ELb0ELb1ELb0ELb0ELb0EEEvNS_16Flash_bwd_paramsE --------------------------
	.section	.nv.shared._ZN5flash44flash_bwd_dq_dk_dv_loop_seqk_parallel_kernelI23Flash_bwd_kernel_traitsILi32ELi128ELi128ELi8ELi4ELi4ELi4ELb1ELb0EN7cutlass10bfloat16_tE19Flash_kernel_traitsILi32ELi128ELi128ELi8ES3_EELb1ELb1ELb0ELb1ELb0ELb0ELb0EEEvNS_16Flash_bwd_paramsE,"aw",@nobits
	.sectionflags	@""
	.align	16


//--------------------- .nv.shared._ZN5flash44flash_bwd_dq_dk_dv_loop_seqk_parallel_kernelI23Flash_bwd_kernel_traitsILi32ELi128ELi128ELi8ELi4ELi4ELi4ELb1ELb0EN7cutlass10bfloat16_tE19Flash_kernel_traitsILi32ELi128ELi128ELi8ES3_EELb0ELb1ELb0ELb1ELb0ELb0ELb1EEEvNS_16Flash_bwd_paramsE --------------------------
	.section	.nv.shared._ZN5flash44flash_bwd_dq_dk_dv_loop_seqk_parallel_kernelI23Flash_bwd_kernel_traitsILi32ELi128ELi128ELi8ELi4ELi4ELi4ELb1ELb0EN7cutlass10bfloat16_tE19Flash_kernel_traitsILi32ELi128ELi128ELi8ES3_EELb0ELb1ELb0ELb1ELb0ELb0ELb1EEEvNS_16Flash_bwd_paramsE,"aw",@nobits
	.sectionflags	@""
	.align	16


//--------------------- .nv.shared._ZN5flash25flash_bwd_dot_do_o_kernelILb0E23Flash_bwd_kernel_traitsILi32ELi128ELi128ELi8ELi4ELi4ELi4ELb1ELb0EN7cutlass10bfloat16_tE19Flash_kernel_traitsILi32ELi128ELi128ELi8ES3_EEEEvNS_16Flash_bwd_paramsE --------------------------
	.section	.nv.shared._ZN5flash25flash_bwd_dot_do_o_kernelILb0E23Flash_bwd_kernel_traitsILi32ELi128ELi128ELi8ELi4ELi4ELi4ELb1ELb0EN7cutlass10bfloat16_tE19Flash_kernel_traitsILi32ELi128ELi128ELi8ES3_EEEEvNS_16Flash_bwd_paramsE,"aw",@nobits
	.sectionflags	@""
	.align	16


//--------------------- .nv.shared._ZN5flash25flash_bwd_dot_do_o_kernelILb1E23Flash_bwd_kernel_traitsILi32ELi128ELi128ELi8ELi4ELi4ELi4ELb1ELb0EN7cutlass10bfloat16_tE19Flash_kernel_traitsILi32ELi128ELi128ELi8ES3_EEEEvNS_16Flash_bwd_paramsE --------------------------
	.section	.nv.shared._ZN5flash25flash_bwd_dot_do_o_kernelILb1E23Flash_bwd_kernel_traitsILi32ELi128ELi128ELi8ELi4ELi4ELi4ELb1ELb0EN7cutlass10bfloat16_tE19Flash_kernel_traitsILi32ELi128ELi128ELi8ES3_EEEEvNS_16Flash_bwd_paramsE,"aw",@nobits
	.sectionflags	@""
	.align	16


//--------------------- .nv.shared._ZN5flash27flash_bwd_convert_dq_kernelI23Flash_bwd_kernel_traitsILi32ELi128ELi128ELi8ELi4ELi4ELi4ELb0ELb0EN7cutlass10bfloat16_tE19Flash_kernel_traitsILi32ELi128ELi128ELi8ES3_EEEEvNS_16Flash_bwd_paramsEi --------------------------
	.section	.nv.shared._ZN5flash27flash_bwd_convert_dq_kernelI23Flash_bwd_kernel_traitsILi32ELi128ELi128ELi8ELi4ELi4ELi4ELb0ELb0EN7cutlass10bfloat16_tE19Flash_kernel_traitsILi32ELi128ELi128ELi8ES3_EEEEvNS_16Flash_bwd_paramsEi,"aw",@nobits
	.sectionflags	@""
	.align	16


//--------------------- .nv.shared._ZN5flash44flash_bwd_dq_dk_dv_loop_seqk_parallel_kernelI23Flash_bwd_kernel_traitsILi32ELi128ELi128ELi8ELi4ELi4ELi4ELb0ELb0EN7cutlass10bfloat16_tE19Flash_kernel_traitsILi32ELi128ELi128ELi8ES3_EELb1ELb1ELb0ELb0ELb0ELb0ELb0EEEvNS_16Flash_bwd_paramsE --------------------------
	.section	.nv.shared._ZN5flash44flash_bwd_dq_dk_dv_loop_seqk_parallel_kernelI23Flash_bwd_kernel_traitsILi32ELi128ELi128ELi8ELi4ELi4ELi4ELb0ELb0EN7cutlass10bfloat16_tE19Flash_kernel_traitsILi32ELi128ELi128ELi8ES3_EELb1ELb1ELb0ELb0ELb0ELb0ELb0EEEvNS_16Flash_bwd_paramsE,"aw",@nobits
	.sectionflags	@""
	.align	16


//--------------------- .nv.shared._ZN5flash44flash_bwd_dq_dk_dv_loop_seqk_parallel_kernelI23Flash_bwd_kernel_traitsILi32ELi128ELi128ELi8ELi4ELi4ELi4ELb0ELb0EN7cutlass10bfloat16_tE19Flash_kernel_traitsILi32ELi128ELi128ELi8ES3_EELb0ELb1ELb0ELb0ELb0ELb0ELb1EEEvNS_16Flash_bwd_paramsE --------------------------
	.section	.nv.shared._ZN5flash44flash_bwd_dq_dk_dv_loop_seqk_parallel_kernelI23Flash_bwd_kernel_traitsILi32ELi128ELi128ELi8ELi4ELi4ELi4ELb0ELb0EN7cutlass10bfloat16_tE19Flash_kernel_traitsILi32ELi128ELi128ELi8ES3_EELb0ELb1ELb0ELb0ELb0ELb0ELb1EEEvNS_16Flash_bwd_paramsE,"aw",@nobits
	.sectionflags	@""
	.align	16


//--------------------- .nv.shared._ZN5flash44flash_bwd_dq_dk_dv_loop_seqk_parallel_kernelI23Flash_bwd_kernel_traitsILi32ELi128ELi128ELi8ELi4ELi4ELi4ELb0ELb0EN7cutlass10bfloat16_tE19Flash_kernel_traitsILi32ELi128ELi128ELi8ES3_EELb1ELb1ELb0ELb0ELb1ELb1ELb0EEEvNS_16Flash_bwd_paramsE --------------------------
	.section	.nv.shared._ZN5flash44flash_bwd_dq_dk_dv_loop_seqk_parallel_kernelI23Flash_bwd_kernel_traitsILi32ELi128ELi128ELi8ELi4ELi4ELi4ELb0ELb0EN7cutlass10bfloat16_tE19Flash_kernel_traitsILi32ELi128ELi128ELi8ES3_EELb1ELb1ELb0ELb0ELb1ELb1ELb0EEEvNS_16Flash_bwd_paramsE,"aw",@nobits
	.sectionflags	@""
	.align	16


//--------------------- .nv.shared._ZN5flash44flash_bwd_dq_dk_dv_loop_seqk_parallel_kernelI23Flash_bwd_kernel_traitsILi32ELi128ELi128ELi8ELi4ELi4ELi4ELb0ELb0EN7cutlass10bfloat16_tE19Flash_kernel_traitsILi32ELi128ELi128ELi8ES3_EELb0ELb1ELb0ELb0ELb1ELb1ELb1EEEvNS_16Flash_bwd_paramsE --------------------------
	.section	.nv.shared._ZN5flash44flash_bwd_dq_dk_dv_loop_seqk_parallel_kernelI23Flash_bwd_kernel_traitsILi32ELi128ELi128ELi8ELi4ELi4ELi4ELb0ELb0EN7cutlass10bfloat16_tE19Flash_kernel_traitsILi32ELi128ELi128ELi8ES3_EELb0ELb1ELb0ELb0ELb1ELb1ELb1EEEvNS_16Flash_bwd_paramsE,"aw",@nobits
	.sectionflags	@""
	.align	16


//--------------------- .nv.shared._ZN5flash44flash_bwd_dq_dk_dv_loop_seqk_parallel_kernelI23Flash_bwd_kernel_traitsILi32ELi128ELi128ELi8ELi4ELi4ELi4ELb0ELb0EN7cutlass10bfloat16_tE19Flash_kernel_traitsILi32ELi128ELi128ELi8ES3_EELb1ELb1ELb0ELb0ELb0ELb1ELb0EEEvNS_16Flash_bwd_paramsE --------------------------
	.section	.nv.shared._ZN5flash44flash_bwd_dq_dk_dv_loop_seqk_parallel_kernelI23Flash_bwd_kernel_traitsILi32ELi128ELi128ELi8ELi4ELi4ELi4ELb0ELb0EN7cutlass10bfloat16_tE19Flash_kernel_traitsILi32ELi128ELi128ELi8ES3_EELb1ELb1ELb0ELb0ELb0ELb1ELb0EEEvNS_16Flash_bwd_paramsE,"aw",@nobits
	.sectionflags	@""
	.align	16


//--------------------- .nv.shared._ZN5flash44flash_bwd_dq_dk_dv_loop_seqk_parallel_kernelI23Flash_bwd_kernel_traitsILi32ELi128ELi128ELi8ELi4ELi4ELi4ELb0ELb0EN7cutlass10bfloat16_tE19Flash_kernel_traitsILi32ELi128ELi128ELi8ES3_EELb0ELb1ELb0ELb0ELb0ELb1ELb1EEEvNS_16Flash_bwd_paramsE --------------------------
	.section	.nv.shared._ZN5flash44flash_bwd_dq_dk_dv_loop_seqk_parallel_kernelI23Flash_bwd_kernel_traitsILi32ELi128ELi128ELi8ELi4ELi4ELi4ELb0ELb0EN7cutlass10bfloat16_tE19Flash_kernel_traitsILi32ELi128ELi128ELi8ES3_EELb0ELb1ELb0ELb0ELb0ELb1ELb1EEEvNS_16Flash_bwd_paramsE,"aw",@nobits
	.sectionflags	@""
	.align	16


//--------------------- .nv.shared._ZN5flash44flash_bwd_dq_dk_dv_loop_seqk_parallel_kernelI23Flash_bwd_kernel_traitsILi32ELi128ELi128ELi8ELi4ELi4ELi4ELb0ELb0EN7cutlass10bfloat16_tE19Flash_kernel_traitsILi32ELi128ELi128ELi8ES3_EELb1ELb1ELb0ELb1ELb0ELb0ELb0EEEvNS_16Flash_bwd_paramsE --------------------------
	.section	.nv.shared._ZN5flash44flash_bwd_dq_dk_dv_loop_seqk_parallel_kernelI23Flash_bwd_kernel_traitsILi32ELi128ELi128ELi8ELi4ELi4ELi4ELb0ELb0EN7cutlass10bfloat16_tE19Flash_kernel_traitsILi32ELi128ELi128ELi8ES3_EELb1ELb1ELb0ELb1ELb0ELb0ELb0EEEvNS_16Flash_bwd_paramsE,"aw",@nobits
	.sectionflags	@""
	.align	16


//--------------------- .nv.shared._ZN5flash44flash_bwd_dq_dk_dv_loop_seqk_parallel_kernelI23Flash_bwd_kernel_traitsILi32ELi128ELi128ELi8ELi4ELi4ELi4ELb0ELb0EN7cutlass10bfloat16_tE19Flash_kernel_traitsILi32ELi128ELi128ELi8ES3_EELb0ELb1ELb0ELb1ELb0ELb0ELb1EEEvNS_16Flash_bwd_paramsE --------------------------
	.section	.nv.shared._ZN5flash44flash_bwd_dq_dk_dv_loop_seqk_parallel_kernelI23Flash_bwd_kernel_traitsILi32ELi128ELi128ELi8ELi4ELi4ELi4ELb0ELb0EN7cutlass10bfloat16_tE19Flash_kernel_traitsILi32ELi128ELi128ELi8ES3_EELb0ELb1ELb0ELb1ELb0ELb0ELb1EEEvNS_16Flash_bwd_paramsE,"aw",@nobits
	.sectionflags	@""
	.align	16


//--------------------- .nv.shared._ZN5flash25flash_bwd_dot_do_o_kernelILb0E23Flash_bwd_kernel_traitsILi32ELi128ELi128ELi8ELi4ELi4ELi4ELb0ELb0EN7cutlass10bfloat16_tE19Flash_kernel_traitsILi32ELi128ELi128ELi8ES3_EEEEvNS_16Flash_bwd_paramsE --------------------------
	.section	.nv.shared._ZN5flash25flash_bwd_dot_do_o_kernelILb0E23Flash_bwd_kernel_traitsILi32ELi128ELi128ELi8ELi4ELi4ELi4ELb0ELb0EN7cutlass10bfloat16_tE19Flash_kernel_traitsILi32ELi128ELi128ELi8ES3_EEEEvNS_16Flash_bwd_paramsE,"aw",@nobits
	.sectionflags	@""
	.align	16


//--------------------- .nv.shared._ZN5flash25flash_bwd_dot_do_o_kernelILb1E23Flash_bwd_kernel_traitsILi32ELi128ELi128ELi8ELi4ELi4ELi4ELb0ELb0EN7cutlass10bfloat16_tE19Flash_kernel_traitsILi32ELi128ELi128ELi8ES3_EEEEvNS_16Flash_bwd_paramsE --------------------------
	.section	.nv.shared._ZN5flash25flash_bwd_dot_do_o_kernelILb1E23Flash_bwd_kernel_traitsILi32ELi128ELi128ELi8ELi4ELi4ELi4ELb0ELb0EN7cutlass10bfloat16_tE19Flash_kernel_traitsILi32ELi128ELi128ELi8ES3_EEEEvNS_16Flash_bwd_paramsE,"aw",@nobits
	.sectionflags	@""
	.align	16
